	.target	sm_80

	.elftype	@"ET_EXEC"


//--------------------- .note.nv.tkinfo           --------------------------
	.section	.note.nv.tkinfo,"",@"SHT_NOTE"
	.sectionflags	@"SHF_NOTE_NV_TKINFO"
	.tkinfo
        /*0018*/ 	.word	0x00000002
        /*0030*/ 	.string	""
        /*0030*/ 	.string	"ptxas"
        /*0030*/ 	.string	"Cuda compilation tools, release 13.0, V13.0.88"
        /*0030*/ 	.string	"Build cuda_13.0.r13.0/compiler.36424714_0"
        /*0030*/ 	.string	"-v  -suppress-debug-info  -lineinfo  -arch sm_80 "



//--------------------- .note.nv.cuinfo           --------------------------
	.section	.note.nv.cuinfo,"",@"SHT_NOTE"
	.sectionflags	@"SHF_NOTE_NV_CUINFO"
        /*0018*/ 	.short	0x0002
        /*001a*/ 	.short	0x0050
        /*001c*/ 	.short	0x0082
	.zero		2


//--------------------- .nv.info                  --------------------------
	.section	.nv.info,"",@"SHT_CUDA_INFO"
	.align	4


	//----- nvinfo : EIATTR_REGCOUNT
	.align		4
        /*0000*/ 	.byte	0x04, 0x2f
        /*0002*/ 	.short	(.L_1 - .L_0)
	.align		4
.L_0:
        /*0004*/ 	.word	index@(matmul_kernel)
        /*0008*/ 	.word	0x000000ff


	//----- nvinfo : EIATTR_FRAME_SIZE
	.align		4
.L_1:
        /*000c*/ 	.byte	0x04, 0x11
        /*000e*/ 	.short	(.L_3 - .L_2)
	.align		4
.L_2:
        /*0010*/ 	.word	index@(matmul_kernel)
        /*0014*/ 	.word	0x00002390


	//----- nvinfo : EIATTR_MIN_STACK_SIZE
	.align		4
.L_3:
        /*0018*/ 	.byte	0x04, 0x12
        /*001a*/ 	.short	(.L_5 - .L_4)
	.align		4
.L_4:
        /*001c*/ 	.word	index@(matmul_kernel)
        /*0020*/ 	.word	0x00002390
.L_5:


//--------------------- .nv.info.matmul_kernel    --------------------------
	.section	.nv.info.matmul_kernel,"",@"SHT_CUDA_INFO"
	.sectionflags	@""
	.align	4


	//----- nvinfo : EIATTR_CUDA_API_VERSION
	.align		4
        /*0000*/ 	.byte	0x04, 0x37
        /*0002*/ 	.short	(.L_7 - .L_6)
.L_6:
        /*0004*/ 	.word	0x00000082


	//----- nvinfo : EIATTR_SW2861232_WAR
	.align		4
.L_7:
        /*0008*/ 	.byte	0x01, 0x35
	.zero		2


	//----- nvinfo : EIATTR_PARAM_CBANK
	.align		4
        /*000c*/ 	.byte	0x04, 0x0a
        /*000e*/ 	.short	(.L_9 - .L_8)
	.align		4
.L_8:
        /*0010*/ 	.word	index@(.nv.constant0.matmul_kernel)
        /*0014*/ 	.short	0x0160
        /*0016*/ 	.short	0x0050


	//----- nvinfo : EIATTR_CBANK_PARAM_SIZE
	.align		4
.L_9:
        /*0018*/ 	.byte	0x03, 0x19
        /*001a*/ 	.short	0x0050


	//----- nvinfo : EIATTR_KPARAM_INFO
	.align		4
        /*001c*/ 	.byte	0x04, 0x17
        /*001e*/ 	.short	(.L_11 - .L_10)
.L_10:
        /*0020*/ 	.word	0x00000000
        /*0024*/ 	.short	0x000d
        /*0026*/ 	.short	0x0048
        /*0028*/ 	.byte	0x00, 0xf4, 0x21, 0x00


	//----- nvinfo : EIATTR_KPARAM_INFO
	.align		4
.L_11:
        /*002c*/ 	.byte	0x04, 0x17
        /*002e*/ 	.short	(.L_13 - .L_12)
.L_12:
        /*0030*/ 	.word	0x00000000
        /*0034*/ 	.short	0x000c
        /*0036*/ 	.short	0x0040
        /*0038*/ 	.byte	0x00, 0xf4, 0x21, 0x00


	//----- nvinfo : EIATTR_KPARAM_INFO
	.align		4
.L_13:
        /*003c*/ 	.byte	0x04, 0x17
        /*003e*/ 	.short	(.L_15 - .L_14)
.L_14:
        /*0040*/ 	.word	0x00000000
        /*0044*/ 	.short	0x000b
        /*0046*/ 	.short	0x0038
        /*0048*/ 	.byte	0x00, 0xf0, 0x11, 0x00


	//----- nvinfo : EIATTR_KPARAM_INFO
	.align		4
.L_15:
        /*004c*/ 	.byte	0x04, 0x17
        /*004e*/ 	.short	(.L_17 - .L_16)
.L_16:
        /*0050*/ 	.word	0x00000000
        /*0054*/ 	.short	0x000a
        /*0056*/ 	.short	0x0034
        /*0058*/ 	.byte	0x00, 0xf0, 0x11, 0x00


	//----- nvinfo : EIATTR_KPARAM_INFO
	.align		4
.L_17:
        /*005c*/ 	.byte	0x04, 0x17
        /*005e*/ 	.short	(.L_19 - .L_18)
.L_18:
        /*0060*/ 	.word	0x00000000
        /*0064*/ 	.short	0x0009
        /*0066*/ 	.short	0x0030
        /*0068*/ 	.byte	0x00, 0xf0, 0x11, 0x00


	//----- nvinfo : EIATTR_KPARAM_INFO
	.align		4
.L_19:
        /*006c*/ 	.byte	0x04, 0x17
        /*006e*/ 	.short	(.L_21 - .L_20)
.L_20:
        /*0070*/ 	.word	0x00000000
        /*0074*/ 	.short	0x0008
        /*0076*/ 	.short	0x002c
        /*0078*/ 	.byte	0x00, 0xf0, 0x11, 0x00


	//----- nvinfo : EIATTR_KPARAM_INFO
	.align		4
.L_21:
        /*007c*/ 	.byte	0x04, 0x17
        /*007e*/ 	.short	(.L_23 - .L_22)
.L_22:
        /*0080*/ 	.word	0x00000000
        /*0084*/ 	.short	0x0007
        /*0086*/ 	.short	0x0028
        /*0088*/ 	.byte	0x00, 0xf0, 0x11, 0x00


	//----- nvinfo : EIATTR_KPARAM_INFO
	.align		4
.L_23:
        /*008c*/ 	.byte	0x04, 0x17
        /*008e*/ 	.short	(.L_25 - .L_24)
.L_24:
        /*0090*/ 	.word	0x00000000
        /*0094*/ 	.short	0x0006
        /*0096*/ 	.short	0x0024
        /*0098*/ 	.byte	0x00, 0xf0, 0x11, 0x00


	//----- nvinfo : EIATTR_KPARAM_INFO
	.align		4
.L_25:
        /*009c*/ 	.byte	0x04, 0x17
        /*009e*/ 	.short	(.L_27 - .L_26)
.L_26:
        /*00a0*/ 	.word	0x00000000
        /*00a4*/ 	.short	0x0005
        /*00a6*/ 	.short	0x0020
        /*00a8*/ 	.byte	0x00, 0xf0, 0x11, 0x00


	//----- nvinfo : EIATTR_KPARAM_INFO
	.align		4
.L_27:
        /*00ac*/ 	.byte	0x04, 0x17
        /*00ae*/ 	.short	(.L_29 - .L_28)
.L_28:
        /*00b0*/ 	.word	0x00000000
        /*00b4*/ 	.short	0x0004
        /*00b6*/ 	.short	0x001c
        /*00b8*/ 	.byte	0x00, 0xf0, 0x11, 0x00


	//----- nvinfo : EIATTR_KPARAM_INFO
	.align		4
.L_29:
        /*00bc*/ 	.byte	0x04, 0x17
        /*00be*/ 	.short	(.L_31 - .L_30)
.L_30:
        /*00c0*/ 	.word	0x00000000
        /*00c4*/ 	.short	0x0003
        /*00c6*/ 	.short	0x0018
        /*00c8*/ 	.byte	0x00, 0xf0, 0x11, 0x00


	//----- nvinfo : EIATTR_KPARAM_INFO
	.align		4
.L_31:
        /*00cc*/ 	.byte	0x04, 0x17
        /*00ce*/ 	.short	(.L_33 - .L_32)
.L_32:
        /*00d0*/ 	.word	0x00000000
        /*00d4*/ 	.short	0x0002
        /*00d6*/ 	.short	0x0010
        /*00d8*/ 	.byte	0x00, 0xf4, 0x21, 0x00


	//----- nvinfo : EIATTR_KPARAM_INFO
	.align		4
.L_33:
        /*00dc*/ 	.byte	0x04, 0x17
        /*00de*/ 	.short	(.L_35 - .L_34)
.L_34:
        /*00e0*/ 	.word	0x00000000
        /*00e4*/ 	.short	0x0001
        /*00e6*/ 	.short	0x0008
        /*00e8*/ 	.byte	0x00, 0xf4, 0x21, 0x00


	//----- nvinfo : EIATTR_KPARAM_INFO
	.align		4
.L_35:
        /*00ec*/ 	.byte	0x04, 0x17
        /*00ee*/ 	.short	(.L_37 - .L_36)
.L_36:
        /*00f0*/ 	.word	0x00000000
        /*00f4*/ 	.short	0x0000
        /*00f6*/ 	.short	0x0000
        /*00f8*/ 	.byte	0x00, 0xf4, 0x21, 0x00


	//----- nvinfo : EIATTR_MAXREG_COUNT
	.align		4
.L_37:
        /*00fc*/ 	.byte	0x03, 0x1b
        /*00fe*/ 	.short	0x00ff


	//----- nvinfo : EIATTR_NUM_BARRIERS
	.align		4
        /*0100*/ 	.byte	0x02, 0x4c
        /*0102*/ 	.byte	0x01
	.zero		1


	//----- nvinfo : EIATTR_ANNOTATIONS
	.align		4
        /*0104*/ 	.byte	0x04, 0x55
        /*0106*/ 	.short	(.L_39 - .L_38)


	//   ....[0]....
.L_38:
        /*0108*/ 	.word	0x00000001
        /*010c*/ 	.byte	0xa0, 0x0a, 0x00, 0x00, 0x01, 0x00, 0x00, 0x00, 0x30, 0x14, 0x00, 0x00, 0x01, 0x00, 0x00, 0x00
        /* <DEDUP_REMOVED lines=853> */
        /*366c*/ 	.byte	0x80, 0xf8, 0x00, 0x00


	//----- nvinfo : EIATTR_MERCURY_ISA_VERSION
	.align		4
.L_39:
        /*3670*/ 	.byte	0x03, 0x5f
        /*3672*/ 	.short	0x0000


	//----- nvinfo : EIATTR_EXIT_INSTR_OFFSETS
	.align		4
        /*3674*/ 	.byte	0x04, 0x1c
        /*3676*/ 	.short	(.L_41 - .L_40)


	//   ....[0]....
.L_40:
        /*3678*/ 	.word	0x0004e7f0


	//   ....[1]....
        /*367c*/ 	.word	0x0004e810


	//----- nvinfo : EIATTR_REQNTID
	.align		4
.L_41:
        /*3680*/ 	.byte	0x04, 0x10
        /*3682*/ 	.short	(.L_43 - .L_42)
.L_42:
        /*3684*/ 	.word	0x00000080
        /*3688*/ 	.word	0x00000001
        /*368c*/ 	.word	0x00000001
.L_43:


//--------------------- .nv.callgraph             --------------------------
	.section	.nv.callgraph,"",@"SHT_CUDA_CALLGRAPH"
	.align	4
	.sectionentsize	8
	.align		4
        /*0000*/ 	.word	0x00000000
	.align		4
        /*0004*/ 	.word	0xffffffff
	.align		4
        /*0008*/ 	.word	0x00000000
	.align		4
        /*000c*/ 	.word	0xfffffffe
	.align		4
        /*0010*/ 	.word	0x00000000
	.align		4
        /*0014*/ 	.word	0xfffffffd
	.align		4
        /*0018*/ 	.word	0x00000000
	.align		4
        /*001c*/ 	.word	0xfffffffc


//--------------------- .nv.rel.action            --------------------------
	.section	.nv.rel.action,"",@"SHT_CUDA_RELOCINFO"
	.align	8
	.sectionentsize	8
        /*0000*/ 	.byte	0x73, 0x00, 0x00, 0x00, 0x00, 0x00, 0x00, 0x00, 0x00, 0x00, 0x00, 0x11, 0x25, 0x00, 0x05, 0x36


//--------------------- .nv.constant0.matmul_kernel --------------------------
	.section	.nv.constant0.matmul_kernel,"a",@progbits
	.sectionflags	@""
	.align	4
.nv.constant0.matmul_kernel:
	.zero		432


//--------------------- .text.matmul_kernel       --------------------------
	.section	.text.matmul_kernel,"ax",@progbits
	.sectioninfo	@"SHI_REGISTERS=255"
	.align	128
        .global         matmul_kernel
        .type           matmul_kernel,@function
        .size           matmul_kernel,(.L_x_4 - matmul_kernel)
        .other          matmul_kernel,@"STO_CUDA_ENTRY STV_DEFAULT"
matmul_kernel:
.text.matmul_kernel:
[----:B------:R-:W-:-:S03]  /*0000*/  IMAD.MOV.U32 R1, RZ, RZ, c[0x0][0x28] ;  /* 0x00000a00ff017624 */ /* 0x000fc600078e00ff */
[----:B------:R-:W-:Y:S01]  /*0010*/  IMAD.MOV.U32 R0, RZ, RZ, c[0x0][0x17c] ;  /* 0x00005f00ff007624 */ /* 0x000fe200078e00ff */
[----:B------:R-:W1:Y:S01]  /*0020*/  S2R R5, SR_CTAID.X ;  /* 0x0000000000057919 */ /* 0x000e620000002500 */
[----:B------:R-:W-:Y:S01]  /*0030*/  IADD3 R1, R1, -0x2390, RZ ;  /* 0xffffdc7001017810 */ /* 0x000fe20007ffe0ff */
[----:B------:R-:W-:Y:S02]  /*0040*/  ULDC.64 UR4, c[0x0][0x118] ;  /* 0x0000460000047ab9 */ /* 0x000fe40000000a00 */
[----:B------:R-:W-:Y:S01]  /*0050*/  IADD3 R0, R0, 0xff, RZ ;  /* 0x000000ff00007810 */ /* 0x000fe20007ffe0ff */
[----:B------:R-:W2:Y:S03]  /*0060*/  S2R R105, SR_TID.X ;  /* 0x0000000000697919 */ /* 0x000ea60000002100 */
[----:B------:R-:W-:-:S04]  /*0070*/  SHF.R.S32.HI R3, RZ, 0x1f, R0 ;  /* 0x0000001fff037819 */ /* 0x000fc80000011400 */
[----:B------:R-:W-:-:S04]  /*0080*/  LEA.HI R3, R3, R0, RZ, 0x8 ;  /* 0x0000000003037211 */ /* 0x000fc800078f40ff */
[----:B------:R-:W-:-:S05]  /*0090*/  SHF.R.S32.HI R3, RZ, 0x8, R3 ;  /* 0x00000008ff037819 */ /* 0x000fca0000011403 */
[----:B------:R-:W-:Y:S01]  /*00a0*/  IMAD.SHL.U32 R4, R3, 0x8, RZ ;  /* 0x0000000803047824 */ /* 0x000fe200078e00ff */
[----:B-1----:R-:W-:-:S04]  /*00b0*/  IABS R8, R5 ;  /* 0x0000000500087213 */ /* 0x002fc80000000000 */
[-C--:B------:R-:W-:Y:S02]  /*00c0*/  IABS R7, R4.reuse ;  /* 0x0000000400077213 */ /* 0x080fe40000000000 */
[----:B------:R-:W-:Y:S02]  /*00d0*/  IABS R10, R4 ;  /* 0x00000004000a7213 */ /* 0x000fe40000000000 */
[----:B------:R-:W1:Y:S01]  /*00e0*/  I2F.RP R0, R7 ;  /* 0x0000000700007306 */ /* 0x000e620000209400 */
[----:B--2---:R-:W-:-:S07]  /*00f0*/  LOP3.LUT R103, R105, 0x7f, RZ, 0xc0, !PT ;  /* 0x0000007f69677812 */ /* 0x004fce00078ec0ff */
[----:B-1----:R-:W1:Y:S02]  /*0100*/  MUFU.RCP R0, R0 ;  /* 0x0000000000007308 */ /* 0x002e640000001000 */
[----:B-1----:R-:W-:Y:S01]  /*0110*/  IADD3 R2, R0, 0xffffffe, RZ ;  /* 0x0ffffffe00027810 */ /* 0x002fe20007ffe0ff */
[----:B------:R-:W-:-:S05]  /*0120*/  IMAD.MOV R0, RZ, RZ, -R10 ;  /* 0x000000ffff007224 */ /* 0x000fca00078e0a0a */
[----:B------:R1:W2:Y:S02]  /*0130*/  F2I.FTZ.U32.TRUNC.NTZ R3, R2 ;  /* 0x0000000200037305 */ /* 0x0002a4000021f000 */
[----:B-1----:R-:W-:Y:S02]  /*0140*/  IMAD.MOV.U32 R2, RZ, RZ, RZ ;  /* 0x000000ffff027224 */ /* 0x002fe400078e00ff */
[----:B--2---:R-:W-:-:S04]  /*0150*/  IMAD.MOV R6, RZ, RZ, -R3 ;  /* 0x000000ffff067224 */ /* 0x004fc800078e0a03 */
[----:B------:R-:W-:Y:S02]  /*0160*/  IMAD R9, R6, R7, RZ ;  /* 0x0000000706097224 */ /* 0x000fe400078e02ff */
[----:B------:R-:W-:Y:S02]  /*0170*/  IMAD.MOV.U32 R6, RZ, RZ, R8 ;  /* 0x000000ffff067224 */ /* 0x000fe400078e0008 */
[----:B------:R-:W-:-:S06]  /*0180*/  IMAD.HI.U32 R3, R3, R9, R2 ;  /* 0x0000000903037227 */ /* 0x000fcc00078e0002 */
[----:B------:R-:W-:-:S04]  /*0190*/  IMAD.HI.U32 R3, R3, R6, RZ ;  /* 0x0000000603037227 */ /* 0x000fc800078e00ff */
[----:B------:R-:W-:-:S05]  /*01a0*/  IMAD R0, R3, R0, R6 ;  /* 0x0000000003007224 */ /* 0x000fca00078e0206 */
[----:B------:R-:W-:-:S13]  /*01b0*/  ISETP.GT.U32.AND P1, PT, R7, R0, PT ;  /* 0x000000000700720c */ /* 0x000fda0003f24070 */
[----:B------:R-:W-:Y:S01]  /*01c0*/  @!P1 IMAD.IADD R0, R0, 0x1, -R7 ;  /* 0x0000000100009824 */ /* 0x000fe200078e0a07 */
[----:B------:R-:W-:Y:S02]  /*01d0*/  @!P1 IADD3 R3, R3, 0x1, RZ ;  /* 0x0000000103039810 */ /* 0x000fe40007ffe0ff */
[----:B------:R-:W-:Y:S02]  /*01e0*/  ISETP.NE.AND P1, PT, R4, RZ, PT ;  /* 0x000000ff0400720c */ /* 0x000fe40003f25270 */
[----:B------:R-:W-:Y:S02]  /*01f0*/  ISETP.GE.U32.AND P0, PT, R0, R7, PT ;  /* 0x000000070000720c */ /* 0x000fe40003f06070 */
[----:B------:R-:W-:-:S04]  /*0200*/  LOP3.LUT R0, R5, R4, RZ, 0x3c, !PT ;  /* 0x0000000405007212 */ /* 0x000fc800078e3cff */
[----:B------:R-:W-:Y:S01]  /*0210*/  ISETP.GE.AND P2, PT, R0, RZ, PT ;  /* 0x000000ff0000720c */ /* 0x000fe20003f46270 */
[----:B------:R-:W-:-:S05]  /*0220*/  IMAD.MOV.U32 R0, RZ, RZ, c[0x0][0x178] ;  /* 0x00005e00ff007624 */ /* 0x000fca00078e00ff */
[----:B------:R-:W-:Y:S02]  /*0230*/  IADD3 R0, R0, 0x1ff, RZ ;  /* 0x000001ff00007810 */ /* 0x000fe40007ffe0ff */
[----:B------:R-:W-:-:S05]  /*0240*/  @P0 IADD3 R3, R3, 0x1, RZ ;  /* 0x0000000103030810 */ /* 0x000fca0007ffe0ff */
[----:B------:R-:W-:Y:S01]  /*0250*/  IMAD.MOV.U32 R2, RZ, RZ, R3 ;  /* 0x000000ffff027224 */ /* 0x000fe200078e0003 */
[----:B------:R-:W-:-:S04]  /*0260*/  SHF.R.S32.HI R3, RZ, 0x1f, R0 ;  /* 0x0000001fff037819 */ /* 0x000fc80000011400 */
[----:B------:R-:W-:Y:S02]  /*0270*/  @!P2 IADD3 R2, -R2, RZ, RZ ;  /* 0x000000ff0202a210 */ /* 0x000fe40007ffe1ff */
[----:B------:R-:W-:Y:S02]  /*0280*/  @!P1 LOP3.LUT R2, RZ, R4, RZ, 0x33, !PT ;  /* 0x00000004ff029212 */ /* 0x000fe400078e33ff */
[----:B------:R-:W-:-:S03]  /*0290*/  LEA.HI R3, R3, R0, RZ, 0x9 ;  /* 0x0000000003037211 */ /* 0x000fc600078f48ff */
[----:B------:R-:W-:Y:S02]  /*02a0*/  IMAD.SHL.U32 R12, R2, 0x8, RZ ;  /* 0x00000008020c7824 */ /* 0x000fe400078e00ff */
[----:B------:R-:W-:-:S03]  /*02b0*/  IMAD.MOV R2, RZ, RZ, -R2 ;  /* 0x000000ffff027224 */ /* 0x000fc600078e0a02 */
[----:B------:R-:W-:Y:S01]  /*02c0*/  LEA.HI.SX32 R3, R3, -R12, 0x17 ;  /* 0x8000000c03037211 */ /* 0x000fe200078fbaff */
[----:B------:R-:W-:Y:S02]  /*02d0*/  IMAD R15, R4, R2, R5 ;  /* 0x00000002040f7224 */ /* 0x000fe400078e0205 */
[----:B------:R-:W-:Y:S01]  /*02e0*/  IMAD.MOV.U32 R2, RZ, RZ, RZ ;  /* 0x000000ffff027224 */ /* 0x000fe200078e00ff */
[----:B------:R-:W-:Y:S02]  /*02f0*/  IMNMX R14, R3, 0x8, PT ;  /* 0x00000008030e7817 */ /* 0x000fe40003800200 */
[----:B------:R-:W-:Y:S02]  /*0300*/  IABS R4, R15 ;  /* 0x0000000f00047213 */ /* 0x000fe40000000000 */
[----:B------:R-:W-:-:S04]  /*0310*/  IABS R7, R14 ;  /* 0x0000000e00077213 */ /* 0x000fc80000000000 */
[----:B------:R-:W1:Y:S08]  /*0320*/  I2F.RP R0, R7 ;  /* 0x0000000700007306 */ /* 0x000e700000209400 */
[----:B-1----:R-:W1:Y:S02]  /*0330*/  MUFU.RCP R0, R0 ;  /* 0x0000000000007308 */ /* 0x002e640000001000 */
[----:B-1----:R-:W-:-:S02]  /*0340*/  IADD3 R3, R0, 0xffffffe, RZ ;  /* 0x0ffffffe00037810 */ /* 0x002fc40007ffe0ff */
[----:B------:R-:W-:-:S04]  /*0350*/  IABS R0, c[0x0][0x17c] ;  /* 0x00005f0000007a13 */ /* 0x000fc80000000000 */
[----:B------:R-:W1:Y:S02]  /*0360*/  F2I.FTZ.U32.TRUNC.NTZ R3, R3 ;  /* 0x0000000300037305 */ /* 0x000e64000021f000 */
[----:B-1----:R-:W-:-:S04]  /*0370*/  IMAD.MOV R6, RZ, RZ, -R3 ;  /* 0x000000ffff067224 */ /* 0x002fc800078e0a03 */
[----:B------:R-:W-:Y:S01]  /*0380*/  IMAD R5, R6, R7, RZ ;  /* 0x0000000706057224 */ /* 0x000fe200078e02ff */
[----:B------:R-:W-:-:S03]  /*0390*/  IABS R6, R14 ;  /* 0x0000000e00067213 */ /* 0x000fc60000000000 */
[----:B------:R-:W-:-:S04]  /*03a0*/  IMAD.HI.U32 R2, R3, R5, R2 ;  /* 0x0000000503027227 */ /* 0x000fc800078e0002 */
[----:B------:R-:W-:Y:S02]  /*03b0*/  IMAD.MOV R5, RZ, RZ, -R6 ;  /* 0x000000ffff057224 */ /* 0x000fe400078e0a06 */
[----:B------:R-:W-:Y:S01]  /*03c0*/  IMAD.HI.U32 R3, R2, R4, RZ ;  /* 0x0000000402037227 */ /* 0x000fe200078e00ff */
[----:B------:R-:W1:Y:S03]  /*03d0*/  I2F.RP R6, R0 ;  /* 0x0000000000067306 */ /* 0x000e660000209400 */
[----:B------:R-:W-:Y:S01]  /*03e0*/  IMAD R2, R3, R5, R4 ;  /* 0x0000000503027224 */ /* 0x000fe200078e0204 */
[----:B------:R-:W-:-:S04]  /*03f0*/  IABS R4, c[0x0][0x178] ;  /* 0x00005e0000047a13 */ /* 0x000fc80000000000 */
[----:B------:R-:W-:Y:S01]  /*0400*/  ISETP.GT.U32.AND P1, PT, R7, R2, PT ;  /* 0x000000020700720c */ /* 0x000fe20003f24070 */
[----:B-1----:R-:W1:-:S12]  /*0410*/  MUFU.RCP R6, R6 ;  /* 0x0000000600067308 */ /* 0x002e580000001000 */
[----:B------:R-:W-:Y:S01]  /*0420*/  @!P1 IMAD.IADD R2, R2, 0x1, -R7 ;  /* 0x0000000102029824 */ /* 0x000fe200078e0a07 */
[----:B------:R-:W-:Y:S02]  /*0430*/  @!P1 IADD3 R3, R3, 0x1, RZ ;  /* 0x0000000103039810 */ /* 0x000fe40007ffe0ff */
[----:B------:R-:W-:Y:S02]  /*0440*/  ISETP.NE.AND P1, PT, R14, RZ, PT ;  /* 0x000000ff0e00720c */ /* 0x000fe40003f25270 */
[----:B------:R-:W-:Y:S01]  /*0450*/  ISETP.GE.U32.AND P0, PT, R2, R7, PT ;  /* 0x000000070200720c */ /* 0x000fe20003f06070 */
[----:B------:R-:W-:Y:S01]  /*0460*/  IMAD.MOV.U32 R2, RZ, RZ, R4 ;  /* 0x000000ffff027224 */ /* 0x000fe200078e0004 */
[----:B------:R-:W-:-:S03]  /*0470*/  LOP3.LUT R4, R15, R14, RZ, 0x3c, !PT ;  /* 0x0000000e0f047212 */ /* 0x000fc600078e3cff */
[----:B------:R-:W2:Y:S01]  /*0480*/  I2F.RP R5, R2 ;  /* 0x0000000200057306 */ /* 0x000ea20000209400 */
[----:B------:R-:W-:Y:S02]  /*0490*/  ISETP.GE.AND P2, PT, R4, RZ, PT ;  /* 0x000000ff0400720c */ /* 0x000fe40003f46270 */
[----:B-1----:R-:W-:-:S05]  /*04a0*/  IADD3 R8, R6, 0xffffffe, RZ ;  /* 0x0ffffffe06087810 */ /* 0x002fca0007ffe0ff */
[----:B------:R-:W-:Y:S01]  /*04b0*/  @P0 IADD3 R3, R3, 0x1, RZ ;  /* 0x0000000103030810 */ /* 0x000fe20007ffe0ff */
[----:B------:R1:W3:Y:S04]  /*04c0*/  F2I.FTZ.U32.TRUNC.NTZ R9, R8 ;  /* 0x0000000800097305 */ /* 0x0002e8000021f000 */
[----:B------:R-:W-:Y:S01]  /*04d0*/  IMAD.MOV.U32 R13, RZ, RZ, R3 ;  /* 0x000000ffff0d7224 */ /* 0x000fe200078e0003 */
[----:B------:R-:W-:-:S03]  /*04e0*/  SHF.R.U32.HI R3, RZ, 0x5, R105 ;  /* 0x00000005ff037819 */ /* 0x000fc60000011669 */
[----:B------:R-:W-:Y:S01]  /*04f0*/  @!P2 IMAD.MOV R13, RZ, RZ, -R13 ;  /* 0x000000ffff0da224 */ /* 0x000fe200078e0a0d */
[----:B------:R-:W-:Y:S01]  /*0500*/  @!P1 LOP3.LUT R13, RZ, R14, RZ, 0x33, !PT ;  /* 0x0000000eff0d9212 */ /* 0x000fe200078e33ff */
[----:B--2---:R-:W2:Y:S01]  /*0510*/  MUFU.RCP R5, R5 ;  /* 0x0000000500057308 */ /* 0x004ea20000001000 */
[----:B------:R-:W-:Y:S01]  /*0520*/  SGXT.U32 R3, R3, 0x2 ;  /* 0x000000020303781a */ /* 0x000fe20000000000 */
[----:B-1----:R-:W-:Y:S02]  /*0530*/  IMAD.MOV.U32 R8, RZ, RZ, RZ ;  /* 0x000000ffff087224 */ /* 0x002fe400078e00ff */
[----:B------:R-:W-:Y:S01]  /*0540*/  IMAD.SHL.U32 R252, R13, 0x100, RZ ;  /* 0x000001000dfc7824 */ /* 0x000fe200078e00ff */
[----:B---3--:R-:W-:Y:S01]  /*0550*/  IADD3 R4, RZ, -R9, RZ ;  /* 0x80000009ff047210 */ /* 0x008fe20007ffe0ff */
[----:B------:R-:W-:-:S03]  /*0560*/  IMAD.MOV R13, RZ, RZ, -R13 ;  /* 0x000000ffff0d7224 */ /* 0x000fc600078e0a0d */
[----:B------:R-:W-:Y:S01]  /*0570*/  LOP3.LUT R10, R252, R3, RZ, 0xfc, !PT ;  /* 0x00000003fc0a7212 */ /* 0x000fe200078efcff */
[----:B------:R-:W-:-:S03]  /*0580*/  IMAD.MOV.U32 R3, RZ, RZ, R4 ;  /* 0x000000ffff037224 */ /* 0x000fc600078e0004 */
[----:B------:R-:W-:Y:S01]  /*0590*/  LOP3.LUT R17, R10, 0xfc, RZ, 0xfc, !PT ;  /* 0x000000fc0a117812 */ /* 0x000fe200078efcff */
[----:B------:R-:W-:Y:S01]  /*05a0*/  IMAD R13, R14, R13, R15 ;  /* 0x0000000d0e0d7224 */ /* 0x000fe200078e020f */
[C---:B------:R-:W-:Y:S01]  /*05b0*/  LOP3.LUT R16, R10.reuse, 0x4, RZ, 0xfc, !PT ;  /* 0x000000040a107812 */ /* 0x040fe200078efcff */
[----:B------:R-:W-:Y:S01]  /*05c0*/  IMAD R3, R3, R0, RZ ;  /* 0x0000000003037224 */ /* 0x000fe200078e02ff */
[----:B--2---:R-:W-:Y:S02]  /*05d0*/  IADD3 R6, R5, 0xffffffe, RZ ;  /* 0x0ffffffe05067810 */ /* 0x004fe40007ffe0ff */
[----:B------:R-:W-:Y:S01]  /*05e0*/  IABS R11, R17 ;  /* 0x00000011000b7213 */ /* 0x000fe20000000000 */
[----:B------:R-:W-:Y:S01]  /*05f0*/  IMAD.HI.U32 R8, R9, R3, R8 ;  /* 0x0000000309087227 */ /* 0x000fe200078e0008 */
[----:B------:R-:W-:Y:S01]  /*0600*/  IABS R5, R10 ;  /* 0x0000000a00057213 */ /* 0x000fe20000000000 */
[----:B------:R-:W1:Y:S01]  /*0610*/  F2I.FTZ.U32.TRUNC.NTZ R7, R6 ;  /* 0x0000000600077305 */ /* 0x000e62000021f000 */
[----:B------:R-:W-:-:S02]  /*0620*/  LOP3.LUT R18, R10, 0x8, RZ, 0xfc, !PT ;  /* 0x000000080a127812 */ /* 0x000fc400078efcff */
[----:B------:R-:W-:Y:S01]  /*0630*/  LOP3.LUT R19, R10, 0xc, RZ, 0xfc, !PT ;  /* 0x0000000c0a137812 */ /* 0x000fe200078efcff */
[C---:B------:R-:W-:Y:S01]  /*0640*/  IMAD.HI.U32 R4, R8.reuse, R11, RZ ;  /* 0x0000000b08047227 */ /* 0x040fe200078e00ff */
[----:B------:R-:W-:Y:S02]  /*0650*/  IABS R14, R18 ;  /* 0x00000012000e7213 */ /* 0x000fe40000000000 */
[----:B------:R-:W-:Y:S01]  /*0660*/  IABS R15, R19 ;  /* 0x00000013000f7213 */ /* 0x000fe20000000000 */
[----:B------:R-:W-:Y:S01]  /*0670*/  IMAD.HI.U32 R3, R8, R5, RZ ;  /* 0x0000000508037227 */ /* 0x000fe200078e00ff */
[----:B------:R-:W-:Y:S02]  /*0680*/  IADD3 R13, R12, R13, RZ ;  /* 0x0000000d0c0d7210 */ /* 0x000fe40007ffe0ff */
[----:B------:R-:W-:Y:S01]  /*0690*/  ISETP.GE.AND P5, PT, R18, RZ, PT ;  /* 0x000000ff1200720c */ /* 0x000fe20003fa6270 */
[----:B------:R-:W-:Y:S01]  /*06a0*/  IMAD.MOV R4, RZ, RZ, -R4 ;  /* 0x000000ffff047224 */ /* 0x000fe200078e0a04 */
[----:B------:R-:W-:Y:S01]  /*06b0*/  ISETP.GE.AND P2, PT, R16, RZ, PT ;  /* 0x000000ff1000720c */ /* 0x000fe20003f46270 */
[----:B------:R-:W-:Y:S01]  /*06c0*/  IMAD.MOV R3, RZ, RZ, -R3 ;  /* 0x000000ffff037224 */ /* 0x000fe200078e0a03 */
[----:B------:R-:W-:Y:S01]  /*06d0*/  ISETP.GE.AND P3, PT, R19, RZ, PT ;  /* 0x000000ff1300720c */ /* 0x000fe20003f66270 */
[----:B------:R-:W-:Y:S01]  /*06e0*/  IMAD R11, R0, R4, R11 ;  /* 0x00000004000b7224 */ /* 0x000fe200078e020b */
[----:B------:R-:W-:Y:S01]  /*06f0*/  LOP3.LUT R18, R10, 0x1c, RZ, 0xfc, !PT ;  /* 0x0000001c0a127812 */ /* 0x000fe200078efcff */
[C---:B------:R-:W-:Y:S01]  /*0700*/  IMAD R4, R0.reuse, R3, R5 ;  /* 0x0000000300047224 */ /* 0x040fe200078e0205 */
[----:B------:R-:W-:Y:S01]  /*0710*/  IABS R3, R16 ;  /* 0x0000001000037213 */ /* 0x000fe20000000000 */
[----:B-1----:R-:W-:Y:S01]  /*0720*/  IMAD.MOV R9, RZ, RZ, -R7 ;  /* 0x000000ffff097224 */ /* 0x002fe200078e0a07 */
[C---:B------:R-:W-:Y:S01]  /*0730*/  ISETP.GT.U32.AND P1, PT, R0.reuse, R11, PT ;  /* 0x0000000b0000720c */ /* 0x040fe20003f24070 */
[----:B------:R-:W-:Y:S01]  /*0740*/  IMAD.MOV.U32 R6, RZ, RZ, RZ ;  /* 0x000000ffff067224 */ /* 0x000fe200078e00ff */
[----:B------:R-:W-:Y:S01]  /*0750*/  ISETP.GT.U32.AND P0, PT, R0, R4, PT ;  /* 0x000000040000720c */ /* 0x000fe20003f04070 */
[----:B------:R-:W-:Y:S01]  /*0760*/  IMAD.MOV.U32 R5, RZ, RZ, R9 ;  /* 0x000000ffff057224 */ /* 0x000fe200078e0009 */
[----:B------:R-:W-:Y:S01]  /*0770*/  LOP3.LUT R20, R10, 0x20, RZ, 0xfc, !PT ;  /* 0x000000200a147812 */ /* 0x000fe200078efcff */
[----:B------:R-:W-:Y:S01]  /*0780*/  IMAD.MOV.U32 R9, RZ, RZ, R3 ;  /* 0x000000ffff097224 */ /* 0x000fe200078e0003 */
[----:B------:R-:W-:Y:S01]  /*0790*/  IABS R16, R18 ;  /* 0x0000001200107213 */ /* 0x000fe20000000000 */
[----:B------:R-:W-:Y:S01]  /*07a0*/  IMAD R5, R5, R2, RZ ;  /* 0x0000000205057224 */ /* 0x000fe200078e02ff */
[----:B------:R-:W-:Y:S01]  /*07b0*/  IABS R19, R20 ;  /* 0x0000001400137213 */ /* 0x000fe20000000000 */
[----:B------:R-:W-:Y:S01]  /*07c0*/  IMAD.HI.U32 R3, R8, R9, RZ ;  /* 0x0000000908037227 */ /* 0x000fe200078e00ff */
[----:B------:R-:W-:-:S02]  /*07d0*/  LOP3.LUT R22, R10, 0x24, RZ, 0xfc, !PT ;  /* 0x000000240a167812 */ /* 0x000fc400078efcff */
[C---:B------:R-:W-:Y:S01]  /*07e0*/  LOP3.LUT R26, R10.reuse, 0x2c, RZ, 0xfc, !PT ;  /* 0x0000002c0a1a7812 */ /* 0x040fe200078efcff */
[----:B------:R-:W-:Y:S01]  /*07f0*/  IMAD.HI.U32 R6, R7, R5, R6 ;  /* 0x0000000507067227 */ /* 0x000fe200078e0006 */
[----:B------:R-:W-:Y:S02]  /*0800*/  IABS R21, R22 ;  /* 0x0000001600157213 */ /* 0x000fe40000000000 */
[----:B------:R-:W-:Y:S01]  /*0810*/  LOP3.LUT R24, R10, 0x28, RZ, 0xfc, !PT ;  /* 0x000000280a187812 */ /* 0x000fe200078efcff */
[----:B------:R-:W-:Y:S01]  /*0820*/  @!P0 IMAD.IADD R4, R4, 0x1, -R0 ;  /* 0x0000000104048824 */ /* 0x000fe200078e0a00 */
[----:B------:R-:W-:Y:S01]  /*0830*/  ISETP.GE.AND P0, PT, R17, RZ, PT ;  /* 0x000000ff1100720c */ /* 0x000fe20003f06270 */
[----:B------:R-:W-:Y:S01]  /*0840*/  IMAD.MOV R5, RZ, RZ, -R3 ;  /* 0x000000ffff057224 */ /* 0x000fe200078e0a03 */
[----:B------:R-:W-:Y:S01]  /*0850*/  IABS R23, R24 ;  /* 0x0000001800177213 */ /* 0x000fe20000000000 */
[----:B------:R-:W-:Y:S01]  /*0860*/  IMAD.MOV.U32 R7, RZ, RZ, R14 ;  /* 0x000000ffff077224 */ /* 0x000fe200078e000e */
[C---:B------:R-:W-:Y:S01]  /*0870*/  ISETP.GT.U32.AND P6, PT, R0.reuse, R4, PT ;  /* 0x000000040000720c */ /* 0x040fe20003fc4070 */
[----:B------:R-:W-:Y:S01]  /*0880*/  IMAD R5, R0, R5, R9 ;  /* 0x0000000500057224 */ /* 0x000fe200078e0209 */
[----:B------:R-:W-:Y:S01]  /*0890*/  LOP3.LUT R14, R10, 0x10, RZ, 0xfc, !PT ;  /* 0x000000100a0e7812 */ /* 0x000fe200078efcff */
[----:B------:R-:W-:Y:S01]  /*08a0*/  IMAD.HI.U32 R3, R8, R7, RZ ;  /* 0x0000000708037227 */ /* 0x000fe200078e00ff */
[----:B------:R-:W-:-:S02]  /*08b0*/  LOP3.LUT R28, R10, 0x38, RZ, 0xfc, !PT ;  /* 0x000000380a1c7812 */ /* 0x000fc400078efcff */
[----:B------:R-:W-:Y:S01]  /*08c0*/  ISETP.GT.U32.AND P4, PT, R0, R5, PT ;  /* 0x000000050000720c */ /* 0x000fe20003f84070 */
[--C-:B------:R-:W-:Y:S01]  /*08d0*/  @!P1 IMAD.IADD R11, R11, 0x1, -R0.reuse ;  /* 0x000000010b0b9824 */ /* 0x100fe200078e0a00 */
[----:B------:R-:W-:Y:S01]  /*08e0*/  IABS R12, R14 ;  /* 0x0000000e000c7213 */ /* 0x000fe20000000000 */
[----:B------:R-:W-:Y:S01]  /*08f0*/  IMAD.MOV R9, RZ, RZ, -R3 ;  /* 0x000000ffff097224 */ /* 0x000fe200078e0a03 */
[----:B------:R-:W-:Y:S01]  /*0900*/  LOP3.LUT R30, R10, 0x3c, RZ, 0xfc, !PT ;  /* 0x0000003c0a1e7812 */ /* 0x000fe200078efcff */
[----:B------:R-:W-:Y:S01]  /*0910*/  IMAD.HI.U32 R3, R8, R15, RZ ;  /* 0x0000000f08037227 */ /* 0x000fe200078e00ff */
[----:B------:R-:W-:Y:S02]  /*0920*/  ISETP.GT.U32.AND P1, PT, R0, R11, PT ;  /* 0x0000000b0000720c */ /* 0x000fe40003f24070 */
[----:B------:R-:W-:Y:S01]  /*0930*/  LOP3.LUT R31, R10, 0x40, RZ, 0xfc, !PT ;  /* 0x000000400a1f7812 */ /* 0x000fe200078efcff */
[----:B------:R-:W-:Y:S01]  /*0940*/  IMAD R7, R0, R9, R7 ;  /* 0x0000000900077224 */ /* 0x000fe200078e0207 */
[----:B------:R-:W-:Y:S01]  /*0950*/  LOP3.LUT R32, R10, 0x44, RZ, 0xfc, !PT ;  /* 0x000000440a207812 */ /* 0x000fe200078efcff */
[--C-:B------:R-:W-:Y:S01]  /*0960*/  @!P6 IMAD.IADD R4, R4, 0x1, -R0.reuse ;  /* 0x000000010404e824 */ /* 0x100fe200078e0a00 */
[----:B------:R-:W-:Y:S01]  /*0970*/  IABS R27, R31 ;  /* 0x0000001f001b7213 */ /* 0x000fe20000000000 */
[--C-:B------:R-:W-:Y:S01]  /*0980*/  @!P4 IMAD.IADD R5, R5, 0x1, -R0.reuse ;  /* 0x000000010505c824 */ /* 0x100fe200078e0a00 */
[C---:B------:R-:W-:Y:S01]  /*0990*/  ISETP.GT.U32.AND P6, PT, R0.reuse, R7, PT ;  /* 0x000000070000720c */ /* 0x040fe20003fc4070 */
[----:B------:R-:W-:Y:S01]  /*09a0*/  IMAD.MOV R3, RZ, RZ, -R3 ;  /* 0x000000ffff037224 */ /* 0x000fe200078e0a03 */
[----:B------:R-:W-:Y:S01]  /*09b0*/  IABS R29, R32 ;  /* 0x00000020001d7213 */ /* 0x000fe20000000000 */
[----:B------:R-:W-:Y:S01]  /*09c0*/  IMAD R70, R13, 0x200, R103 ;  /* 0x000002000d467824 */ /* 0x000fe200078e0267 */
[----:B------:R-:W-:Y:S01]  /*09d0*/  ISETP.GT.U32.AND P4, PT, R0, R5, PT ;  /* 0x000000050000720c */ /* 0x000fe20003f84070 */
[----:B------:R-:W-:Y:S01]  /*09e0*/  @!P1 IMAD.IADD R11, R11, 0x1, -R0 ;  /* 0x000000010b0b9824 */ /* 0x000fe200078e0a00 */
[----:B------:R-:W-:Y:S01]  /*09f0*/  ISETP.GE.AND P1, PT, R10, RZ, PT ;  /* 0x000000ff0a00720c */ /* 0x000fe20003f26270 */
[----:B------:R-:W-:Y:S01]  /*0a00*/  IMAD R9, R0, R3, R15 ;  /* 0x0000000300097224 */ /* 0x000fe200078e020f */
[C---:B------:R-:W-:Y:S01]  /*0a10*/  LOP3.LUT R33, R10.reuse, 0x48, RZ, 0xfc, !PT ;  /* 0x000000480a217812 */ /* 0x040fe200078efcff */
[----:B------:R-:W-:Y:S01]  /*0a20*/  IMAD.MOV.U32 R15, RZ, RZ, R12 ;  /* 0x000000ffff0f7224 */ /* 0x000fe200078e000c */
[C---:B------:R-:W-:Y:S01]  /*0a30*/  LOP3.LUT R12, R10.reuse, 0x14, RZ, 0xfc, !PT ;  /* 0x000000140a0c7812 */ /* 0x040fe200078efcff */
[----:B------:R-:W-:Y:S01]  /*0a40*/  IMAD.MOV.U32 R3, RZ, RZ, R11 ;  /* 0x000000ffff037224 */ /* 0x000fe200078e000b */
[----:B------:R-:W-:Y:S01]  /*0a50*/  LOP3.LUT R34, R10, 0x54, RZ, 0xfc, !PT ;  /* 0x000000540a227812 */ /* 0x000fe200078efcff */
[--C-:B------:R-:W-:Y:S01]  /*0a60*/  @!P6 IMAD.IADD R7, R7, 0x1, -R0.reuse ;  /* 0x000000010707e824 */ /* 0x100fe200078e0a00 */
[----:B------:R-:W-:Y:S01]  /*0a70*/  IABS R17, R12 ;  /* 0x0000000c00117213 */ /* 0x000fe20000000000 */
[----:B------:R-:W-:Y:S01]  /*0a80*/  IMAD.HI.U32 R11, R8, R15, RZ ;  /* 0x0000000f080b7227 */ /* 0x000fe200078e00ff */
[----:B------:R-:W-:Y:S01]  /*0a90*/  @!P0 IADD3 R3, -R3, RZ, RZ ;  /* 0x000000ff03038210 */ /* 0x000fe20007ffe1ff */
[----:B------:R1:W-:Y:S01]  /*0aa0*/  STL [R1+0x14c0], R70 ;  /* 0x0014c04601007387 */ /* 0x0003e20000100800 */
[----:B------:R-:W-:Y:S01]  /*0ab0*/  ISETP.GT.U32.AND P6, PT, R0, R7, PT ;  /* 0x000000070000720c */ /* 0x000fe20003fc4070 */
[----:B------:R-:W-:Y:S01]  /*0ac0*/  @!P4 IMAD.IADD R5, R5, 0x1, -R0 ;  /* 0x000000010505c824 */ /* 0x000fe200078e0a00 */
[----:B------:R-:W-:Y:S01]  /*0ad0*/  ISETP.GE.AND P4, PT, R12, RZ, PT ;  /* 0x000000ff0c00720c */ /* 0x000fe20003f86270 */
[----:B------:R-:W-:Y:S01]  /*0ae0*/  @!P1 IMAD.MOV R4, RZ, RZ, -R4 ;  /* 0x000000ffff049224 */ /* 0x000fe200078e0a04 */
[----:B------:R-:W-:Y:S01]  /*0af0*/  ISETP.GT.U32.AND P1, PT, R0, R9, PT ;  /* 0x000000090000720c */ /* 0x000fe20003f24070 */
[----:B------:R-:W-:Y:S01]  /*0b00*/  IMAD.HI.U32 R12, R8, R17, RZ ;  /* 0x00000011080c7227 */ /* 0x000fe200078e00ff */
[----:B------:R-:W-:-:S02]  /*0b10*/  ISETP.GE.AND P0, PT, R14, RZ, PT ;  /* 0x000000ff0e00720c */ /* 0x000fc40003f06270 */
[C---:B------:R-:W-:Y:S01]  /*0b20*/  LOP3.LUT R14, R10.reuse, 0x18, RZ, 0xfc, !PT ;  /* 0x000000180a0e7812 */ /* 0x040fe200078efcff */
[----:B------:R-:W-:Y:S01]  /*0b30*/  IMAD.MOV R12, RZ, RZ, -R12 ;  /* 0x000000ffff0c7224 */ /* 0x000fe200078e0a0c */
[C---:B------:R-:W-:Y:S01]  /*0b40*/  LOP3.LUT R36, R10.reuse, 0x5c, RZ, 0xfc, !PT ;  /* 0x0000005c0a247812 */ /* 0x040fe200078efcff */
[----:B------:R-:W-:Y:S01]  /*0b50*/  IMAD.MOV R11, RZ, RZ, -R11 ;  /* 0x000000ffff0b7224 */ /* 0x000fe200078e0a0b */
[----:B------:R-:W-:Y:S01]  /*0b60*/  LOP3.LUT R38, R10, 0x60, RZ, 0xfc, !PT ;  /* 0x000000600a267812 */ /* 0x000fe200078efcff */
[--C-:B------:R-:W-:Y:S01]  /*0b70*/  @!P6 IMAD.IADD R7, R7, 0x1, -R0.reuse ;  /* 0x000000010707e824 */ /* 0x100fe200078e0a00 */
[----:B------:R-:W-:Y:S01]  /*0b80*/  ISETP.GE.AND P6, PT, R14, RZ, PT ;  /* 0x000000ff0e00720c */ /* 0x000fe20003fc6270 */
[C---:B------:R-:W-:Y:S01]  /*0b90*/  IMAD R12, R0.reuse, R12, R17 ;  /* 0x0000000c000c7224 */ /* 0x040fe200078e0211 */
[----:B------:R-:W-:Y:S01]  /*0ba0*/  IABS R37, R36 ;  /* 0x0000002400257213 */ /* 0x000fe20000000000 */
[----:B------:R-:W-:Y:S01]  /*0bb0*/  @!P1 IMAD.IADD R9, R9, 0x1, -R0 ;  /* 0x0000000109099824 */ /* 0x000fe200078e0a00 */
[----:B------:R-:W-:Y:S01]  /*0bc0*/  @!P5 IADD3 R7, -R7, RZ, RZ ;  /* 0x000000ff0707d210 */ /* 0x000fe20007ffe1ff */
[C---:B------:R-:W-:Y:S01]  /*0bd0*/  IMAD R11, R0.reuse, R11, R15 ;  /* 0x0000000b000b7224 */ /* 0x040fe200078e020f */
[C---:B------:R-:W-:Y:S01]  /*0be0*/  ISETP.GT.U32.AND P5, PT, R0.reuse, R12, PT ;  /* 0x0000000c0000720c */ /* 0x040fe20003fa4070 */
[----:B------:R-:W-:Y:S01]  /*0bf0*/  @!P2 IMAD.MOV R5, RZ, RZ, -R5 ;  /* 0x000000ffff05a224 */ /* 0x000fe200078e0a05 */
[----:B------:R-:W-:Y:S01]  /*0c00*/  IABS R15, R14 ;  /* 0x0000000e000f7213 */ /* 0x000fe20000000000 */
[----:B------:R-:W-:Y:S01]  /*0c10*/  IMAD.MOV.U32 R17, RZ, RZ, R16 ;  /* 0x000000ffff117224 */ /* 0x000fe200078e0010 */
[----:B------:R-:W-:Y:S01]  /*0c20*/  ISETP.GT.U32.AND P1, PT, R0, R9, PT ;  /* 0x000000090000720c */ /* 0x000fe20003f24070 */
[----:B------:R-:W-:Y:S01]  /*0c30*/  IMAD.HI.U32 R16, R8, R19, RZ ;  /* 0x0000001308107227 */ /* 0x000fe200078e00ff */
[----:B------:R-:W-:-:S02]  /*0c40*/  ISETP.GT.U32.AND P2, PT, R0, R11, PT ;  /* 0x0000000b0000720c */ /* 0x000fc40003f44070 */
[----:B------:R-:W-:Y:S01]  /*0c50*/  IABS R39, R38 ;  /* 0x0000002600277213 */ /* 0x000fe20000000000 */
[----:B------:R-:W-:Y:S01]  /*0c60*/  IMAD.HI.U32 R14, R8, R15, RZ ;  /* 0x0000000f080e7227 */ /* 0x000fe200078e00ff */
[C---:B------:R-:W-:Y:S02]  /*0c70*/  LOP3.LUT R40, R10.reuse, 0x68, RZ, 0xfc, !PT ;  /* 0x000000680a287812 */ /* 0x040fe400078efcff */
[----:B------:R-:W-:Y:S01]  /*0c80*/  LOP3.LUT R43, R10, 0x74, RZ, 0xfc, !PT ;  /* 0x000000740a2b7812 */ /* 0x000fe200078efcff */
[----:B------:R-:W-:Y:S01]  /*0c90*/  @!P5 IMAD.IADD R12, R12, 0x1, -R0 ;  /* 0x000000010c0cd824 */ /* 0x000fe200078e0a00 */
[----:B------:R-:W-:Y:S01]  /*0ca0*/  LOP3.LUT R42, R10, 0x70, RZ, 0xfc, !PT ;  /* 0x000000700a2a7812 */ /* 0x000fe200078efcff */
[----:B------:R-:W-:Y:S01]  /*0cb0*/  IMAD.MOV R14, RZ, RZ, -R14 ;  /* 0x000000ffff0e7224 */ /* 0x000fe200078e0a0e */
[----:B------:R-:W-:Y:S01]  /*0cc0*/  IABS R41, R43 ;  /* 0x0000002b00297213 */ /* 0x000fe20000000000 */
[----:B------:R-:W-:Y:S01]  /*0cd0*/  @!P1 IMAD.IADD R9, R9, 0x1, -R0 ;  /* 0x0000000109099824 */ /* 0x000fe200078e0a00 */
[C---:B------:R-:W-:Y:S01]  /*0ce0*/  ISETP.GT.U32.AND P5, PT, R0.reuse, R12, PT ;  /* 0x0000000c0000720c */ /* 0x040fe20003fa4070 */
[----:B------:R-:W-:Y:S01]  /*0cf0*/  IMAD R14, R0, R14, R15 ;  /* 0x0000000e000e7224 */ /* 0x000fe200078e020f */
[----:B------:R-:W-:Y:S01]  /*0d00*/  ISETP.GE.AND P1, PT, R18, RZ, PT ;  /* 0x000000ff1200720c */ /* 0x000fe20003f26270 */
[----:B------:R-:W-:Y:S01]  /*0d10*/  @!P3 IMAD.MOV R9, RZ, RZ, -R9 ;  /* 0x000000ffff09b224 */ /* 0x000fe200078e0a09 */
[----:B------:R-:W-:Y:S01]  /*0d20*/  LOP3.LUT R44, R10, 0x78, RZ, 0xfc, !PT ;  /* 0x000000780a2c7812 */ /* 0x000fe200078efcff */
[----:B------:R-:W-:Y:S01]  /*0d30*/  IMAD.MOV R16, RZ, RZ, -R16 ;  /* 0x000000ffff107224 */ /* 0x000fe200078e0a10 */
[----:B------:R-:W-:Y:S01]  /*0d40*/  ISETP.GT.U32.AND P3, PT, R0, R14, PT ;  /* 0x0000000e0000720c */ /* 0x000fe20003f64070 */
[----:B------:R-:W-:Y:S01]  /*0d50*/  @!P2 IMAD.IADD R11, R11, 0x1, -R0 ;  /* 0x000000010b0ba824 */ /* 0x000fe200078e0a00 */
[----:B------:R-:W-:Y:S01]  /*0d60*/  LOP3.LUT R45, R10, 0x7c, RZ, 0xfc, !PT ;  /* 0x0000007c0a2d7812 */ /* 0x000fe200078efcff */
[----:B------:R-:W-:Y:S01]  /*0d70*/  IMAD R16, R0, R16, R19 ;  /* 0x0000001000107224 */ /* 0x000fe200078e0213 */
[----:B------:R-:W-:Y:S01]  /*0d80*/  IABS R19, R26 ;  /* 0x0000001a00137213 */ /* 0x000fe20000000000 */
[----:B------:R-:W-:Y:S01]  /*0d90*/  IMAD.HI.U32 R15, R8, R17, RZ ;  /* 0x00000011080f7227 */ /* 0x000fe200078e00ff */
[----:B------:R-:W-:-:S02]  /*0da0*/  ISETP.GT.U32.AND P2, PT, R0, R11, PT ;  /* 0x0000000b0000720c */ /* 0x000fc40003f44070 */
[----:B------:R-:W-:Y:S01]  /*0db0*/  LOP3.LUT R46, R10, 0x88, RZ, 0xfc, !PT ;  /* 0x000000880a2e7812 */ /* 0x000fe200078efcff */
[--C-:B------:R-:W-:Y:S01]  /*0dc0*/  @!P5 IMAD.IADD R12, R12, 0x1, -R0.reuse ;  /* 0x000000010c0cd824 */ /* 0x100fe200078e0a00 */
[----:B------:R-:W-:Y:S01]  /*0dd0*/  ISETP.GT.U32.AND P5, PT, R0, R16, PT ;  /* 0x000000100000720c */ /* 0x000fe20003fa4070 */
[----:B------:R-:W-:Y:S01]  /*0de0*/  IMAD.MOV R15, RZ, RZ, -R15 ;  /* 0x000000ffff0f7224 */ /* 0x000fe200078e0a0f */
[----:B------:R-:W-:Y:S01]  /*0df0*/  IABS R47, R46 ;  /* 0x0000002e002f7213 */ /* 0x000fe20000000000 */
[----:B------:R-:W-:Y:S01]  /*0e00*/  @!P3 IMAD.IADD R14, R14, 0x1, -R0 ;  /* 0x000000010e0eb824 */ /* 0x000fe200078e0a00 */
[----:B------:R-:W-:Y:S01]  /*0e10*/  LOP3.LUT R48, R10, 0x8c, RZ, 0xfc, !PT ;  /* 0x0000008c0a307812 */ /* 0x000fe200078efcff */
[----:B------:R-:W-:Y:S01]  /*0e20*/  IMAD R15, R0, R15, R17 ;  /* 0x0000000f000f7224 */ /* 0x000fe200078e0211 */
[----:B------:R-:W-:Y:S01]  /*0e30*/  LOP3.LUT R50, R10, 0x90, RZ, 0xfc, !PT ;  /* 0x000000900a327812 */ /* 0x000fe200078efcff */
[----:B------:R-:W-:Y:S01]  /*0e40*/  IMAD.HI.U32 R17, R8, R21, RZ ;  /* 0x0000001508117227 */ /* 0x000fe200078e00ff */
[----:B------:R-:W-:-:S02]  /*0e50*/  ISETP.GT.U32.AND P3, PT, R0, R14, PT ;  /* 0x0000000e0000720c */ /* 0x000fc40003f64070 */
[----:B------:R-:W-:Y:S01]  /*0e60*/  IABS R49, R48 ;  /* 0x0000003000317213 */ /* 0x000fe20000000000 */
[--C-:B------:R-:W-:Y:S01]  /*0e70*/  @!P2 IMAD.IADD R11, R11, 0x1, -R0.reuse ;  /* 0x000000010b0ba824 */ /* 0x100fe200078e0a00 */
[----:B------:R-:W-:Y:S01]  /*0e80*/  ISETP.GT.U32.AND P2, PT, R0, R15, PT ;  /* 0x0000000f0000720c */ /* 0x000fe20003f44070 */
[----:B------:R-:W-:Y:S01]  /*0e90*/  IMAD.MOV R17, RZ, RZ, -R17 ;  /* 0x000000ffff117224 */ /* 0x000fe200078e0a11 */
[----:B------:R-:W-:Y:S01]  /*0ea0*/  LOP3.LUT R51, R10, 0x94, RZ, 0xfc, !PT ;  /* 0x000000940a337812 */ /* 0x000fe200078efcff */
[----:B------:R-:W-:Y:S01]  /*0eb0*/  @!P5 IMAD.IADD R16, R16, 0x1, -R0 ;  /* 0x000000011010d824 */ /* 0x000fe200078e0a00 */
[----:B------:R-:W-:Y:S01]  /*0ec0*/  LOP3.LUT R52, R10, 0x98, RZ, 0xfc, !PT ;  /* 0x000000980a347812 */ /* 0x000fe200078efcff */
[----:B------:R-:W-:Y:S01]  /*0ed0*/  IMAD R18, R0, R17, R21 ;  /* 0x0000001100127224 */ /* 0x000fe200078e0215 */
[----:B------:R-:W-:Y:S01]  /*0ee0*/  LOP3.LUT R54, R10, 0x9c, RZ, 0xfc, !PT ;  /* 0x0000009c0a367812 */ /* 0x000fe200078efcff */
[----:B------:R-:W-:Y:S01]  /*0ef0*/  IMAD.MOV.U32 R21, RZ, RZ, R19 ;  /* 0x000000ffff157224 */ /* 0x000fe200078e0013 */
[----:B------:R-:W-:Y:S01]  /*0f00*/  ISETP.GT.U32.AND P5, PT, R0, R16, PT ;  /* 0x000000100000720c */ /* 0x000fe20003fa4070 */
[----:B------:R-:W-:Y:S01]  /*0f10*/  IMAD.HI.U32 R17, R8, R23, RZ ;  /* 0x0000001708117227 */ /* 0x000fe200078e00ff */
[----:B------:R-:W-:-:S02]  /*0f20*/  LOP3.LUT R55, R10, 0xa0, RZ, 0xfc, !PT ;  /* 0x000000a00a377812 */ /* 0x000fc400078efcff */
[----:B------:R-:W-:Y:S01]  /*0f30*/  LOP3.LUT R56, R10, 0xa4, RZ, 0xfc, !PT ;  /* 0x000000a40a387812 */ /* 0x000fe200078efcff */
[--C-:B------:R-:W-:Y:S01]  /*0f40*/  @!P3 IMAD.IADD R14, R14, 0x1, -R0.reuse ;  /* 0x000000010e0eb824 */ /* 0x100fe200078e0a00 */
[----:B------:R-:W-:Y:S01]  /*0f50*/  ISETP.GT.U32.AND P3, PT, R0, R18, PT ;  /* 0x000000120000720c */ /* 0x000fe20003f64070 */
[----:B------:R-:W-:Y:S01]  /*0f60*/  IMAD.HI.U32 R19, R8, R21, RZ ;  /* 0x0000001508137227 */ /* 0x000fe200078e00ff */
[----:B------:R-:W-:Y:S02]  /*0f70*/  @!P2 IADD3 R15, R15, -R0, RZ ;  /* 0x800000000f0fa210 */ /* 0x000fe40007ffe0ff */
[----:B------:R-:W-:Y:S01]  /*0f80*/  ISETP.GE.AND P2, PT, R20, RZ, PT ;  /* 0x000000ff1400720c */ /* 0x000fe20003f46270 */
[----:B------:R-:W-:Y:S01]  /*0f90*/  IMAD.MOV R17, RZ, RZ, -R17 ;  /* 0x000000ffff117224 */ /* 0x000fe200078e0a11 */
[----:B------:R-:W-:Y:S01]  /*0fa0*/  @!P6 IADD3 R14, -R14, RZ, RZ ;  /* 0x000000ff0e0ee210 */ /* 0x000fe20007ffe1ff */
[----:B------:R-:W-:Y:S01]  /*0fb0*/  IMAD.MOV R20, RZ, RZ, -R19 ;  /* 0x000000ffff147224 */ /* 0x000fe200078e0a13 */
[----:B------:R-:W-:Y:S01]  /*0fc0*/  IABS R53, R56 ;  /* 0x0000003800357213 */ /* 0x000fe20000000000 */
[----:B------:R-:W-:Y:S01]  /*0fd0*/  IMAD R19, R0, R17, R23 ;  /* 0x0000001100137224 */ /* 0x000fe200078e0217 */
[----:B------:R-:W-:Y:S01]  /*0fe0*/  LOP3.LUT R57, R10, 0xa8, RZ, 0xfc, !PT ;  /* 0x000000a80a397812 */ /* 0x000fe200078efcff */
[----:B------:R-:W-:Y:S01]  /*0ff0*/  @!P0 IMAD.MOV R11, RZ, RZ, -R11 ;  /* 0x000000ffff0b8224 */ /* 0x000fe200078e0a0b */
[----:B------:R-:W-:Y:S01]  /*1000*/  ISETP.GT.U32.AND P0, PT, R0, R15, PT ;  /* 0x0000000f0000720c */ /* 0x000fe20003f04070 */
[--C-:B------:R-:W-:Y:S01]  /*1010*/  @!P5 IMAD.IADD R16, R16, 0x1, -R0.reuse ;  /* 0x000000011010d824 */ /* 0x100fe200078e0a00 */
[----:B------:R-:W-:Y:S01]  /*1020*/  ISETP.GT.U32.AND P5, PT, R0, R19, PT ;  /* 0x000000130000720c */ /* 0x000fe20003fa4070 */
[----:B------:R-:W-:Y:S01]  /*1030*/  @!P3 IMAD.IADD R18, R18, 0x1, -R0 ;  /* 0x000000011212b824 */ /* 0x000fe200078e0a00 */
[----:B------:R-:W-:Y:S01]  /*1040*/  LOP3.LUT R58, R10, 0xc4, RZ, 0xfc, !PT ;  /* 0x000000c40a3a7812 */ /* 0x000fe200078efcff */
[----:B------:R-:W-:Y:S01]  /*1050*/  IMAD R20, R0, R20, R21 ;  /* 0x0000001400147224 */ /* 0x000fe200078e0215 */
[----:B------:R-:W-:Y:S01]  /*1060*/  LOP3.LUT R60, R10, 0xc8, RZ, 0xfc, !PT ;  /* 0x000000c80a3c7812 */ /* 0x000fe200078efcff */
[----:B------:R-:W-:Y:S01]  /*1070*/  @!P4 IMAD.MOV R12, RZ, RZ, -R12 ;  /* 0x000000ffff0cc224 */ /* 0x000fe200078e0a0c */
[----:B------:R-:W-:Y:S01]  /*1080*/  ISETP.GE.AND P4, PT, R22, RZ, PT ;  /* 0x000000ff1600720c */ /* 0x000fe20003f86270 */
[----:B------:R-:W-:Y:S01]  /*1090*/  @!P2 IMAD.MOV R16, RZ, RZ, -R16 ;  /* 0x000000ffff10a224 */ /* 0x000fe200078e0a10 */
[----:B------:R-:W-:-:S02]  /*10a0*/  ISETP.GT.U32.AND P3, PT, R0, R18, PT ;  /* 0x000000120000720c */ /* 0x000fc40003f64070 */
[----:B------:R-:W-:Y:S01]  /*10b0*/  LOP3.LUT R22, R10, 0x30, RZ, 0xfc, !PT ;  /* 0x000000300a167812 */ /* 0x000fe200078efcff */
[--C-:B------:R-:W-:Y:S01]  /*10c0*/  @!P0 IMAD.IADD R15, R15, 0x1, -R0.reuse ;  /* 0x000000010f0f8824 */ /* 0x100fe200078e0a00 */
[----:B------:R-:W-:Y:S01]  /*10d0*/  ISETP.GT.U32.AND P6, PT, R0, R20, PT ;  /* 0x000000140000720c */ /* 0x000fe20003fc4070 */
[--C-:B------:R-:W-:Y:S01]  /*10e0*/  @!P5 IMAD.IADD R19, R19, 0x1, -R0.reuse ;  /* 0x000000011313d824 */ /* 0x100fe200078e0a00 */
[----:B------:R-:W-:Y:S01]  /*10f0*/  ISETP.GE.AND P0, PT, R24, RZ, PT ;  /* 0x000000ff1800720c */ /* 0x000fe20003f06270 */
[----:B------:R-:W-:Y:S01]  /*1100*/  @!P1 IMAD.MOV R15, RZ, RZ, -R15 ;  /* 0x000000ffff0f9224 */ /* 0x000fe200078e0a0f */
[----:B------:R-:W-:Y:S02]  /*1110*/  LOP3.LUT R24, R10, 0x34, RZ, 0xfc, !PT ;  /* 0x000000340a187812 */ /* 0x000fe400078efcff */
[----:B------:R-:W-:Y:S02]  /*1120*/  IABS R23, R22 ;  /* 0x0000001600177213 */ /* 0x000fe40000000000 */
[----:B------:R-:W-:Y:S01]  /*1130*/  IABS R25, R24 ;  /* 0x0000001800197213 */ /* 0x000fe20000000000 */
[----:B------:R-:W-:Y:S01]  /*1140*/  @!P3 IMAD.IADD R18, R18, 0x1, -R0 ;  /* 0x000000011212b824 */ /* 0x000fe200078e0a00 */
[----:B------:R-:W-:Y:S01]  /*1150*/  ISETP.GT.U32.AND P5, PT, R0, R19, PT ;  /* 0x000000130000720c */ /* 0x000fe20003fa4070 */
[----:B------:R-:W-:Y:S01]  /*1160*/  IMAD.HI.U32 R17, R8, R23, RZ ;  /* 0x0000001708117227 */ /* 0x000fe200078e00ff */
[----:B------:R-:W-:-:S02]  /*1170*/  ISETP.GE.AND P3, PT, R24, RZ, PT ;  /* 0x000000ff1800720c */ /* 0x000fc40003f66270 */
[----:B------:R-:W-:Y:S01]  /*1180*/  IABS R24, R28 ;  /* 0x0000001c00187213 */ /* 0x000fe20000000000 */
[----:B------:R-:W-:Y:S01]  /*1190*/  IMAD.HI.U32 R21, R8, R25, RZ ;  /* 0x0000001908157227 */ /* 0x000fe200078e00ff */
[----:B------:R-:W-:Y:S02]  /*11a0*/  ISETP.GE.AND P2, PT, R22, RZ, PT ;  /* 0x000000ff1600720c */ /* 0x000fe40003f46270 */
[----:B------:R-:W-:Y:S01]  /*11b0*/  ISETP.GE.AND P1, PT, R26, RZ, PT ;  /* 0x000000ff1a00720c */ /* 0x000fe20003f26270 */
[----:B------:R-:W-:Y:S01]  /*11c0*/  IMAD.MOV R17, RZ, RZ, -R17 ;  /* 0x000000ffff117224 */ /* 0x000fe200078e0a11 */
[----:B------:R-:W-:Y:S01]  /*11d0*/  IABS R63, R58 ;  /* 0x0000003a003f7213 */ /* 0x000fe20000000000 */
[----:B------:R-:W-:Y:S01]  /*11e0*/  @!P6 IMAD.IADD R20, R20, 0x1, -R0 ;  /* 0x000000011414e824 */ /* 0x000fe200078e0a00 */
[----:B------:R-:W-:Y:S01]  /*11f0*/  IABS R65, R60 ;  /* 0x0000003c00417213 */ /* 0x000fe20000000000 */
[----:B------:R-:W-:Y:S01]  /*1200*/  IMAD.MOV R22, RZ, RZ, -R21 ;  /* 0x000000ffff167224 */ /* 0x000fe200078e0a15 */
[----:B------:R-:W-:Y:S01]  /*1210*/  LOP3.LUT R62, R10, 0xcc, RZ, 0xfc, !PT ;  /* 0x000000cc0a3e7812 */ /* 0x000fe200078efcff */
[C---:B------:R-:W-:Y:S01]  /*1220*/  IMAD R21, R0.reuse, R17, R23 ;  /* 0x0000001100157224 */ /* 0x040fe200078e0217 */
[C---:B------:R-:W-:Y:S01]  /*1230*/  ISETP.GT.U32.AND P6, PT, R0.reuse, R20, PT ;  /* 0x000000140000720c */ /* 0x040fe20003fc4070 */
[----:B------:R-:W-:Y:S01]  /*1240*/  IMAD.MOV.U32 R23, RZ, RZ, R24 ;  /* 0x000000ffff177224 */ /* 0x000fe200078e0018 */
[----:B------:R-:W-:Y:S01]  /*1250*/  IABS R71, R62 ;  /* 0x0000003e00477213 */ /* 0x000fe20000000000 */
[----:B------:R-:W-:Y:S01]  /*1260*/  @!P5 IMAD.IADD R19, R19, 0x1, -R0 ;  /* 0x000000011313d824 */ /* 0x000fe200078e0a00 */
[----:B------:R-:W-:Y:S01]  /*1270*/  ISETP.GT.U32.AND P5, PT, R0, R21, PT ;  /* 0x000000150000720c */ /* 0x000fe20003fa4070 */
[----:B------:R-:W-:Y:S01]  /*1280*/  IMAD.HI.U32 R17, R8, R23, RZ ;  /* 0x0000001708117227 */ /* 0x000fe200078e00ff */
[----:B------:R-:W-:-:S02]  /*1290*/  LOP3.LUT R64, R10, 0xe4, RZ, 0xfc, !PT ;  /* 0x000000e40a407812 */ /* 0x000fc400078efcff */
[----:B------:R-:W-:Y:S01]  /*12a0*/  LOP3.LUT R66, R10, 0xf0, RZ, 0xfc, !PT ;  /* 0x000000f00a427812 */ /* 0x000fe200078efcff */
[----:B------:R-:W-:Y:S01]  /*12b0*/  IMAD R22, R0, R22, R25 ;  /* 0x0000001600167224 */ /* 0x000fe200078e0219 */
[----:B------:R-:W-:Y:S01]  /*12c0*/  IABS R25, R30 ;  /* 0x0000001e00197213 */ /* 0x000fe20000000000 */
[----:B------:R-:W-:Y:S01]  /*12d0*/  IMAD.MOV R17, RZ, RZ, -R17 ;  /* 0x000000ffff117224 */ /* 0x000fe200078e0a11 */
[----:B------:R-:W-:Y:S01]  /*12e0*/  IABS R87, R64 ;  /* 0x0000004000577213 */ /* 0x000fe20000000000 */
[----:B------:R-:W-:Y:S01]  /*12f0*/  IMAD.HI.U32 R24, R8, R27, RZ ;  /* 0x0000001b08187227 */ /* 0x000fe200078e00ff */
[----:B------:R-:W-:Y:S02]  /*1300*/  @!P6 IADD3 R20, R20, -R0, RZ ;  /* 0x800000001414e210 */ /* 0x000fe40007ffe0ff */
[C---:B------:R-:W-:Y:S01]  /*1310*/  ISETP.GT.U32.AND P6, PT, R0.reuse, R22, PT ;  /* 0x000000160000720c */ /* 0x040fe20003fc4070 */
[----:B------:R-:W-:Y:S01]  /*1320*/  IMAD R23, R0, R17, R23 ;  /* 0x0000001100177224 */ /* 0x000fe200078e0217 */
[----:B------:R-:W-:Y:S01]  /*1330*/  @!P1 IADD3 R20, -R20, RZ, RZ ;  /* 0x000000ff14149210 */ /* 0x000fe20007ffe1ff */
[----:B------:R-:W-:Y:S01]  /*1340*/  @!P5 IMAD.IADD R21, R21, 0x1, -R0 ;  /* 0x000000011515d824 */ /* 0x000fe200078e0a00 */
[----:B------:R-:W-:Y:S01]  /*1350*/  IABS R93, R66 ;  /* 0x00000042005d7213 */ /* 0x000fe20000000000 */
[----:B------:R-:W-:Y:S01]  /*1360*/  IMAD.HI.U32 R17, R8, R25, RZ ;  /* 0x0000001908117227 */ /* 0x000fe200078e00ff */
[----:B------:R-:W-:-:S02]  /*1370*/  ISETP.GT.U32.AND P5, PT, R0, R23, PT ;  /* 0x000000170000720c */ /* 0x000fc40003fa4070 */
[----:B------:R-:W-:Y:S01]  /*1380*/  LOP3.LUT R68, R10, 0xf4, RZ, 0xfc, !PT ;  /* 0x000000f40a447812 */ /* 0x000fe200078efcff */
[----:B------:R-:W-:Y:S01]  /*1390*/  IMAD.MOV R17, RZ, RZ, -R17 ;  /* 0x000000ffff117224 */ /* 0x000fe200078e0a11 */
[----:B------:R-:W-:Y:S01]  /*13a0*/  IADD3 R106, R70, 0x80, RZ ;  /* 0x00000080466a7810 */ /* 0x000fe20007ffe0ff */
[----:B------:R-:W-:Y:S01]  /*13b0*/  IMAD.MOV R26, RZ, RZ, -R24 ;  /* 0x000000ffff1a7224 */ /* 0x000fe200078e0a18 */
[----:B------:R-:W-:Y:S01]  /*13c0*/  IABS R95, R68 ;  /* 0x00000044005f7213 */ /* 0x000fe20000000000 */
[--C-:B------:R-:W-:Y:S01]  /*13d0*/  @!P6 IMAD.IADD R22, R22, 0x1, -R0.reuse ;  /* 0x000000011616e824 */ /* 0x100fe200078e0a00 */
[----:B------:R-:W-:Y:S01]  /*13e0*/  ISETP.GE.AND P6, PT, R28, RZ, PT ;  /* 0x000000ff1c00720c */ /* 0x000fe20003fc6270 */
[----:B------:R-:W-:Y:S01]  /*13f0*/  IMAD R24, R0, R17, R25 ;  /* 0x0000001100187224 */ /* 0x000fe200078e0219 */
[----:B------:R-:W-:Y:S01]  /*1400*/  IABS R28, R33 ;  /* 0x00000021001c7213 */ /* 0x000fe20000000000 */
[----:B------:R-:W-:Y:S01]  /*1410*/  IMAD.HI.U32 R17, R8, R29, RZ ;  /* 0x0000001d08117227 */ /* 0x000fe200078e00ff */
[C---:B------:R-:W-:Y:S01]  /*1420*/  IADD3 R104, R70.reuse, 0x100, RZ ;  /* 0x0000010046687810 */ /* 0x040fe20007ffe0ff */
[----:B------:R2:W-:Y:S01]  /*1430*/  STL [R1+0x14c4], R106 ;  /* 0x0014c46a01007387 */ /* 0x0005e20000100800 */
[----:B------:R-:W-:Y:S01]  /*1440*/  IADD3 R94, R70, 0x180, RZ ;  /* 0x00000180465e7810 */ /* 0x000fe20007ffe0ff */
[----:B------:R-:W-:Y:S01]  /*1450*/  @!P5 IMAD.IADD R23, R23, 0x1, -R0 ;  /* 0x000000011717d824 */ /* 0x000fe200078e0a00 */
[C---:B------:R-:W-:Y:S01]  /*1460*/  ISETP.GT.U32.AND P5, PT, R0.reuse, R22, PT ;  /* 0x000000160000720c */ /* 0x040fe20003fa4070 */
[----:B------:R-:W-:Y:S01]  /*1470*/  @!P4 IMAD.MOV R18, RZ, RZ, -R18 ;  /* 0x000000ffff12c224 */ /* 0x000fe200078e0a12 */
[C---:B------:R-:W-:Y:S01]  /*1480*/  ISETP.GT.U32.AND P4, PT, R0.reuse, R21, PT ;  /* 0x000000150000720c */ /* 0x040fe20003f84070 */
[----:B------:R-:W-:Y:S01]  /*1490*/  IMAD.MOV R17, RZ, RZ, -R17 ;  /* 0x000000ffff117224 */ /* 0x000fe200078e0a11 */
[----:B------:R-:W-:Y:S01]  /*14a0*/  IABS R99, R104 ;  /* 0x0000006800637213 */ /* 0x000fe20000000000 */
[C---:B------:R-:W-:Y:S01]  /*14b0*/  IMAD R25, R0.reuse, R26, R27 ;  /* 0x0000001a00197224 */ /* 0x040fe200078e021b */
[----:B------:R-:W-:Y:S01]  /*14c0*/  IABS R101, R94 ;  /* 0x0000005e00657213 */ /* 0x000fe20000000000 */
[C---:B------:R-:W-:Y:S01]  /*14d0*/  IMAD R26, R0.reuse, R17, R29 ;  /* 0x00000011001a7224 */ /* 0x040fe200078e021d */
[----:B------:R3:W-:Y:S01]  /*14e0*/  STL [R1+0x14cc], R104 ;  /* 0x0014cc6801007387 */ /* 0x0007e20000100800 */
[----:B------:R-:W-:Y:S01]  /*14f0*/  IMAD.MOV.U32 R27, RZ, RZ, R28 ;  /* 0x000000ffff1b7224 */ /* 0x000fe200078e001c */
[C---:B------:R-:W-:Y:S01]  /*1500*/  ISETP.GT.U32.AND P1, PT, R0.reuse, R25, PT ;  /* 0x000000190000720c */ /* 0x040fe20003f24070 */
[----:B------:R-:W-:Y:S01]  /*1510*/  @!P0 IMAD.MOV R19, RZ, RZ, -R19 ;  /* 0x000000ffff138224 */ /* 0x000fe200078e0a13 */
[----:B------:R-:W-:Y:S01]  /*1520*/  ISETP.GT.U32.AND P0, PT, R0, R23, PT ;  /* 0x000000170000720c */ /* 0x000fe20003f04070 */
[--C-:B------:R-:W-:Y:S01]  /*1530*/  @!P5 IMAD.IADD R22, R22, 0x1, -R0.reuse ;  /* 0x000000011616d824 */ /* 0x100fe200078e0a00 */
[C---:B------:R-:W-:Y:S01]  /*1540*/  ISETP.GT.U32.AND P5, PT, R0.reuse, R26, PT ;  /* 0x0000001a0000720c */ /* 0x040fe20003fa4070 */
[--C-:B------:R-:W-:Y:S01]  /*1550*/  @!P4 IMAD.IADD R21, R21, 0x1, -R0.reuse ;  /* 0x000000011515c824 */ /* 0x100fe200078e0a00 */
[----:B------:R-:W-:Y:S01]  /*1560*/  ISETP.GT.U32.AND P4, PT, R0, R24, PT ;  /* 0x000000180000720c */ /* 0x000fe20003f84070 */
[----:B------:R-:W-:Y:S01]  /*1570*/  IMAD.HI.U32 R17, R8, R27, RZ ;  /* 0x0000001b08117227 */ /* 0x000fe200078e00ff */
[----:B------:R-:W-:Y:S03]  /*1580*/  STL [R1+0x14c8], R94 ;  /* 0x0014c85e01007387 */ /* 0x000fe60000100800 */
[----:B------:R-:W-:Y:S01]  /*1590*/  @!P2 IMAD.MOV R21, RZ, RZ, -R21 ;  /* 0x000000ffff15a224 */ /* 0x000fe200078e0a15 */
[----:B------:R-:W-:Y:S01]  /*15a0*/  ISETP.GE.AND P2, PT, R30, RZ, PT ;  /* 0x000000ff1e00720c */ /* 0x000fe20003f46270 */
[----:B------:R-:W-:Y:S01]  /*15b0*/  IMAD.MOV R17, RZ, RZ, -R17 ;  /* 0x000000ffff117224 */ /* 0x000fe200078e0a11 */
[----:B------:R-:W-:Y:S01]  /*15c0*/  LOP3.LUT R30, R10, 0x4c, RZ, 0xfc, !PT ;  /* 0x0000004c0a1e7812 */ /* 0x000fe200078efcff */
[----:B------:R-:W-:-:S02]  /*15d0*/  @!P1 IMAD.IADD R25, R25, 0x1, -R0 ;  /* 0x0000000119199824 */ /* 0x000fc400078e0a00 */
[--C-:B------:R-:W-:Y:S01]  /*15e0*/  @!P5 IMAD.IADD R26, R26, 0x1, -R0.reuse ;  /* 0x000000011a1ad824 */ /* 0x100fe200078e0a00 */
[----:B------:R-:W-:Y:S01]  /*15f0*/  IABS R29, R30 ;  /* 0x0000001e001d7213 */ /* 0x000fe20000000000 */
[----:B------:R-:W-:Y:S02]  /*1600*/  IMAD R27, R0, R17, R27 ;  /* 0x00000011001b7224 */ /* 0x000fe400078e021b */
[--C-:B------:R-:W-:Y:S01]  /*1610*/  @!P4 IMAD.IADD R24, R24, 0x1, -R0.reuse ;  /* 0x000000011818c824 */ /* 0x100fe200078e0a00 */
[----:B------:R-:W-:Y:S01]  /*1620*/  ISETP.GT.U32.AND P5, PT, R0, R26, PT ;  /* 0x0000001a0000720c */ /* 0x000fe20003fa4070 */
[----:B------:R-:W-:Y:S01]  /*1630*/  IMAD.HI.U32 R17, R8, R29, RZ ;  /* 0x0000001d08117227 */ /* 0x000fe200078e00ff */
[----:B------:R-:W-:Y:S02]  /*1640*/  ISETP.GE.AND P4, PT, R32, RZ, PT ;  /* 0x000000ff2000720c */ /* 0x000fe40003f86270 */
[----:B------:R-:W-:Y:S01]  /*1650*/  LOP3.LUT R32, R10, 0x50, RZ, 0xfc, !PT ;  /* 0x000000500a207812 */ /* 0x000fe200078efcff */
[----:B------:R-:W-:Y:S01]  /*1660*/  @!P0 IMAD.IADD R23, R23, 0x1, -R0 ;  /* 0x0000000117178824 */ /* 0x000fe200078e0a00 */
[----:B------:R-:W-:Y:S01]  /*1670*/  ISETP.GE.AND P0, PT, R31, RZ, PT ;  /* 0x000000ff1f00720c */ /* 0x000fe20003f06270 */
[----:B------:R-:W-:Y:S01]  /*1680*/  IMAD.MOV R28, RZ, RZ, -R17 ;  /* 0x000000ffff1c7224 */ /* 0x000fe200078e0a11 */
[----:B------:R-:W-:Y:S01]  /*1690*/  IABS R31, R32 ;  /* 0x00000020001f7213 */ /* 0x000fe20000000000 */
[----:B------:R-:W-:Y:S01]  /*16a0*/  @!P3 IMAD.MOV R22, RZ, RZ, -R22 ;  /* 0x000000ffff16b224 */ /* 0x000fe200078e0a16 */
[C---:B------:R-:W-:Y:S01]  /*16b0*/  ISETP.GT.U32.AND P3, PT, R0.reuse, R25, PT ;  /* 0x000000190000720c */ /* 0x040fe20003f64070 */
[C---:B------:R-:W-:Y:S01]  /*16c0*/  IMAD R28, R0.reuse, R28, R29 ;  /* 0x0000001c001c7224 */ /* 0x040fe200078e021d */
[----:B------:R-:W-:Y:S01]  /*16d0*/  ISETP.GT.U32.AND P1, PT, R0, R24, PT ;  /* 0x000000180000720c */ /* 0x000fe20003f24070 */
[----:B------:R-:W-:-:S04]  /*16e0*/  IMAD.HI.U32 R17, R8, R31, RZ ;  /* 0x0000001f08117227 */ /* 0x000fc800078e00ff */
[--C-:B------:R-:W-:Y:S01]  /*16f0*/  @!P5 IMAD.IADD R26, R26, 0x1, -R0.reuse ;  /* 0x000000011a1ad824 */ /* 0x100fe200078e0a00 */
[C---:B------:R-:W-:Y:S01]  /*1700*/  ISETP.GT.U32.AND P5, PT, R0.reuse, R28, PT ;  /* 0x0000001c0000720c */ /* 0x040fe20003fa4070 */
[----:B------:R-:W-:Y:S02]  /*1710*/  IMAD.MOV R17, RZ, RZ, -R17 ;  /* 0x000000ffff117224 */ /* 0x000fe400078e0a11 */
[----:B------:R-:W-:Y:S01]  /*1720*/  @!P6 IMAD.MOV R23, RZ, RZ, -R23 ;  /* 0x000000ffff17e224 */ /* 0x000fe200078e0a17 */
[----:B------:R-:W-:Y:S01]  /*1730*/  ISETP.GT.U32.AND P6, PT, R0, R27, PT ;  /* 0x0000001b0000720c */ /* 0x000fe20003fc4070 */
[----:B------:R-:W-:Y:S01]  /*1740*/  @!P3 IMAD.IADD R25, R25, 0x1, -R0 ;  /* 0x000000011919b824 */ /* 0x000fe200078e0a00 */
[----:B------:R-:W-:Y:S01]  /*1750*/  ISETP.GE.AND P3, PT, R30, RZ, PT ;  /* 0x000000ff1e00720c */ /* 0x000fe20003f66270 */
[----:B------:R-:W-:Y:S01]  /*1760*/  IMAD R29, R0, R17, R31 ;  /* 0x00000011001d7224 */ /* 0x000fe200078e021f */
[----:B------:R-:W-:Y:S01]  /*1770*/  @!P1 IADD3 R24, R24, -R0, RZ ;  /* 0x8000000018189210 */ /* 0x000fe20007ffe0ff */
[----:B------:R-:W-:Y:S01]  /*1780*/  @!P0 IMAD.MOV R25, RZ, RZ, -R25 ;  /* 0x000000ffff198224 */ /* 0x000fe200078e0a19 */
[----:B------:R-:W-:Y:S01]  /*1790*/  ISETP.GE.AND P1, PT, R33, RZ, PT ;  /* 0x000000ff2100720c */ /* 0x000fe20003f26270 */
[----:B------:R-:W-:Y:S01]  /*17a0*/  IMAD.HI.U32 R31, R8, R37, RZ ;  /* 0x00000025081f7227 */ /* 0x000fe200078e00ff */
[----:B------:R-:W-:-:S02]  /*17b0*/  ISETP.GT.U32.AND P0, PT, R0, R29, PT ;  /* 0x0000001d0000720c */ /* 0x000fc40003f04070 */
[----:B------:R-:W-:Y:S01]  /*17c0*/  IABS R33, R34 ;  /* 0x0000002200217213 */ /* 0x000fe20000000000 */
[--C-:B------:R-:W-:Y:S02]  /*17d0*/  @!P5 IMAD.IADD R28, R28, 0x1, -R0.reuse ;  /* 0x000000011c1cd824 */ /* 0x100fe400078e0a00 */
[----:B------:R-:W-:Y:S01]  /*17e0*/  @!P6 IMAD.IADD R27, R27, 0x1, -R0 ;  /* 0x000000011b1be824 */ /* 0x000fe200078e0a00 */
[----:B------:R-:W-:Y:S01]  /*17f0*/  ISETP.GE.AND P6, PT, R32, RZ, PT ;  /* 0x000000ff2000720c */ /* 0x000fe20003fc6270 */
[----:B------:R-:W-:Y:S01]  /*1800*/  IMAD.HI.U32 R17, R8, R33, RZ ;  /* 0x0000002108117227 */ /* 0x000fe200078e00ff */
[----:B------:R-:W-:Y:S02]  /*1810*/  ISETP.GT.U32.AND P5, PT, R0, R28, PT ;  /* 0x0000001c0000720c */ /* 0x000fe40003fa4070 */
[----:B------:R-:W-:Y:S01]  /*1820*/  LOP3.LUT R32, R10, 0x58, RZ, 0xfc, !PT ;  /* 0x000000580a207812 */ /* 0x000fe200078efcff */
[----:B------:R-:W-:Y:S01]  /*1830*/  @!P2 IMAD.MOV R24, RZ, RZ, -R24 ;  /* 0x000000ffff18a224 */ /* 0x000fe200078e0a18 */
[----:B------:R-:W-:Y:S01]  /*1840*/  ISETP.GT.U32.AND P2, PT, R0, R27, PT ;  /* 0x0000001b0000720c */ /* 0x000fe20003f44070 */
[----:B------:R-:W-:Y:S01]  /*1850*/  IMAD.MOV R17, RZ, RZ, -R17 ;  /* 0x000000ffff117224 */ /* 0x000fe200078e0a11 */
[----:B------:R-:W-:Y:S01]  /*1860*/  IABS R35, R32 ;  /* 0x0000002000237213 */ /* 0x000fe20000000000 */
[----:B------:R-:W-:-:S02]  /*1870*/  @!P0 IMAD.IADD R29, R29, 0x1, -R0 ;  /* 0x000000011d1d8824 */ /* 0x000fc400078e0a00 */
[----:B------:R-:W-:Y:S02]  /*1880*/  IMAD R30, R0, R17, R33 ;  /* 0x00000011001e7224 */ /* 0x000fe400078e0221 */
[----:B------:R-:W-:Y:S01]  /*1890*/  IMAD.HI.U32 R17, R8, R35, RZ ;  /* 0x0000002308117227 */ /* 0x000fe200078e00ff */
[----:B------:R-:W-:Y:S02]  /*18a0*/  ISETP.GT.U32.AND P0, PT, R0, R29, PT ;  /* 0x0000001d0000720c */ /* 0x000fe40003f04070 */
[----:B------:R-:W-:Y:S01]  /*18b0*/  @!P5 IADD3 R28, R28, -R0, RZ ;  /* 0x800000001c1cd210 */ /* 0x000fe20007ffe0ff */
[----:B------:R-:W-:Y:S01]  /*18c0*/  IMAD.MOV R33, RZ, RZ, -R31 ;  /* 0x000000ffff217224 */ /* 0x000fe200078e0a1f */
[----:B------:R-:W-:Y:S01]  /*18d0*/  ISETP.GE.AND P5, PT, R32, RZ, PT ;  /* 0x000000ff2000720c */ /* 0x000fe20003fa6270 */
[----:B------:R-:W-:Y:S02]  /*18e0*/  IMAD.MOV R32, RZ, RZ, -R17 ;  /* 0x000000ffff207224 */ /* 0x000fe400078e0a11 */
[----:B------:R-:W-:-:S04]  /*18f0*/  IMAD.HI.U32 R17, R8, R39, RZ ;  /* 0x0000002708117227 */ /* 0x000fc800078e00ff */
[----:B------:R-:W-:Y:S01]  /*1900*/  @!P2 IMAD.IADD R27, R27, 0x1, -R0 ;  /* 0x000000011b1ba824 */ /* 0x000fe200078e0a00 */
[C---:B------:R-:W-:Y:S01]  /*1910*/  ISETP.GT.U32.AND P2, PT, R0.reuse, R30, PT ;  /* 0x0000001e0000720c */ /* 0x040fe20003f44070 */
[----:B------:R-:W-:Y:S02]  /*1920*/  IMAD R31, R0, R32, R35 ;  /* 0x00000020001f7224 */ /* 0x000fe400078e0223 */
[----:B------:R-:W-:Y:S01]  /*1930*/  @!P4 IMAD.MOV R26, RZ, RZ, -R26 ;  /* 0x000000ffff1ac224 */ /* 0x000fe200078e0a1a */
[----:B------:R-:W-:Y:S01]  /*1940*/  ISETP.GE.AND P4, PT, R34, RZ, PT ;  /* 0x000000ff2200720c */ /* 0x000fe20003f86270 */
[----:B------:R-:W-:Y:S01]  /*1950*/  IMAD.MOV R17, RZ, RZ, -R17 ;  /* 0x000000ffff117224 */ /* 0x000fe200078e0a11 */
[----:B------:R-:W-:Y:S01]  /*1960*/  LOP3.LUT R34, R10, 0x64, RZ, 0xfc, !PT ;  /* 0x000000640a227812 */ /* 0x000fe200078efcff */
[C---:B------:R-:W-:Y:S02]  /*1970*/  IMAD R32, R0.reuse, R33, R37 ;  /* 0x0000002100207224 */ /* 0x040fe400078e0225 */
[----:B------:R-:W-:Y:S01]  /*1980*/  @!P1 IMAD.MOV R27, RZ, RZ, -R27 ;  /* 0x000000ffff1b9224 */ /* 0x000fe200078e0a1b */
[C---:B------:R-:W-:Y:S01]  /*1990*/  ISETP.GT.U32.AND P1, PT, R0.reuse, R31, PT ;  /* 0x0000001f0000720c */ /* 0x040fe20003f24070 */
[C---:B------:R-:W-:Y:S01]  /*19a0*/  IMAD R33, R0.reuse, R17, R39 ;  /* 0x0000001100217224 */ /* 0x040fe200078e0227 */
[----:B------:R-:W-:Y:S01]  /*19b0*/  IABS R35, R34 ;  /* 0x0000002200237213 */ /* 0x000fe20000000000 */
[----:B------:R-:W-:Y:S01]  /*19c0*/  @!P0 IMAD.IADD R29, R29, 0x1, -R0 ;  /* 0x000000011d1d8824 */ /* 0x000fe200078e0a00 */
[----:B------:R-:W-:Y:S01]  /*19d0*/  ISETP.GT.U32.AND P0, PT, R0, R32, PT ;  /* 0x000000200000720c */ /* 0x000fe20003f04070 */
[----:B------:R-:W-:Y:S01]  /*19e0*/  @!P3 IMAD.MOV R28, RZ, RZ, -R28 ;  /* 0x000000ffff1cb224 */ /* 0x000fe200078e0a1c */
[----:B------:R-:W-:Y:S01]  /*19f0*/  ISETP.GE.AND P3, PT, R36, RZ, PT ;  /* 0x000000ff2400720c */ /* 0x000fe20003f66270 */
[----:B------:R-:W-:Y:S01]  /*1a00*/  @!P6 IMAD.MOV R29, RZ, RZ, -R29 ;  /* 0x000000ffff1de224 */ /* 0x000fe200078e0a1d */
[----:B------:R-:W-:Y:S01]  /*1a10*/  ISETP.GT.U32.AND P6, PT, R0, R33, PT ;  /* 0x000000210000720c */ /* 0x000fe20003fc4070 */
[----:B------:R-:W-:Y:S01]  /*1a20*/  IMAD.HI.U32 R17, R8, R35, RZ ;  /* 0x0000002308117227 */ /* 0x000fe200078e00ff */
[----:B------:R-:W-:-:S02]  /*1a30*/  IABS R36, R40 ;  /* 0x0000002800247213 */ /* 0x000fc40000000000 */
[----:B------:R-:W-:Y:S01]  /*1a40*/  IABS R39, R42 ;  /* 0x0000002a00277213 */ /* 0x000fe20000000000 */
[----:B------:R-:W-:Y:S02]  /*1a50*/  IMAD.MOV R17, RZ, RZ, -R17 ;  /* 0x000000ffff117224 */ /* 0x000fe400078e0a11 */
[--C-:B------:R-:W-:Y:S01]  /*1a60*/  @!P1 IMAD.IADD R31, R31, 0x1, -R0.reuse ;  /* 0x000000011f1f9824 */ /* 0x100fe200078e0a00 */
[----:B------:R-:W-:Y:S01]  /*1a70*/  ISETP.GE.AND P1, PT, R34, RZ, PT ;  /* 0x000000ff2200720c */ /* 0x000fe20003f26270 */
[----:B------:R-:W-:Y:S02]  /*1a80*/  @!P0 IMAD.IADD R32, R32, 0x1, -R0 ;  /* 0x0000000120208824 */ /* 0x000fe400078e0a00 */
[C---:B------:R-:W-:Y:S01]  /*1a90*/  IMAD R34, R0.reuse, R17, R35 ;  /* 0x0000001100227224 */ /* 0x040fe200078e0223 */
[C---:B------:R-:W-:Y:S01]  /*1aa0*/  ISETP.GT.U32.AND P0, PT, R0.reuse, R31, PT ;  /* 0x0000001f0000720c */ /* 0x040fe20003f04070 */
[----:B------:R-:W-:Y:S02]  /*1ab0*/  IMAD.MOV.U32 R35, RZ, RZ, R36 ;  /* 0x000000ffff237224 */ /* 0x000fe400078e0024 */
[----:B------:R-:W-:Y:S01]  /*1ac0*/  @!P6 IMAD.IADD R33, R33, 0x1, -R0 ;  /* 0x000000012121e824 */ /* 0x000fe200078e0a00 */
[----:B------:R-:W-:Y:S01]  /*1ad0*/  ISETP.GT.U32.AND P6, PT, R0, R32, PT ;  /* 0x000000200000720c */ /* 0x000fe20003fc4070 */
[----:B------:R-:W-:-:S04]  /*1ae0*/  IMAD.HI.U32 R17, R8, R35, RZ ;  /* 0x0000002308117227 */ /* 0x000fc800078e00ff */
[----:B------:R-:W-:Y:S02]  /*1af0*/  IMAD.MOV R17, RZ, RZ, -R17 ;  /* 0x000000ffff117224 */ /* 0x000fe400078e0a11 */
[--C-:B------:R-:W-:Y:S02]  /*1b00*/  @!P2 IMAD.IADD R30, R30, 0x1, -R0.reuse ;  /* 0x000000011e1ea824 */ /* 0x100fe400078e0a00 */
[C---:B------:R-:W-:Y:S02]  /*1b10*/  IMAD R35, R0.reuse, R17, R35 ;  /* 0x0000001100237224 */ /* 0x040fe400078e0223 */
[--C-:B------:R-:W-:Y:S01]  /*1b20*/  @!P0 IMAD.IADD R31, R31, 0x1, -R0.reuse ;  /* 0x000000011f1f8824 */ /* 0x100fe200078e0a00 */
[----:B------:R-:W-:Y:S01]  /*1b30*/  ISETP.GT.U32.AND P2, PT, R0, R30, PT ;  /* 0x0000001e0000720c */ /* 0x000fe20003f44070 */
[----:B------:R-:W-:Y:S01]  /*1b40*/  @!P6 IMAD.IADD R32, R32, 0x1, -R0 ;  /* 0x000000012020e824 */ /* 0x000fe200078e0a00 */
[C---:B------:R-:W-:Y:S01]  /*1b50*/  ISETP.GT.U32.AND P6, PT, R0.reuse, R35, PT ;  /* 0x000000230000720c */ /* 0x040fe20003fc4070 */
[----:B------:R-:W-:Y:S01]  /*1b60*/  @!P5 IMAD.MOV R31, RZ, RZ, -R31 ;  /* 0x000000ffff1fd224 */ /* 0x000fe200078e0a1f */
[----:B------:R-:W-:Y:S01]  /*1b70*/  ISETP.GT.U32.AND P0, PT, R0, R34, PT ;  /* 0x000000220000720c */ /* 0x000fe20003f04070 */
[----:B------:R-:W-:-:S08]  /*1b80*/  @!P3 IMAD.MOV R32, RZ, RZ, -R32 ;  /* 0x000000ffff20b224 */ /* 0x000fd000078e0a20 */
[-C--:B------:R-:W-:Y:S02]  /*1b90*/  @!P2 IADD3 R30, R30, -R0.reuse, RZ ;  /* 0x800000001e1ea210 */ /* 0x080fe40007ffe0ff */
[----:B------:R-:W-:Y:S01]  /*1ba0*/  ISETP.GE.AND P2, PT, R38, RZ, PT ;  /* 0x000000ff2600720c */ /* 0x000fe20003f46270 */
[----:B------:R-:W-:Y:S01]  /*1bb0*/  @!P6 IMAD.IADD R35, R35, 0x1, -R0 ;  /* 0x000000012323e824 */ /* 0x000fe200078e0a00 */
[----:B------:R-:W-:Y:S01]  /*1bc0*/  LOP3.LUT R38, R10, 0x6c, RZ, 0xfc, !PT ;  /* 0x0000006c0a267812 */ /* 0x000fe200078efcff */
[----:B------:R-:W-:Y:S01]  /*1bd0*/  @!P4 IMAD.MOV R30, RZ, RZ, -R30 ;  /* 0x000000ffff1ec224 */ /* 0x000fe200078e0a1e */
[----:B------:R-:W-:Y:S02]  /*1be0*/  @!P0 IADD3 R34, R34, -R0, RZ ;  /* 0x8000000022228210 */ /* 0x000fe40007ffe0ff */
[----:B------:R-:W-:Y:S02]  /*1bf0*/  IABS R37, R38 ;  /* 0x0000002600257213 */ /* 0x000fe40000000000 */
[----:B------:R-:W-:Y:S01]  /*1c00*/  ISETP.GE.AND P0, PT, R38, RZ, PT ;  /* 0x000000ff2600720c */ /* 0x000fe20003f06270 */
[----:B------:R-:W-:Y:S01]  /*1c10*/  IMAD.HI.U32 R38, R8, R41, RZ ;  /* 0x0000002908267227 */ /* 0x000fe200078e00ff */
[----:B------:R-:W-:-:S02]  /*1c20*/  ISETP.GT.U32.AND P5, PT, R0, R35, PT ;  /* 0x000000230000720c */ /* 0x000fc40003fa4070 */
[----:B------:R-:W-:Y:S01]  /*1c30*/  ISETP.GT.U32.AND P4, PT, R0, R33, PT ;  /* 0x000000210000720c */ /* 0x000fe20003f84070 */
[----:B------:R-:W-:Y:S01]  /*1c40*/  IMAD.HI.U32 R17, R8, R37, RZ ;  /* 0x0000002508117227 */ /* 0x000fe200078e00ff */
[----:B------:R-:W-:-:S03]  /*1c50*/  ISETP.GT.U32.AND P6, PT, R0, R34, PT ;  /* 0x000000220000720c */ /* 0x000fc60003fc4070 */
[----:B------:R-:W-:Y:S02]  /*1c60*/  IMAD.MOV R38, RZ, RZ, -R38 ;  /* 0x000000ffff267224 */ /* 0x000fe400078e0a26 */
[----:B------:R-:W-:Y:S02]  /*1c70*/  IMAD.MOV R36, RZ, RZ, -R17 ;  /* 0x000000ffff247224 */ /* 0x000fe400078e0a11 */
[----:B------:R-:W-:-:S04]  /*1c80*/  IMAD.HI.U32 R17, R8, R39, RZ ;  /* 0x0000002708117227 */ /* 0x000fc800078e00ff */
[C---:B------:R-:W-:Y:S01]  /*1c90*/  IMAD R38, R0.reuse, R38, R41 ;  /* 0x0000002600267224 */ /* 0x040fe200078e0229 */
[----:B------:R-:W-:Y:S01]  /*1ca0*/  IABS R41, R45 ;  /* 0x0000002d00297213 */ /* 0x000fe20000000000 */
[C---:B------:R-:W-:Y:S02]  /*1cb0*/  IMAD R37, R0.reuse, R36, R37 ;  /* 0x0000002400257224 */ /* 0x040fe400078e0225 */
[----:B------:R-:W-:Y:S02]  /*1cc0*/  IMAD.MOV R17, RZ, RZ, -R17 ;  /* 0x000000ffff117224 */ /* 0x000fe400078e0a11 */
[--C-:B------:R-:W-:Y:S01]  /*1cd0*/  @!P5 IMAD.IADD R35, R35, 0x1, -R0.reuse ;  /* 0x000000012323d824 */ /* 0x100fe200078e0a00 */
[C---:B------:R-:W-:Y:S01]  /*1ce0*/  ISETP.GT.U32.AND P5, PT, R0.reuse, R38, PT ;  /* 0x000000260000720c */ /* 0x040fe20003fa4070 */
[--C-:B------:R-:W-:Y:S01]  /*1cf0*/  @!P4 IMAD.IADD R33, R33, 0x1, -R0.reuse ;  /* 0x000000012121c824 */ /* 0x100fe200078e0a00 */
[C---:B------:R-:W-:Y:S01]  /*1d00*/  ISETP.GT.U32.AND P3, PT, R0.reuse, R37, PT ;  /* 0x000000250000720c */ /* 0x040fe20003f64070 */
[----:B------:R-:W-:Y:S01]  /*1d10*/  IMAD R36, R0, R17, R39 ;  /* 0x0000001100247224 */ /* 0x000fe200078e0227 */
[----:B------:R-:W-:Y:S01]  /*1d20*/  IABS R39, R44 ;  /* 0x0000002c00277213 */ /* 0x000fe20000000000 */
[----:B------:R-:W-:Y:S01]  /*1d30*/  @!P2 IMAD.MOV R33, RZ, RZ, -R33 ;  /* 0x000000ffff21a224 */ /* 0x000fe200078e0a21 */
[----:B------:R-:W-:Y:S01]  /*1d40*/  ISETP.GE.AND P4, PT, R40, RZ, PT ;  /* 0x000000ff2800720c */ /* 0x000fe20003f86270 */
[----:B------:R-:W-:Y:S01]  /*1d50*/  @!P6 IMAD.IADD R34, R34, 0x1, -R0 ;  /* 0x000000012222e824 */ /* 0x000fe200078e0a00 */
[----:B------:R-:W-:Y:S01]  /*1d60*/  ISETP.GT.U32.AND P2, PT, R0, R36, PT ;  /* 0x000000240000720c */ /* 0x000fe20003f44070 */
[----:B------:R-:W-:Y:S01]  /*1d70*/  IMAD.HI.U32 R17, R8, R39, RZ ;  /* 0x0000002708117227 */ /* 0x000fe200078e00ff */
[----:B------:R-:W-:-:S02]  /*1d80*/  ISETP.GE.AND P6, PT, R42, RZ, PT ;  /* 0x000000ff2a00720c */ /* 0x000fc40003fc6270 */
[----:B------:R-:W-:Y:S01]  /*1d90*/  LOP3.LUT R42, R10, 0x80, RZ, 0xfc, !PT ;  /* 0x000000800a2a7812 */ /* 0x000fe200078efcff */
[--C-:B------:R-:W-:Y:S01]  /*1da0*/  @!P5 IMAD.IADD R38, R38, 0x1, -R0.reuse ;  /* 0x000000012626d824 */ /* 0x100fe200078e0a00 */
[----:B------:R-:W-:Y:S01]  /*1db0*/  @!P1 IADD3 R34, -R34, RZ, RZ ;  /* 0x000000ff22229210 */ /* 0x000fe20007ffe1ff */
[----:B------:R-:W-:Y:S01]  /*1dc0*/  @!P3 IMAD.IADD R37, R37, 0x1, -R0 ;  /* 0x000000012525b824 */ /* 0x000fe200078e0a00 */
[----:B------:R-:W-:Y:S01]  /*1dd0*/  ISETP.GE.AND P3, PT, R43, RZ, PT ;  /* 0x000000ff2b00720c */ /* 0x000fe20003f66270 */
[----:B------:R-:W-:Y:S01]  /*1de0*/  IMAD.MOV R40, RZ, RZ, -R17 ;  /* 0x000000ffff287224 */ /* 0x000fe200078e0a11 */
[----:B------:R-:W-:Y:S01]  /*1df0*/  ISETP.GT.U32.AND P5, PT, R0, R38, PT ;  /* 0x000000260000720c */ /* 0x000fe20003fa4070 */
[----:B------:R-:W-:Y:S01]  /*1e00*/  IMAD.HI.U32 R17, R8, R41, RZ ;  /* 0x0000002908117227 */ /* 0x000fe200078e00ff */
[----:B------:R-:W-:-:S03]  /*1e10*/  IABS R43, R42 ;  /* 0x0000002a002b7213 */ /* 0x000fc60000000000 */
[--C-:B------:R-:W-:Y:S01]  /*1e20*/  @!P2 IMAD.IADD R36, R36, 0x1, -R0.reuse ;  /* 0x000000012424a824 */ /* 0x100fe200078e0a00 */
[C---:B------:R-:W-:Y:S01]  /*1e30*/  ISETP.GT.U32.AND P2, PT, R0.reuse, R37, PT ;  /* 0x000000250000720c */ /* 0x040fe20003f44070 */
[----:B------:R-:W-:Y:S02]  /*1e40*/  IMAD.MOV R17, RZ, RZ, -R17 ;  /* 0x000000ffff117224 */ /* 0x000fe400078e0a11 */
[C---:B------:R-:W-:Y:S01]  /*1e50*/  IMAD R39, R0.reuse, R40, R39 ;  /* 0x0000002800277224 */ /* 0x040fe200078e0227 */
[C---:B------:R-:W-:Y:S01]  /*1e60*/  ISETP.GT.U32.AND P1, PT, R0.reuse, R36, PT ;  /* 0x000000240000720c */ /* 0x040fe20003f24070 */
[----:B------:R-:W-:Y:S02]  /*1e70*/  IMAD R40, R0, R17, R41 ;  /* 0x0000001100287224 */ /* 0x000fe400078e0229 */
[----:B------:R-:W-:Y:S02]  /*1e80*/  @!P5 IMAD.IADD R38, R38, 0x1, -R0 ;  /* 0x000000012626d824 */ /* 0x000fe400078e0a00 */
[----:B------:R-:W-:Y:S01]  /*1e90*/  IMAD.HI.U32 R17, R8, R43, RZ ;  /* 0x0000002b08117227 */ /* 0x000fe200078e00ff */
[----:B------:R-:W-:-:S03]  /*1ea0*/  ISETP.GT.U32.AND P5, PT, R0, R40, PT ;  /* 0x000000280000720c */ /* 0x000fc60003fa4070 */
[--C-:B------:R-:W-:Y:S01]  /*1eb0*/  @!P2 IMAD.IADD R37, R37, 0x1, -R0.reuse ;  /* 0x000000012525a824 */ /* 0x100fe200078e0a00 */
[----:B------:R-:W-:Y:S01]  /*1ec0*/  ISETP.GT.U32.AND P2, PT, R0, R39, PT ;  /* 0x000000270000720c */ /* 0x000fe20003f44070 */
[----:B------:R-:W-:Y:S02]  /*1ed0*/  IMAD.MOV R17, RZ, RZ, -R17 ;  /* 0x000000ffff117224 */ /* 0x000fe400078e0a11 */
[----:B------:R-:W-:Y:S01]  /*1ee0*/  @!P4 IMAD.MOV R35, RZ, RZ, -R35 ;  /* 0x000000ffff23c224 */ /* 0x000fe200078e0a23 */
[----:B------:R-:W-:Y:S01]  /*1ef0*/  ISETP.GE.AND P4, PT, R44, RZ, PT ;  /* 0x000000ff2c00720c */ /* 0x000fe20003f86270 */
[----:B------:R-:W-:Y:S01]  /*1f00*/  IMAD R41, R0, R17, R43 ;  /* 0x0000001100297224 */ /* 0x000fe200078e022b */
[----:B------:R-:W-:Y:S01]  /*1f10*/  LOP3.LUT R44, R10, 0x84, RZ, 0xfc, !PT ;  /* 0x000000840a2c7812 */ /* 0x000fe200078efcff */
[--C-:B------:R-:W-:Y:S01]  /*1f20*/  @!P1 IMAD.IADD R36, R36, 0x1, -R0.reuse ;  /* 0x0000000124249824 */ /* 0x100fe200078e0a00 */
[----:B------:R-:W-:Y:S01]  /*1f30*/  ISETP.GE.AND P1, PT, R45, RZ, PT ;  /* 0x000000ff2d00720c */ /* 0x000fe20003f26270 */
[----:B------:R-:W-:Y:S01]  /*1f40*/  @!P5 IMAD.IADD R40, R40, 0x1, -R0 ;  /* 0x000000012828d824 */ /* 0x000fe200078e0a00 */
[----:B------:R-:W-:Y:S01]  /*1f50*/  IABS R45, R44 ;  /* 0x0000002c002d7213 */ /* 0x000fe20000000000 */
[----:B------:R-:W-:Y:S01]  /*1f60*/  @!P6 IMAD.MOV R36, RZ, RZ, -R36 ;  /* 0x000000ffff24e224 */ /* 0x000fe200078e0a24 */
[----:B------:R-:W-:Y:S01]  /*1f70*/  @!P0 IADD3 R37, -R37, RZ, RZ ;  /* 0x000000ff25258210 */ /* 0x000fe20007ffe1ff */
[----:B------:R-:W-:Y:S01]  /*1f80*/  @!P2 IMAD.IADD R39, R39, 0x1, -R0 ;  /* 0x000000012727a824 */ /* 0x000fe200078e0a00 */
[----:B------:R-:W-:Y:S01]  /*1f90*/  ISETP.GE.AND P2, PT, R42, RZ, PT ;  /* 0x000000ff2a00720c */ /* 0x000fe20003f46270 */
[----:B------:R-:W-:Y:S01]  /*1fa0*/  IMAD.HI.U32 R42, R8, R47, RZ ;  /* 0x0000002f082a7227 */ /* 0x000fe200078e00ff */
[----:B------:R-:W-:-:S02]  /*1fb0*/  ISETP.GT.U32.AND P5, PT, R0, R40, PT ;  /* 0x000000280000720c */ /* 0x000fc40003fa4070 */
[C---:B------:R-:W-:Y:S01]  /*1fc0*/  ISETP.GT.U32.AND P0, PT, R0.reuse, R39, PT ;  /* 0x000000270000720c */ /* 0x040fe20003f04070 */
[----:B------:R-:W-:Y:S01]  /*1fd0*/  IMAD.MOV R43, RZ, RZ, -R42 ;  /* 0x000000ffff2b7224 */ /* 0x000fe200078e0a2a */
[----:B------:R-:W-:Y:S01]  /*1fe0*/  ISETP.GT.U32.AND P6, PT, R0, R41, PT ;  /* 0x000000290000720c */ /* 0x000fe20003fc4070 */
[----:B------:R-:W-:-:S04]  /*1ff0*/  IMAD.HI.U32 R17, R8, R45, RZ ;  /* 0x0000002d08117227 */ /* 0x000fc800078e00ff */
[----:B------:R-:W-:Y:S01]  /*2000*/  IMAD R43, R0, R43, R47 ;  /* 0x0000002b002b7224 */ /* 0x000fe200078e022f */
[----:B------:R-:W-:Y:S01]  /*2010*/  IABS R47, R51 ;  /* 0x00000033002f7213 */ /* 0x000fe20000000000 */
[----:B------:R-:W-:Y:S02]  /*2020*/  IMAD.MOV R17, RZ, RZ, -R17 ;  /* 0x000000ffff117224 */ /* 0x000fe400078e0a11 */
[----:B------:R-:W-:Y:S01]  /*2030*/  @!P5 IMAD.IADD R40, R40, 0x1, -R0 ;  /* 0x000000012828d824 */ /* 0x000fe200078e0a00 */
[C---:B------:R-:W-:Y:S01]  /*2040*/  ISETP.GT.U32.AND P5, PT, R0.reuse, R43, PT ;  /* 0x0000002b0000720c */ /* 0x040fe20003fa4070 */
[----:B------:R-:W-:Y:S01]  /*2050*/  IMAD R42, R0, R17, R45 ;  /* 0x00000011002a7224 */ /* 0x000fe200078e022d */
[----:B------:R-:W-:Y:S01]  /*2060*/  IABS R45, R50 ;  /* 0x00000032002d7213 */ /* 0x000fe20000000000 */
[----:B------:R-:W-:-:S04]  /*2070*/  IMAD.HI.U32 R17, R8, R49, RZ ;  /* 0x0000003108117227 */ /* 0x000fc800078e00ff */
[----:B------:R-:W-:Y:S01]  /*2080*/  @!P0 IMAD.IADD R39, R39, 0x1, -R0 ;  /* 0x0000000127278824 */ /* 0x000fe200078e0a00 */
[----:B------:R-:W-:Y:S01]  /*2090*/  ISETP.GT.U32.AND P0, PT, R0, R42, PT ;  /* 0x0000002a0000720c */ /* 0x000fe20003f04070 */
[----:B------:R-:W-:Y:S02]  /*20a0*/  IMAD.MOV R17, RZ, RZ, -R17 ;  /* 0x000000ffff117224 */ /* 0x000fe400078e0a11 */
[----:B------:R-:W-:Y:S01]  /*20b0*/  @!P3 IMAD.MOV R38, RZ, RZ, -R38 ;  /* 0x000000ffff26b224 */ /* 0x000fe200078e0a26 */
[----:B------:R-:W-:Y:S01]  /*20c0*/  ISETP.GE.AND P3, PT, R44, RZ, PT ;  /* 0x000000ff2c00720c */ /* 0x000fe20003f66270 */
[----:B------:R-:W-:Y:S01]  /*20d0*/  @!P5 IMAD.IADD R43, R43, 0x1, -R0 ;  /* 0x000000012b2bd824 */ /* 0x000fe200078e0a00 */
[----:B------:R-:W-:Y:S01]  /*20e0*/  @!P4 IADD3 R39, -R39, RZ, RZ ;  /* 0x000000ff2727c210 */ /* 0x000fe20007ffe1ff */
[----:B------:R-:W-:Y:S01]  /*20f0*/  IMAD R44, R0, R17, R49 ;  /* 0x00000011002c7224 */ /* 0x000fe200078e0231 */
[----:B------:R-:W-:Y:S01]  /*2100*/  IABS R49, R52 ;  /* 0x0000003400317213 */ /* 0x000fe20000000000 */
[----:B------:R-:W-:Y:S01]  /*2110*/  IMAD.HI.U32 R17, R8, R45, RZ ;  /* 0x0000002d08117227 */ /* 0x000fe200078e00ff */
[----:B------:R-:W-:-:S03]  /*2120*/  ISETP.GT.U32.AND P5, PT, R0, R43, PT ;  /* 0x0000002b0000720c */ /* 0x000fc60003fa4070 */
[--C-:B------:R-:W-:Y:S01]  /*2130*/  @!P6 IMAD.IADD R41, R41, 0x1, -R0.reuse ;  /* 0x000000012929e824 */ /* 0x100fe200078e0a00 */
[----:B------:R-:W-:Y:S01]  /*2140*/  ISETP.GE.AND P6, PT, R46, RZ, PT ;  /* 0x000000ff2e00720c */ /* 0x000fe20003fc6270 */
[----:B------:R-:W-:Y:S02]  /*2150*/  IMAD.MOV R17, RZ, RZ, -R17 ;  /* 0x000000ffff117224 */ /* 0x000fe400078e0a11 */
[----:B------:R-:W-:Y:S01]  /*2160*/  @!P0 IMAD.IADD R42, R42, 0x1, -R0 ;  /* 0x000000012a2a8824 */ /* 0x000fe200078e0a00 */
[C---:B------:R-:W-:Y:S01]  /*2170*/  ISETP.GT.U32.AND P0, PT, R0.reuse, R41, PT ;  /* 0x000000290000720c */ /* 0x040fe20003f04070 */
[----:B------:R-:W-:Y:S02]  /*2180*/  IMAD R46, R0, R17, R45 ;  /* 0x00000011002e7224 */ /* 0x000fe400078e022d */
[----:B------:R-:W-:Y:S01]  /*2190*/  IMAD.HI.U32 R17, R8, R47, RZ ;  /* 0x0000002f08117227 */ /* 0x000fe200078e00ff */
[----:B------:R-:W-:-:S03]  /*21a0*/  ISETP.GT.U32.AND P4, PT, R0, R42, PT ;  /* 0x0000002a0000720c */ /* 0x000fc60003f84070 */
[----:B------:R-:W-:Y:S01]  /*21b0*/  @!P5 IMAD.IADD R43, R43, 0x1, -R0 ;  /* 0x000000012b2bd824 */ /* 0x000fe200078e0a00 */
[----:B------:R-:W-:Y:S01]  /*21c0*/  ISETP.GT.U32.AND P5, PT, R0, R46, PT ;  /* 0x0000002e0000720c */ /* 0x000fe20003fa4070 */
[----:B------:R-:W-:-:S04]  /*21d0*/  IMAD.HI.U32 R45, R8, R49, RZ ;  /* 0x00000031082d7227 */ /* 0x000fc800078e00ff */
[----:B------:R-:W-:Y:S01]  /*21e0*/  @!P1 IMAD.MOV R40, RZ, RZ, -R40 ;  /* 0x000000ffff289224 */ /* 0x000fe200078e0a28 */
[----:B------:R-:W-:Y:S01]  /*21f0*/  ISETP.GT.U32.AND P1, PT, R0, R44, PT ;  /* 0x0000002c0000720c */ /* 0x000fe20003f24070 */
[----:B------:R-:W-:Y:S02]  /*2200*/  IMAD.MOV R17, RZ, RZ, -R17 ;  /* 0x000000ffff117224 */ /* 0x000fe400078e0a11 */
[--C-:B------:R-:W-:Y:S01]  /*2210*/  @!P0 IMAD.IADD R41, R41, 0x1, -R0.reuse ;  /* 0x0000000129298824 */ /* 0x100fe200078e0a00 */
[----:B------:R-:W-:Y:S01]  /*2220*/  ISETP.GE.AND P0, PT, R48, RZ, PT ;  /* 0x000000ff3000720c */ /* 0x000fe20003f06270 */
[----:B------:R-:W-:Y:S02]  /*2230*/  IMAD.MOV R48, RZ, RZ, -R45 ;  /* 0x000000ffff307224 */ /* 0x000fe400078e0a2d */
[----:B------:R-:W-:Y:S02]  /*2240*/  IMAD R45, R0, R17, R47 ;  /* 0x00000011002d7224 */ /* 0x000fe400078e022f */
[----:B------:R-:W-:-:S02]  /*2250*/  @!P5 IMAD.IADD R46, R46, 0x1, -R0 ;  /* 0x000000012e2ed824 */ /* 0x000fc400078e0a00 */
[C---:B------:R-:W-:Y:S01]  /*2260*/  IMAD R47, R0.reuse, R48, R49 ;  /* 0x00000030002f7224 */ /* 0x040fe200078e0231 */
[----:B------:R-:W-:Y:S01]  /*2270*/  ISETP.GT.U32.AND P5, PT, R0, R45, PT ;  /* 0x0000002d0000720c */ /* 0x000fe20003fa4070 */
[--C-:B------:R-:W-:Y:S01]  /*2280*/  @!P1 IMAD.IADD R44, R44, 0x1, -R0.reuse ;  /* 0x000000012c2c9824 */ /* 0x100fe200078e0a00 */
[----:B------:R-:W-:Y:S01]  /*2290*/  IABS R49, R54 ;  /* 0x0000003600317213 */ /* 0x000fe20000000000 */
[----:B------:R-:W-:Y:S01]  /*22a0*/  @!P4 IMAD.IADD R42, R42, 0x1, -R0 ;  /* 0x000000012a2ac824 */ /* 0x000fe200078e0a00 */
[----:B------:R-:W-:Y:S01]  /*22b0*/  ISETP.GE.AND P1, PT, R51, RZ, PT ;  /* 0x000000ff3300720c */ /* 0x000fe20003f26270 */
[----:B------:R-:W-:Y:S01]  /*22c0*/  @!P2 IMAD.MOV R41, RZ, RZ, -R41 ;  /* 0x000000ffff29a224 */ /* 0x000fe200078e0a29 */
[C---:B------:R-:W-:Y:S01]  /*22d0*/  ISETP.GT.U32.AND P2, PT, R0.reuse, R44, PT ;  /* 0x0000002c0000720c */ /* 0x040fe20003f44070 */
[----:B------:R-:W-:Y:S01]  /*22e0*/  @!P6 IMAD.MOV R43, RZ, RZ, -R43 ;  /* 0x000000ffff2be224 */ /* 0x000fe200078e0a2b */
[----:B------:R-:W-:Y:S01]  /*22f0*/  ISETP.GT.U32.AND P6, PT, R0, R47, PT ;  /* 0x0000002f0000720c */ /* 0x000fe20003fc4070 */
[----:B------:R-:W-:Y:S01]  /*2300*/  IMAD.HI.U32 R17, R8, R49, RZ ;  /* 0x0000003108117227 */ /* 0x000fe200078e00ff */
[----:B------:R-:W-:-:S02]  /*2310*/  @!P3 IADD3 R42, -R42, RZ, RZ ;  /* 0x000000ff2a2ab210 */ /* 0x000fc40007ffe1ff */
[----:B------:R-:W-:Y:S01]  /*2320*/  ISETP.GT.U32.AND P3, PT, R0, R46, PT ;  /* 0x0000002e0000720c */ /* 0x000fe20003f64070 */
[----:B------:R-:W-:Y:S01]  /*2330*/  @!P5 IMAD.IADD R45, R45, 0x1, -R0 ;  /* 0x000000012d2dd824 */ /* 0x000fe200078e0a00 */
[----:B------:R-:W-:Y:S01]  /*2340*/  IABS R51, R55 ;  /* 0x0000003700337213 */ /* 0x000fe20000000000 */
[----:B------:R-:W-:Y:S01]  /*2350*/  IMAD.MOV R17, RZ, RZ, -R17 ;  /* 0x000000ffff117224 */ /* 0x000fe200078e0a11 */
[----:B------:R-:W-:Y:S01]  /*2360*/  ISETP.GE.AND P4, PT, R50, RZ, PT ;  /* 0x000000ff3200720c */ /* 0x000fe20003f86270 */
[----:B------:R-:W-:Y:S01]  /*2370*/  IMAD.HI.U32 R50, R8, R53, RZ ;  /* 0x0000003508327227 */ /* 0x000fe200078e00ff */
[----:B------:R-:W-:-:S03]  /*2380*/  ISETP.GT.U32.AND P5, PT, R0, R45, PT ;  /* 0x0000002d0000720c */ /* 0x000fc60003fa4070 */
[----:B------:R-:W-:Y:S02]  /*2390*/  IMAD R48, R0, R17, R49 ;  /* 0x0000001100307224 */ /* 0x000fe400078e0231 */
[----:B------:R-:W-:-:S04]  /*23a0*/  IMAD.HI.U32 R17, R8, R51, RZ ;  /* 0x0000003308117227 */ /* 0x000fc800078e00ff */
[--C-:B------:R-:W-:Y:S01]  /*23b0*/  @!P2 IMAD.IADD R44, R44, 0x1, -R0.reuse ;  /* 0x000000012c2ca824 */ /* 0x100fe200078e0a00 */
[----:B------:R-:W-:Y:S01]  /*23c0*/  ISETP.GE.AND P2, PT, R52, RZ, PT ;  /* 0x000000ff3400720c */ /* 0x000fe20003f46270 */
[--C-:B------:R-:W-:Y:S01]  /*23d0*/  @!P6 IMAD.IADD R47, R47, 0x1, -R0.reuse ;  /* 0x000000012f2fe824 */ /* 0x100fe200078e0a00 */
[----:B------:R-:W-:Y:S01]  /*23e0*/  IABS R52, R57 ;  /* 0x0000003900347213 */ /* 0x000fe20000000000 */
[----:B------:R-:W-:Y:S01]  /*23f0*/  IMAD.MOV R17, RZ, RZ, -R17 ;  /* 0x000000ffff117224 */ /* 0x000fe200078e0a11 */
[----:B------:R-:W-:Y:S01]  /*2400*/  @!P0 IADD3 R44, -R44, RZ, RZ ;  /* 0x000000ff2c2c8210 */ /* 0x000fe20007ffe1ff */
[----:B------:R-:W-:Y:S01]  /*2410*/  @!P3 IMAD.IADD R46, R46, 0x1, -R0 ;  /* 0x000000012e2eb824 */ /* 0x000fe200078e0a00 */
[C---:B------:R-:W-:Y:S01]  /*2420*/  ISETP.GT.U32.AND P3, PT, R0.reuse, R48, PT ;  /* 0x000000300000720c */ /* 0x040fe20003f64070 */
[----:B------:R-:W-:Y:S01]  /*2430*/  IMAD.MOV R50, RZ, RZ, -R50 ;  /* 0x000000ffff327224 */ /* 0x000fe200078e0a32 */
[C---:B------:R-:W-:Y:S01]  /*2440*/  ISETP.GT.U32.AND P0, PT, R0.reuse, R47, PT ;  /* 0x0000002f0000720c */ /* 0x040fe20003f04070 */
[----:B------:R-:W-:Y:S01]  /*2450*/  IMAD R49, R0, R17, R51 ;  /* 0x0000001100317224 */ /* 0x000fe200078e0233 */
[----:B------:R-:W-:Y:S01]  /*2460*/  ISETP.GE.AND P6, PT, R54, RZ, PT ;  /* 0x000000ff3600720c */ /* 0x000fe20003fc6270 */
[----:B------:R-:W-:Y:S01]  /*2470*/  IMAD.MOV.U32 R51, RZ, RZ, R52 ;  /* 0x000000ffff337224 */ /* 0x000fe200078e0034 */
[----:B------:R-:W-:Y:S01]  /*2480*/  LOP3.LUT R52, R10, 0xac, RZ, 0xfc, !PT ;  /* 0x000000ac0a347812 */ /* 0x000fe200078efcff */
[----:B------:R-:W-:Y:S01]  /*2490*/  IMAD R50, R0, R50, R53 ;  /* 0x0000003200327224 */ /* 0x000fe200078e0235 */
[----:B------:R-:W-:Y:S01]  /*24a0*/  LOP3.LUT R54, R10, 0xb0, RZ, 0xfc, !PT ;  /* 0x000000b00a367812 */ /* 0x000fe200078efcff */
[----:B------:R-:W-:Y:S01]  /*24b0*/  @!P5 IMAD.IADD R45, R45, 0x1, -R0 ;  /* 0x000000012d2dd824 */ /* 0x000fe200078e0a00 */
[----:B------:R-:W-:Y:S01]  /*24c0*/  ISETP.GT.U32.AND P5, PT, R0, R49, PT ;  /* 0x000000310000720c */ /* 0x000fe20003fa4070 */
[----:B------:R-:W-:Y:S01]  /*24d0*/  IMAD.HI.U32 R17, R8, R51, RZ ;  /* 0x0000003308117227 */ /* 0x000fe200078e00ff */
[----:B------:R-:W-:-:S03]  /*24e0*/  IABS R53, R52 ;  /* 0x0000003400357213 */ /* 0x000fc60000000000 */
[----:B------:R-:W-:Y:S01]  /*24f0*/  @!P1 IMAD.MOV R45, RZ, RZ, -R45 ;  /* 0x000000ffff2d9224 */ /* 0x000fe200078e0a2d */
[----:B------:R-:W-:Y:S01]  /*2500*/  ISETP.GT.U32.AND P1, PT, R0, R50, PT ;  /* 0x000000320000720c */ /* 0x000fe20003f24070 */
[----:B------:R-:W-:Y:S02]  /*2510*/  IMAD.MOV R17, RZ, RZ, -R17 ;  /* 0x000000ffff117224 */ /* 0x000fe400078e0a11 */
[--C-:B------:R-:W-:Y:S02]  /*2520*/  @!P3 IMAD.IADD R48, R48, 0x1, -R0.reuse ;  /* 0x000000013030b824 */ /* 0x100fe400078e0a00 */
[--C-:B------:R-:W-:Y:S01]  /*2530*/  @!P0 IMAD.IADD R47, R47, 0x1, -R0.reuse ;  /* 0x000000012f2f8824 */ /* 0x100fe200078e0a00 */
[----:B------:R-:W-:Y:S01]  /*2540*/  ISETP.GE.AND P0, PT, R56, RZ, PT ;  /* 0x000000ff3800720c */ /* 0x000fe20003f06270 */
[C---:B------:R-:W-:Y:S01]  /*2550*/  IMAD R17, R0.reuse, R17, R51 ;  /* 0x0000001100117224 */ /* 0x040fe200078e0233 */
[----:B------:R-:W-:Y:S01]  /*2560*/  ISETP.GT.U32.AND P3, PT, R0, R48, PT ;  /* 0x000000300000720c */ /* 0x000fe20003f64070 */
[----:B------:R-:W-:Y:S01]  /*2570*/  @!P2 IMAD.MOV R47, RZ, RZ, -R47 ;  /* 0x000000ffff2fa224 */ /* 0x000fe200078e0a2f */
[----:B------:R-:W-:Y:S01]  /*2580*/  LOP3.LUT R56, R10, 0xb4, RZ, 0xfc, !PT ;  /* 0x000000b40a387812 */ /* 0x000fe200078efcff */
[--C-:B------:R-:W-:Y:S01]  /*2590*/  @!P5 IMAD.IADD R49, R49, 0x1, -R0.reuse ;  /* 0x000000013131d824 */ /* 0x100fe200078e0a00 */
[----:B------:R-:W-:Y:S01]  /*25a0*/  ISETP.GT.U32.AND P2, PT, R0, R17, PT ;  /* 0x000000110000720c */ /* 0x000fe20003f44070 */
[----:B------:R-:W-:-:S02]  /*25b0*/  @!P1 IMAD.IADD R50, R50, 0x1, -R0 ;  /* 0x0000000132329824 */ /* 0x000fc400078e0a00 */
[----:B------:R-:W-:Y:S01]  /*25c0*/  IMAD.HI.U32 R51, R8, R53, RZ ;  /* 0x0000003508337227 */ /* 0x000fe200078e00ff */
[C---:B------:R-:W-:Y:S02]  /*25d0*/  ISETP.GT.U32.AND P5, PT, R0.reuse, R49, PT ;  /* 0x000000310000720c */ /* 0x040fe40003fa4070 */
[----:B------:R-:W-:Y:S01]  /*25e0*/  ISETP.GT.U32.AND P1, PT, R0, R50, PT ;  /* 0x000000320000720c */ /* 0x000fe20003f24070 */
[----:B------:R-:W-:Y:S01]  /*25f0*/  @!P4 IMAD.MOV R46, RZ, RZ, -R46 ;  /* 0x000000ffff2ec224 */ /* 0x000fe200078e0a2e */
[----:B------:R-:W-:Y:S01]  /*2600*/  ISETP.GE.AND P4, PT, R55, RZ, PT ;  /* 0x000000ff3700720c */ /* 0x000fe20003f86270 */
[--C-:B------:R-:W-:Y:S01]  /*2610*/  @!P3 IMAD.IADD R48, R48, 0x1, -R0.reuse ;  /* 0x000000013030b824 */ /* 0x100fe200078e0a00 */
[----:B------:R-:W-:Y:S02]  /*2620*/  IADD3 R51, -R51, RZ, RZ ;  /* 0x000000ff33337210 */ /* 0x000fe40007ffe1ff */
[----:B------:R-:W-:Y:S01]  /*2630*/  IABS R55, R54 ;  /* 0x0000003600377213 */ /* 0x000fe20000000000 */
[----:B------:R-:W-:Y:S01]  /*2640*/  @!P2 IMAD.IADD R17, R17, 0x1, -R0 ;  /* 0x000000011111a824 */ /* 0x000fe200078e0a00 */
[----:B------:R-:W-:Y:S01]  /*2650*/  ISETP.GE.AND P3, PT, R57, RZ, PT ;  /* 0x000000ff3900720c */ /* 0x000fe20003f66270 */
[----:B------:R-:W-:Y:S01]  /*2660*/  @!P6 IMAD.MOV R48, RZ, RZ, -R48 ;  /* 0x000000ffff30e224 */ /* 0x000fe200078e0a30 */
[----:B------:R-:W-:Y:S01]  /*2670*/  ISETP.GE.AND P6, PT, R52, RZ, PT ;  /* 0x000000ff3400720c */ /* 0x000fe20003fc6270 */
[----:B------:R-:W-:Y:S01]  /*2680*/  IMAD R51, R0, R51, R53 ;  /* 0x0000003300337224 */ /* 0x000fe200078e0235 */
[----:B------:R-:W-:Y:S01]  /*2690*/  IABS R57, R56 ;  /* 0x0000003800397213 */ /* 0x000fe20000000000 */
[----:B------:R-:W-:Y:S01]  /*26a0*/  IMAD.HI.U32 R52, R8, R55, RZ ;  /* 0x0000003708347227 */ /* 0x000fe200078e00ff */
[----:B------:R-:W-:-:S03]  /*26b0*/  ISETP.GT.U32.AND P2, PT, R0, R17, PT ;  /* 0x000000110000720c */ /* 0x000fc60003f44070 */
[--C-:B------:R-:W-:Y:S01]  /*26c0*/  @!P5 IMAD.IADD R49, R49, 0x1, -R0.reuse ;  /* 0x000000013131d824 */ /* 0x100fe200078e0a00 */
[----:B------:R-:W-:Y:S01]  /*26d0*/  ISETP.GE.AND P5, PT, R54, RZ, PT ;  /* 0x000000ff3600720c */ /* 0x000fe20003fa6270 */
[----:B------:R-:W-:Y:S01]  /*26e0*/  @!P1 IMAD.IADD R50, R50, 0x1, -R0 ;  /* 0x0000000132329824 */ /* 0x000fe200078e0a00 */
[----:B------:R-:W-:Y:S01]  /*26f0*/  ISETP.GT.U32.AND P1, PT, R0, R51, PT ;  /* 0x000000330000720c */ /* 0x000fe20003f24070 */
[----:B------:R-:W-:Y:S01]  /*2700*/  IMAD.MOV R53, RZ, RZ, -R52 ;  /* 0x000000ffff357224 */ /* 0x000fe200078e0a34 */
[----:B------:R-:W-:Y:S01]  /*2710*/  LOP3.LUT R54, R10, 0xb8, RZ, 0xfc, !PT ;  /* 0x000000b80a367812 */ /* 0x000fe200078efcff */
[----:B------:R-:W-:-:S03]  /*2720*/  IMAD.HI.U32 R52, R8, R57, RZ ;  /* 0x0000003908347227 */ /* 0x000fc600078e00ff */
[----:B------:R-:W-:Y:S01]  /*2730*/  IABS R59, R54 ;  /* 0x00000036003b7213 */ /* 0x000fe20000000000 */
[----:B------:R-:W-:Y:S02]  /*2740*/  IMAD.MOV R52, RZ, RZ, -R52 ;  /* 0x000000ffff347224 */ /* 0x000fe400078e0a34 */
[C---:B------:R-:W-:Y:S02]  /*2750*/  IMAD R53, R0.reuse, R53, R55 ;  /* 0x0000003500357224 */ /* 0x040fe400078e0237 */
[C---:B------:R-:W-:Y:S02]  /*2760*/  IMAD R55, R0.reuse, R52, R57 ;  /* 0x0000003400377224 */ /* 0x040fe400078e0239 */
[----:B------:R-:W-:Y:S01]  /*2770*/  @!P2 IMAD.IADD R17, R17, 0x1, -R0 ;  /* 0x000000011111a824 */ /* 0x000fe200078e0a00 */
[----:B------:R-:W-:Y:S01]  /*2780*/  ISETP.GT.U32.AND P2, PT, R0, R53, PT ;  /* 0x000000350000720c */ /* 0x000fe20003f44070 */
[----:B------:R-:W-:-:S04]  /*2790*/  IMAD.HI.U32 R52, R8, R59, RZ ;  /* 0x0000003b08347227 */ /* 0x000fc800078e00ff */
[----:B------:R-:W-:Y:S01]  /*27a0*/  @!P1 IMAD.IADD R51, R51, 0x1, -R0 ;  /* 0x0000000133339824 */ /* 0x000fe200078e0a00 */
[----:B------:R-:W-:Y:S01]  /*27b0*/  IADD3 R52, -R52, RZ, RZ ;  /* 0x000000ff34347210 */ /* 0x000fe20007ffe1ff */
[----:B------:R-:W-:Y:S02]  /*27c0*/  IMAD.MOV.U32 R57, RZ, RZ, R17 ;  /* 0x000000ffff397224 */ /* 0x000fe400078e0011 */
[----:B------:R-:W-:Y:S01]  /*27d0*/  @!P0 IMAD.MOV R50, RZ, RZ, -R50 ;  /* 0x000000ffff328224 */ /* 0x000fe200078e0a32 */
[C---:B------:R-:W-:Y:S01]  /*27e0*/  ISETP.GT.U32.AND P1, PT, R0.reuse, R51, PT ;  /* 0x000000330000720c */ /* 0x040fe20003f24070 */
[----:B------:R-:W-:Y:S01]  /*27f0*/  @!P3 IMAD.MOV R57, RZ, RZ, -R57 ;  /* 0x000000ffff39b224 */ /* 0x000fe200078e0a39 */
[C---:B------:R-:W-:Y:S01]  /*2800*/  ISETP.GT.U32.AND P3, PT, R0.reuse, R55, PT ;  /* 0x000000370000720c */ /* 0x040fe20003f64070 */
[----:B------:R-:W-:Y:S01]  /*2810*/  IMAD R17, R0, R52, R59 ;  /* 0x0000003400117224 */ /* 0x000fe200078e023b */
[----:B------:R-:W-:Y:S01]  /*2820*/  ISETP.GE.AND P0, PT, R54, RZ, PT ;  /* 0x000000ff3600720c */ /* 0x000fe20003f06270 */
[----:B------:R-:W-:Y:S01]  /*2830*/  @!P2 IMAD.IADD R53, R53, 0x1, -R0 ;  /* 0x000000013535a824 */ /* 0x000fe200078e0a00 */
[----:B------:R-:W-:Y:S01]  /*2840*/  LOP3.LUT R54, R10, 0xbc, RZ, 0xfc, !PT ;  /* 0x000000bc0a367812 */ /* 0x000fe200078efcff */
[----:B------:R-:W-:Y:S01]  /*2850*/  @!P4 IMAD.MOV R49, RZ, RZ, -R49 ;  /* 0x000000ffff31c224 */ /* 0x000fe200078e0a31 */
[----:B------:R-:W-:-:S02]  /*2860*/  ISETP.GT.U32.AND P2, PT, R0, R17, PT ;  /* 0x000000110000720c */ /* 0x000fc40003f44070 */
[----:B------:R-:W-:Y:S02]  /*2870*/  ISETP.GE.AND P4, PT, R56, RZ, PT ;  /* 0x000000ff3800720c */ /* 0x000fe40003f86270 */
[----:B------:R-:W-:Y:S01]  /*2880*/  LOP3.LUT R56, R10, 0xc0, RZ, 0xfc, !PT ;  /* 0x000000c00a387812 */ /* 0x000fe200078efcff */
[--C-:B------:R-:W-:Y:S01]  /*2890*/  @!P1 IMAD.IADD R51, R51, 0x1, -R0.reuse ;  /* 0x0000000133339824 */ /* 0x100fe200078e0a00 */
[----:B------:R-:W-:Y:S01]  /*28a0*/  IABS R67, R54 ;  /* 0x0000003600437213 */ /* 0x000fe20000000000 */
[----:B------:R-:W-:Y:S01]  /*28b0*/  @!P3 IMAD.IADD R55, R55, 0x1, -R0 ;  /* 0x000000013737b824 */ /* 0x000fe200078e0a00 */
[----:B------:R-:W-:Y:S01]  /*28c0*/  ISETP.GT.U32.AND P3, PT, R0, R53, PT ;  /* 0x000000350000720c */ /* 0x000fe20003f64070 */
[----:B------:R-:W-:Y:S01]  /*28d0*/  IMAD.MOV.U32 R59, RZ, RZ, R51 ;  /* 0x000000ffff3b7224 */ /* 0x000fe200078e0033 */
[----:B------:R-:W-:Y:S01]  /*28e0*/  IABS R69, R56 ;  /* 0x0000003800457213 */ /* 0x000fe20000000000 */
[----:B------:R-:W-:Y:S01]  /*28f0*/  IMAD.HI.U32 R52, R8, R67, RZ ;  /* 0x0000004308347227 */ /* 0x000fe200078e00ff */
[----:B------:R-:W-:-:S03]  /*2900*/  ISETP.GE.AND P1, PT, R54, RZ, PT ;  /* 0x000000ff3600720c */ /* 0x000fc60003f26270 */
[----:B------:R-:W-:Y:S02]  /*2910*/  @!P2 IMAD.IADD R17, R17, 0x1, -R0 ;  /* 0x000000011111a824 */ /* 0x000fe400078e0a00 */
[----:B------:R-:W-:-:S03]  /*2920*/  IMAD.HI.U32 R51, R8, R63, RZ ;  /* 0x0000003f08337227 */ /* 0x000fc600078e00ff */
[C---:B------:R-:W-:Y:S01]  /*2930*/  ISETP.GT.U32.AND P2, PT, R0.reuse, R17, PT ;  /* 0x000000110000720c */ /* 0x040fe20003f44070 */
[----:B------:R-:W-:Y:S01]  /*2940*/  @!P6 IMAD.MOV R59, RZ, RZ, -R59 ;  /* 0x000000ffff3be224 */ /* 0x000fe200078e0a3b */
[----:B------:R-:W-:Y:S01]  /*2950*/  ISETP.GT.U32.AND P6, PT, R0, R55, PT ;  /* 0x000000370000720c */ /* 0x000fe20003fc4070 */
[----:B------:R-:W-:Y:S01]  /*2960*/  IMAD.HI.U32 R54, R8, R69, RZ ;  /* 0x0000004508367227 */ /* 0x000fe200078e00ff */
[----:B------:R-:W-:-:S03]  /*2970*/  IADD3 R51, -R51, RZ, RZ ;  /* 0x000000ff33337210 */ /* 0x000fc60007ffe1ff */
[----:B------:R-:W-:Y:S02]  /*2980*/  IMAD.MOV R52, RZ, RZ, -R52 ;  /* 0x000000ffff347224 */ /* 0x000fe400078e0a34 */
[----:B------:R-:W-:Y:S02]  /*2990*/  IMAD.MOV R54, RZ, RZ, -R54 ;  /* 0x000000ffff367224 */ /* 0x000fe400078e0a36 */
[C---:B------:R-:W-:Y:S02]  /*29a0*/  IMAD R67, R0.reuse, R52, R67 ;  /* 0x0000003400437224 */ /* 0x040fe400078e0243 */
[----:B------:R-:W-:Y:S02]  /*29b0*/  @!P3 IMAD.IADD R53, R53, 0x1, -R0 ;  /* 0x000000013535b824 */ /* 0x000fe400078e0a00 */
[C---:B------:R-:W-:Y:S01]  /*29c0*/  IMAD R51, R0.reuse, R51, R63 ;  /* 0x0000003300337224 */ /* 0x040fe200078e023f */
[C---:B------:R-:W-:Y:S01]  /*29d0*/  ISETP.GT.U32.AND P3, PT, R0.reuse, R67, PT ;  /* 0x000000430000720c */ /* 0x040fe20003f64070 */
[----:B------:R-:W-:-:S02]  /*29e0*/  IMAD R69, R0, R54, R69 ;  /* 0x0000003600457224 */ /* 0x000fc400078e0245 */
[----:B------:R-:W-:Y:S02]  /*29f0*/  IMAD.MOV.U32 R61, RZ, RZ, R53 ;  /* 0x000000ffff3d7224 */ /* 0x000fe400078e0035 */
[--C-:B------:R-:W-:Y:S01]  /*2a00*/  @!P6 IMAD.IADD R55, R55, 0x1, -R0.reuse ;  /* 0x000000013737e824 */ /* 0x100fe200078e0a00 */
[C---:B------:R-:W-:Y:S01]  /*2a10*/  ISETP.GT.U32.AND P6, PT, R0.reuse, R51, PT ;  /* 0x000000330000720c */ /* 0x040fe20003fc4070 */
[----:B------:R-:W-:Y:S01]  /*2a20*/  @!P5 IMAD.MOV R61, RZ, RZ, -R61 ;  /* 0x000000ffff3dd224 */ /* 0x000fe200078e0a3d */
[----:B------:R-:W-:Y:S01]  /*2a30*/  ISETP.GT.U32.AND P5, PT, R0, R69, PT ;  /* 0x000000450000720c */ /* 0x000fe20003fa4070 */
[----:B------:R-:W-:Y:S01]  /*2a40*/  @!P2 IMAD.IADD R17, R17, 0x1, -R0 ;  /* 0x000000011111a824 */ /* 0x000fe200078e0a00 */
[----:B------:R-:W-:Y:S01]  /*2a50*/  ISETP.GE.AND P2, PT, R56, RZ, PT ;  /* 0x000000ff3800720c */ /* 0x000fe20003f46270 */
[----:B------:R-:W-:Y:S01]  /*2a60*/  IMAD.HI.U32 R52, R8, R65, RZ ;  /* 0x0000004108347227 */ /* 0x000fe200078e00ff */
[----:B------:R-:W-:-:S03]  /*2a70*/  LOP3.LUT R56, R10, 0xd0, RZ, 0xfc, !PT ;  /* 0x000000d00a387812 */ /* 0x000fc600078efcff */
[----:B------:R-:W-:Y:S01]  /*2a80*/  IMAD.MOV R52, RZ, RZ, -R52 ;  /* 0x000000ffff347224 */ /* 0x000fe200078e0a34 */
[----:B------:R-:W-:Y:S01]  /*2a90*/  IABS R54, R56 ;  /* 0x0000003800367213 */ /* 0x000fe20000000000 */
[----:B------:R-:W-:Y:S01]  /*2aa0*/  @!P3 IMAD.IADD R67, R67, 0x1, -R0 ;  /* 0x000000014343b824 */ /* 0x000fe200078e0a00 */
[----:B------:R-:W-:Y:S01]  /*2ab0*/  ISETP.GE.AND P3, PT, R58, RZ, PT ;  /* 0x000000ff3a00720c */ /* 0x000fe20003f66270 */
[----:B------:R-:W-:Y:S01]  /*2ac0*/  IMAD R53, R0, R52, R65 ;  /* 0x0000003400357224 */ /* 0x000fe200078e0241 */
[----:B------:R-:W-:Y:S01]  /*2ad0*/  @!P6 IADD3 R51, R51, -R0, RZ ;  /* 0x800000003333e210 */ /* 0x000fe20007ffe0ff */
[----:B------:R-:W-:Y:S01]  /*2ae0*/  IMAD.HI.U32 R52, R8, R71, RZ ;  /* 0x0000004708347227 */ /* 0x000fe200078e00ff */
[----:B------:R-:W-:-:S03]  /*2af0*/  LOP3.LUT R58, R10, 0xd4, RZ, 0xfc, !PT ;  /* 0x000000d40a3a7812 */ /* 0x000fc600078efcff */
[----:B------:R-:W-:Y:S01]  /*2b00*/  IMAD.MOV.U32 R63, RZ, RZ, R55 ;  /* 0x000000ffff3f7224 */ /* 0x000fe200078e0037 */
[----:B------:R-:W-:Y:S01]  /*2b10*/  IABS R79, R58 ;  /* 0x0000003a004f7213 */ /* 0x000fe20000000000 */
[----:B------:R-:W-:Y:S02]  /*2b20*/  IMAD.MOV.U32 R65, RZ, RZ, R17 ;  /* 0x000000ffff417224 */ /* 0x000fe400078e0011 */
[----:B------:R-:W-:Y:S02]  /*2b30*/  IMAD.MOV.U32 R55, RZ, RZ, R54 ;  /* 0x000000ffff377224 */ /* 0x000fe400078e0036 */
[----:B------:R-:W-:Y:S01]  /*2b40*/  @!P5 IMAD.IADD R69, R69, 0x1, -R0 ;  /* 0x000000014545d824 */ /* 0x000fe200078e0a00 */
[C---:B------:R-:W-:Y:S01]  /*2b50*/  ISETP.GT.U32.AND P5, PT, R0.reuse, R67, PT ;  /* 0x000000430000720c */ /* 0x040fe20003fa4070 */
[----:B------:R-:W-:Y:S01]  /*2b60*/  @!P4 IMAD.MOV R63, RZ, RZ, -R63 ;  /* 0x000000ffff3fc224 */ /* 0x000fe200078e0a3f */
[C---:B------:R-:W-:Y:S01]  /*2b70*/  ISETP.GT.U32.AND P4, PT, R0.reuse, R51, PT ;  /* 0x000000330000720c */ /* 0x040fe20003f84070 */
[----:B------:R-:W-:Y:S01]  /*2b80*/  IMAD.MOV R17, RZ, RZ, -R52 ;  /* 0x000000ffff117224 */ /* 0x000fe200078e0a34 */
[C---:B------:R-:W-:Y:S01]  /*2b90*/  ISETP.GT.U32.AND P6, PT, R0.reuse, R69, PT ;  /* 0x000000450000720c */ /* 0x040fe20003fc4070 */
[----:B------:R-:W-:Y:S01]  /*2ba0*/  @!P0 IMAD.MOV R65, RZ, RZ, -R65 ;  /* 0x000000ffff418224 */ /* 0x000fe200078e0a41 */
[----:B------:R-:W-:Y:S01]  /*2bb0*/  ISETP.GT.U32.AND P0, PT, R0, R53, PT ;  /* 0x000000350000720c */ /* 0x000fe20003f04070 */
[----:B------:R-:W-:-:S04]  /*2bc0*/  IMAD.HI.U32 R52, R8, R55, RZ ;  /* 0x0000003708347227 */ /* 0x000fc800078e00ff */
[----:B------:R-:W-:Y:S02]  /*2bd0*/  IMAD.MOV R52, RZ, RZ, -R52 ;  /* 0x000000ffff347224 */ /* 0x000fe400078e0a34 */
[C---:B------:R-:W-:Y:S02]  /*2be0*/  IMAD R17, R0.reuse, R17, R71 ;  /* 0x0000001100117224 */ /* 0x040fe400078e0247 */
[----:B------:R-:W-:Y:S02]  /*2bf0*/  IMAD R55, R0, R52, R55 ;  /* 0x0000003400377224 */ /* 0x000fe400078e0237 */
[----:B------:R-:W-:Y:S02]  /*2c00*/  IMAD.HI.U32 R52, R8, R79, RZ ;  /* 0x0000004f08347227 */ /* 0x000fe400078e00ff */
[----:B------:R-:W-:Y:S02]  /*2c10*/  @!P0 IADD3 R53, R53, -R0, RZ ;  /* 0x8000000035358210 */ /* 0x000fe40007ffe0ff */
[--C-:B------:R-:W-:Y:S01]  /*2c20*/  @!P5 IMAD.IADD R67, R67, 0x1, -R0.reuse ;  /* 0x000000014343d824 */ /* 0x100fe200078e0a00 */
[----:B------:R-:W-:Y:S01]  /*2c30*/  ISETP.GE.AND P5, PT, R60, RZ, PT ;  /* 0x000000ff3c00720c */ /* 0x000fe20003fa6270 */
[----:B------:R-:W-:Y:S01]  /*2c40*/  @!P4 IMAD.IADD R51, R51, 0x1, -R0 ;  /* 0x000000013333c824 */ /* 0x000fe200078e0a00 */
[----:B------:R-:W-:Y:S01]  /*2c50*/  ISETP.GE.AND P4, PT, R62, RZ, PT ;  /* 0x000000ff3e00720c */ /* 0x000fe20003f86270 */
[----:B------:R-:W-:Y:S01]  /*2c60*/  IMAD.MOV R52, RZ, RZ, -R52 ;  /* 0x000000ffff347224 */ /* 0x000fe200078e0a34 */
[----:B------:R-:W-:Y:S01]  /*2c70*/  ISETP.GE.AND P0, PT, R56, RZ, PT ;  /* 0x000000ff3800720c */ /* 0x000fe20003f06270 */
[----:B------:R-:W-:Y:S01]  /*2c80*/  @!P6 IMAD.IADD R69, R69, 0x1, -R0 ;  /* 0x000000014545e824 */ /* 0x000fe200078e0a00 */
[C---:B------:R-:W-:Y:S01]  /*2c90*/  ISETP.GT.U32.AND P6, PT, R0.reuse, R17, PT ;  /* 0x000000110000720c */ /* 0x040fe20003fc4070 */
[----:B------:R-:W-:Y:S01]  /*2ca0*/  @!P1 IMAD.MOV R67, RZ, RZ, -R67 ;  /* 0x000000ffff439224 */ /* 0x000fe200078e0a43 */
[C---:B------:R-:W-:Y:S01]  /*2cb0*/  ISETP.GT.U32.AND P1, PT, R0.reuse, R53, PT ;  /* 0x000000350000720c */ /* 0x040fe20003f24070 */
[----:B------:R-:W-:Y:S01]  /*2cc0*/  IMAD R79, R0, R52, R79 ;  /* 0x00000034004f7224 */ /* 0x000fe200078e024f */
[C---:B------:R-:W-:Y:S01]  /*2cd0*/  LOP3.LUT R56, R10.reuse, 0xd8, RZ, 0xfc, !PT ;  /* 0x000000d80a387812 */ /* 0x040fe200078efcff */
[----:B------:R-:W-:Y:S01]  /*2ce0*/  IMAD.MOV.U32 R71, RZ, RZ, R51 ;  /* 0x000000ffff477224 */ /* 0x000fe200078e0033 */
[----:B------:R-:W-:Y:S01]  /*2cf0*/  LOP3.LUT R62, R10, 0xe0, RZ, 0xfc, !PT ;  /* 0x000000e00a3e7812 */ /* 0x000fe200078efcff */
[----:B------:R-:W-:Y:S01]  /*2d00*/  @!P2 IMAD.MOV R69, RZ, RZ, -R69 ;  /* 0x000000ffff45a224 */ /* 0x000fe200078e0a45 */
[----:B------:R-:W-:Y:S01]  /*2d10*/  IABS R81, R56 ;  /* 0x0000003800517213 */ /* 0x000fe20000000000 */
[----:B------:R-:W-:Y:S01]  /*2d20*/  @!P3 IMAD.MOV R71, RZ, RZ, -R71 ;  /* 0x000000ffff47b224 */ /* 0x000fe200078e0a47 */
[----:B------:R-:W-:-:S02]  /*2d30*/  ISETP.GT.U32.AND P3, PT, R0, R79, PT ;  /* 0x0000004f0000720c */ /* 0x000fc40003f64070 */
[----:B------:R-:W-:Y:S01]  /*2d40*/  IABS R85, R62 ;  /* 0x0000003e00557213 */ /* 0x000fe20000000000 */
[----:B------:R-:W-:Y:S01]  /*2d50*/  @!P6 IMAD.IADD R17, R17, 0x1, -R0 ;  /* 0x000000011111e824 */ /* 0x000fe200078e0a00 */
[----:B------:R-:W-:Y:S01]  /*2d60*/  ISETP.GT.U32.AND P6, PT, R0, R55, PT ;  /* 0x000000370000720c */ /* 0x000fe20003fc4070 */
[----:B------:R-:W-:Y:S01]  /*2d70*/  IMAD.HI.U32 R52, R8, R81, RZ ;  /* 0x0000005108347227 */ /* 0x000fe200078e00ff */
[----:B------:R-:W-:Y:S02]  /*2d80*/  @!P1 IADD3 R53, R53, -R0, RZ ;  /* 0x8000000035359210 */ /* 0x000fe40007ffe0ff */
[----:B------:R-:W-:Y:S01]  /*2d90*/  LOP3.LUT R60, R10, 0xdc, RZ, 0xfc, !PT ;  /* 0x000000dc0a3c7812 */ /* 0x000fe200078efcff */
[----:B------:R-:W-:-:S03]  /*2da0*/  IMAD.HI.U32 R51, R8, R85, RZ ;  /* 0x0000005508337227 */ /* 0x000fc600078e00ff */
[----:B------:R-:W-:Y:S01]  /*2db0*/  IABS R83, R60 ;  /* 0x0000003c00537213 */ /* 0x000fe20000000000 */
[--C-:B------:R-:W-:Y:S01]  /*2dc0*/  @!P3 IMAD.IADD R79, R79, 0x1, -R0.reuse ;  /* 0x000000014f4fb824 */ /* 0x100fe200078e0a00 */
[----:B------:R-:W-:Y:S01]  /*2dd0*/  ISETP.GE.AND P3, PT, R56, RZ, PT ;  /* 0x000000ff3800720c */ /* 0x000fe20003f66270 */
[----:B------:R-:W-:Y:S01]  /*2de0*/  IMAD.MOV.U32 R73, RZ, RZ, R53 ;  /* 0x000000ffff497224 */ /* 0x000fe200078e0035 */
[----:B------:R-:W-:Y:S01]  /*2df0*/  LOP3.LUT R56, R10, 0xe8, RZ, 0xfc, !PT ;  /* 0x000000e80a387812 */ /* 0x000fe200078efcff */
[----:B------:R-:W-:Y:S01]  /*2e00*/  @!P6 IMAD.IADD R55, R55, 0x1, -R0 ;  /* 0x000000013737e824 */ /* 0x000fe200078e0a00 */
[C---:B------:R-:W-:Y:S01]  /*2e10*/  ISETP.GT.U32.AND P6, PT, R0.reuse, R17, PT ;  /* 0x000000110000720c */ /* 0x040fe20003fc4070 */
[----:B------:R-:W-:Y:S01]  /*2e20*/  @!P5 IMAD.MOV R73, RZ, RZ, -R73 ;  /* 0x000000ffff49d224 */ /* 0x000fe200078e0a49 */
[C---:B------:R-:W-:Y:S01]  /*2e30*/  ISETP.GT.U32.AND P5, PT, R0.reuse, R79, PT ;  /* 0x0000004f0000720c */ /* 0x040fe20003fa4070 */
[----:B------:R-:W-:Y:S01]  /*2e40*/  IMAD.MOV R52, RZ, RZ, -R52 ;  /* 0x000000ffff347224 */ /* 0x000fe200078e0a34 */
[----:B------:R-:W-:Y:S01]  /*2e50*/  IABS R89, R56 ;  /* 0x0000003800597213 */ /* 0x000fe20000000000 */
[----:B------:R-:W-:Y:S01]  /*2e60*/  IMAD.MOV R51, RZ, RZ, -R51 ;  /* 0x000000ffff337224 */ /* 0x000fe200078e0a33 */
[C---:B------:R-:W-:Y:S01]  /*2e70*/  ISETP.GT.U32.AND P2, PT, R0.reuse, R55, PT ;  /* 0x000000370000720c */ /* 0x040fe20003f44070 */
[----:B------:R-:W-:-:S02]  /*2e80*/  IMAD R81, R0, R52, R81 ;  /* 0x0000003400517224 */ /* 0x000fc400078e0251 */
[----:B------:R-:W-:Y:S02]  /*2e90*/  IMAD R85, R0, R51, R85 ;  /* 0x0000003300557224 */ /* 0x000fe400078e0255 */
[----:B------:R-:W-:Y:S01]  /*2ea0*/  IMAD.HI.U32 R52, R8, R87, RZ ;  /* 0x0000005708347227 */ /* 0x000fe200078e00ff */
[----:B------:R-:W-:-:S03]  /*2eb0*/  ISETP.GT.U32.AND P1, PT, R0, R81, PT ;  /* 0x000000510000720c */ /* 0x000fc60003f24070 */
[----:B------:R-:W-:Y:S01]  /*2ec0*/  @!P5 IADD3 R79, R79, -R0, RZ ;  /* 0x800000004f4fd210 */ /* 0x000fe20007ffe0ff */
[----:B------:R-:W-:Y:S01]  /*2ed0*/  IMAD.MOV R52, RZ, RZ, -R52 ;  /* 0x000000ffff347224 */ /* 0x000fe200078e0a34 */
[----:B------:R-:W-:Y:S01]  /*2ee0*/  ISETP.GT.U32.AND P5, PT, R0, R85, PT ;  /* 0x000000550000720c */ /* 0x000fe20003fa4070 */
[----:B------:R-:W-:-:S04]  /*2ef0*/  IMAD.HI.U32 R51, R8, R89, RZ ;  /* 0x0000005908337227 */ /* 0x000fc800078e00ff */
[----:B------:R-:W-:Y:S01]  /*2f00*/  @!P6 IMAD.IADD R17, R17, 0x1, -R0 ;  /* 0x000000011111e824 */ /* 0x000fe200078e0a00 */
[----:B------:R-:W-:Y:S01]  /*2f10*/  ISETP.GE.AND P6, PT, R58, RZ, PT ;  /* 0x000000ff3a00720c */ /* 0x000fe20003fc6270 */
[----:B------:R-:W-:Y:S01]  /*2f20*/  IMAD R87, R0, R52, R87 ;  /* 0x0000003400577224 */ /* 0x000fe200078e0257 */
[----:B------:R-:W-:Y:S01]  /*2f30*/  LOP3.LUT R58, R10, 0xec, RZ, 0xfc, !PT ;  /* 0x000000ec0a3a7812 */ /* 0x000fe200078efcff */
[----:B------:R-:W-:Y:S02]  /*2f40*/  IMAD.MOV R52, RZ, RZ, -R51 ;  /* 0x000000ffff347224 */ /* 0x000fe400078e0a33 */
[----:B------:R-:W-:Y:S01]  /*2f50*/  IMAD.HI.U32 R54, R8, R83, RZ ;  /* 0x0000005308367227 */ /* 0x000fe200078e00ff */
[----:B------:R-:W-:-:S03]  /*2f60*/  IABS R91, R58 ;  /* 0x0000003a005b7213 */ /* 0x000fc60000000000 */
[C---:B------:R-:W-:Y:S02]  /*2f70*/  IMAD R89, R0.reuse, R52, R89 ;  /* 0x0000003400597224 */ /* 0x040fe400078e0259 */
[----:B------:R-:W-:Y:S02]  /*2f80*/  @!P5 IMAD.IADD R85, R85, 0x1, -R0 ;  /* 0x000000015555d824 */ /* 0x000fe400078e0a00 */
[----:B------:R-:W-:Y:S01]  /*2f90*/  IMAD.MOV R54, RZ, RZ, -R54 ;  /* 0x000000ffff367224 */ /* 0x000fe200078e0a36 */
[----:B------:R-:W-:Y:S01]  /*2fa0*/  ISETP.GT.U32.AND P5, PT, R0, R89, PT ;  /* 0x000000590000720c */ /* 0x000fe20003fa4070 */
[----:B------:R-:W-:-:S04]  /*2fb0*/  IMAD.HI.U32 R51, R8, R91, RZ ;  /* 0x0000005b08337227 */ /* 0x000fc800078e00ff */
[----:B------:R-:W-:Y:S01]  /*2fc0*/  IMAD R83, R0, R54, R83 ;  /* 0x0000003600537224 */ /* 0x000fe200078e0253 */
[----:B------:R-:W-:Y:S01]  /*2fd0*/  LOP3.LUT R54, R10, 0xf8, RZ, 0xfc, !PT ;  /* 0x000000f80a367812 */ /* 0x000fe200078efcff */
[--C-:B------:R-:W-:Y:S02]  /*2fe0*/  @!P1 IMAD.IADD R81, R81, 0x1, -R0.reuse ;  /* 0x0000000151519824 */ /* 0x100fe400078e0a00 */
[----:B------:R-:W-:Y:S01]  /*2ff0*/  IMAD.MOV R51, RZ, RZ, -R51 ;  /* 0x000000ffff337224 */ /* 0x000fe200078e0a33 */
[----:B------:R-:W-:Y:S01]  /*3000*/  IABS R97, R54 ;  /* 0x0000003600617213 */ /* 0x000fe20000000000 */
[----:B------:R-:W-:Y:S01]  /*3010*/  @!P2 IMAD.IADD R55, R55, 0x1, -R0 ;  /* 0x000000013737a824 */ /* 0x000fe200078e0a00 */
[C---:B------:R-:W-:Y:S01]  /*3020*/  ISETP.GT.U32.AND P2, PT, R0.reuse, R83, PT ;  /* 0x000000530000720c */ /* 0x040fe20003f44070 */
[C---:B------:R-:W-:Y:S01]  /*3030*/  IMAD R91, R0.reuse, R51, R91 ;  /* 0x00000033005b7224 */ /* 0x040fe200078e025b */
[----:B------:R-:W-:Y:S01]  /*3040*/  ISETP.GT.U32.AND P1, PT, R0, R81, PT ;  /* 0x000000510000720c */ /* 0x000fe20003f24070 */
[----:B------:R-:W-:Y:S01]  /*3050*/  IMAD.HI.U32 R52, R8, R93, RZ ;  /* 0x0000005d08347227 */ /* 0x000fe200078e00ff */
[----:B------:R-:W-:-:S02]  /*3060*/  @!P5 IADD3 R89, R89, -R0, RZ ;  /* 0x800000005959d210 */ /* 0x000fc40007ffe0ff */
[----:B------:R-:W-:Y:S01]  /*3070*/  ISETP.GT.U32.AND P5, PT, R0, R91, PT ;  /* 0x0000005b0000720c */ /* 0x000fe20003fa4070 */
[----:B------:R-:W-:Y:S01]  /*3080*/  IMAD.MOV R52, RZ, RZ, -R52 ;  /* 0x000000ffff347224 */ /* 0x000fe200078e0a34 */
[----:B------:R-:W-:Y:S01]  /*3090*/  IABS R51, R70 ;  /* 0x0000004600337213 */ /* 0x000fe20000000000 */
[----:B------:R-:W-:-:S04]  /*30a0*/  IMAD.HI.U32 R53, R8, R95, RZ ;  /* 0x0000005f08357227 */ /* 0x000fc800078e00ff */
[--C-:B------:R-:W-:Y:S02]  /*30b0*/  @!P2 IMAD.IADD R83, R83, 0x1, -R0.reuse ;  /* 0x000000015353a824 */ /* 0x100fe400078e0a00 */
[--C-:B------:R-:W-:Y:S01]  /*30c0*/  @!P1 IMAD.IADD R81, R81, 0x1, -R0.reuse ;  /* 0x0000000151519824 */ /* 0x100fe200078e0a00 */
[C---:B------:R-:W-:Y:S01]  /*30d0*/  ISETP.GT.U32.AND P1, PT, R0.reuse, R87, PT ;  /* 0x000000570000720c */ /* 0x040fe20003f24070 */
[C---:B------:R-:W-:Y:S01]  /*30e0*/  IMAD R93, R0.reuse, R52, R93 ;  /* 0x00000034005d7224 */ /* 0x040fe200078e025d */
[C---:B------:R-:W-:Y:S01]  /*30f0*/  ISETP.GT.U32.AND P2, PT, R0.reuse, R83, PT ;  /* 0x000000530000720c */ /* 0x040fe20003f44070 */
[----:B------:R-:W-:Y:S02]  /*3100*/  @!P5 IMAD.IADD R91, R91, 0x1, -R0 ;  /* 0x000000015b5bd824 */ /* 0x000fe400078e0a00 */
[----:B------:R-:W-:Y:S01]  /*3110*/  IMAD.MOV R53, RZ, RZ, -R53 ;  /* 0x000000ffff357224 */ /* 0x000fe200078e0a35 */
[----:B------:R-:W-:Y:S01]  /*3120*/  ISETP.GT.U32.AND P5, PT, R0, R93, PT ;  /* 0x0000005d0000720c */ /* 0x000fe20003fa4070 */
[----:B------:R-:W-:-:S02]  /*3130*/  IMAD.MOV.U32 R77, RZ, RZ, R55 ;  /* 0x000000ffff4d7224 */ /* 0x000fc400078e0037 */
[----:B------:R-:W-:Y:S01]  /*3140*/  IMAD R95, R0, R53, R95 ;  /* 0x00000035005f7224 */ /* 0x000fe200078e025f */
[----:B------:R-:W-:Y:S01]  /*3150*/  IABS R53, R106 ;  /* 0x0000006a00357213 */ /* 0x000fe20000000000 */
[----:B------:R-:W-:Y:S01]  /*3160*/  IMAD.MOV.U32 R75, RZ, RZ, R17 ;  /* 0x000000ffff4b7224 */ /* 0x000fe200078e0011 */
[----:B------:R-:W-:Y:S01]  /*3170*/  @!P0 IADD3 R77, -R77, RZ, RZ ;  /* 0x000000ff4d4d8210 */ /* 0x000fe20007ffe1ff */
[--C-:B------:R-:W-:Y:S01]  /*3180*/  @!P1 IMAD.IADD R87, R87, 0x1, -R0.reuse ;  /* 0x0000000157579824 */ /* 0x100fe200078e0a00 */
[----:B------:R-:W-:Y:S01]  /*3190*/  ISETP.GE.AND P1, PT, R62, RZ, PT ;  /* 0x000000ff3e00720c */ /* 0x000fe20003f26270 */
[----:B------:R-:W-:Y:S01]  /*31a0*/  @!P2 IMAD.IADD R83, R83, 0x1, -R0 ;  /* 0x000000015353a824 */ /* 0x000fe200078e0a00 */
[----:B------:R-:W-:Y:S01]  /*31b0*/  ISETP.GE.AND P2, PT, R60, RZ, PT ;  /* 0x000000ff3c00720c */ /* 0x000fe20003f46270 */
[----:B------:R-:W-:Y:S01]  /*31c0*/  IMAD.HI.U32 R13, R8, R97, RZ ;  /* 0x00000061080d7227 */ /* 0x000fe200078e00ff */
[----:B------:R-:W-:-:S03]  /*31d0*/  ISETP.GT.U32.AND P0, PT, R0, R87, PT ;  /* 0x000000570000720c */ /* 0x000fc60003f04070 */
[----:B------:R-:W-:Y:S01]  /*31e0*/  @!P5 IMAD.IADD R93, R93, 0x1, -R0 ;  /* 0x000000015d5dd824 */ /* 0x000fe200078e0a00 */
[C---:B------:R-:W-:Y:S01]  /*31f0*/  ISETP.GT.U32.AND P5, PT, R0.reuse, R89, PT ;  /* 0x000000590000720c */ /* 0x040fe20003fa4070 */
[----:B------:R-:W-:Y:S01]  /*3200*/  @!P4 IMAD.MOV R75, RZ, RZ, -R75 ;  /* 0x000000ffff4bc224 */ /* 0x000fe200078e0a4b */
[----:B------:R-:W-:Y:S01]  /*3210*/  ISETP.GT.U32.AND P4, PT, R0, R85, PT ;  /* 0x000000550000720c */ /* 0x000fe20003f84070 */
[----:B------:R-:W-:-:S04]  /*3220*/  IMAD.HI.U32 R8, R6, R51, RZ ;  /* 0x0000003306087227 */ /* 0x000fc800078e00ff */
[----:B------:R-:W-:-:S04]  /*3230*/  IMAD.HI.U32 R10, R6, R53, RZ ;  /* 0x00000035060a7227 */ /* 0x000fc800078e00ff */
[----:B------:R-:W-:Y:S02]  /*3240*/  IMAD.MOV R52, RZ, RZ, -R13 ;  /* 0x000000ffff347224 */ /* 0x000fe400078e0a0d */
[----:B------:R-:W-:Y:S01]  /*3250*/  @!P3 IMAD.MOV R81, RZ, RZ, -R81 ;  /* 0x000000ffff51b224 */ /* 0x000fe200078e0a51 */
[----:B------:R-:W-:Y:S01]  /*3260*/  ISETP.GT.U32.AND P3, PT, R0, R91, PT ;  /* 0x0000005b0000720c */ /* 0x000fe20003f64070 */
[----:B------:R-:W-:Y:S02]  /*3270*/  IMAD.MOV R13, RZ, RZ, -R8 ;  /* 0x000000ffff0d7224 */ /* 0x000fe400078e0a08 */
[----:B------:R-:W-:Y:S02]  /*3280*/  IMAD.MOV R10, RZ, RZ, -R10 ;  /* 0x000000ffff0a7224 */ /* 0x000fe400078e0a0a */
[----:B------:R-:W-:-:S04]  /*3290*/  IMAD.HI.U32 R8, R6, R99, RZ ;  /* 0x0000006306087227 */ /* 0x000fc800078e00ff */
[----:B------:R-:W-:Y:S02]  /*32a0*/  IMAD R13, R2, R13, R51 ;  /* 0x0000000d020d7224 */ /* 0x000fe400078e0233 */
[----:B------:R-:W-:Y:S02]  /*32b0*/  IMAD R97, R0, R52, R97 ;  /* 0x0000003400617224 */ /* 0x000fe400078e0261 */
[----:B------:R-:W-:Y:S02]  /*32c0*/  IMAD R51, R2, R10, R53 ;  /* 0x0000000a02337224 */ /* 0x000fe400078e0235 */
[----:B------:R-:W-:Y:S02]  /*32d0*/  IMAD.MOV R8, RZ, RZ, -R8 ;  /* 0x000000ffff087224 */ /* 0x000fe400078e0a08 */
[----:B------:R-:W-:Y:S01]  /*32e0*/  @!P2 IMAD.MOV R83, RZ, RZ, -R83 ;  /* 0x000000ffff53a224 */ /* 0x000fe200078e0a53 */
[C---:B------:R-:W-:Y:S01]  /*32f0*/  ISETP.GT.U32.AND P2, PT, R0.reuse, R95, PT ;  /* 0x0000005f0000720c */ /* 0x040fe20003f44070 */
[----:B------:R-:W-:Y:S01]  /*3300*/  @!P6 IMAD.MOV R79, RZ, RZ, -R79 ;  /* 0x000000ffff4fe224 */ /* 0x000fe200078e0a4f */
[----:B------:R-:W-:Y:S01]  /*3310*/  ISETP.GT.U32.AND P6, PT, R0, R93, PT ;  /* 0x0000005d0000720c */ /* 0x000fe20003fc4070 */
[----:B------:R-:W-:-:S02]  /*3320*/  IMAD R53, R2, R8, R99 ;  /* 0x0000000802357224 */ /* 0x000fc400078e0263 */
[--C-:B------:R-:W-:Y:S01]  /*3330*/  @!P4 IMAD.IADD R85, R85, 0x1, -R0.reuse ;  /* 0x000000015555c824 */ /* 0x100fe200078e0a00 */
[----:B------:R-:W-:Y:S01]  /*3340*/  ISETP.GT.U32.AND P4, PT, R0, R97, PT ;  /* 0x000000610000720c */ /* 0x000fe20003f84070 */
[--C-:B------:R-:W-:Y:S01]  /*3350*/  @!P0 IMAD.IADD R87, R87, 0x1, -R0.reuse ;  /* 0x0000000157578824 */ /* 0x100fe200078e0a00 */
[C---:B------:R-:W-:Y:S01]  /*3360*/  ISETP.GT.U32.AND P0, PT, R2.reuse, R13, PT ;  /* 0x0000000d0200720c */ /* 0x040fe20003f04070 */
[----:B------:R-:W-:Y:S01]  /*3370*/  @!P5 IMAD.IADD R89, R89, 0x1, -R0 ;  /* 0x000000015959d824 */ /* 0x000fe200078e0a00 */
[----:B------:R-:W-:Y:S01]  /*3380*/  ISETP.GT.U32.AND P5, PT, R2, R51, PT ;  /* 0x000000330200720c */ /* 0x000fe20003fa4070 */
[----:B------:R-:W-:-:S04]  /*3390*/  IMAD.HI.U32 R6, R6, R101, RZ ;  /* 0x0000006506067227 */ /* 0x000fc800078e00ff */
[----:B------:R-:W-:Y:S01]  /*33a0*/  @!P3 IMAD.IADD R91, R91, 0x1, -R0 ;  /* 0x000000015b5bb824 */ /* 0x000fe200078e0a00 */
[----:B------:R-:W-:Y:S01]  /*33b0*/  ISETP.GT.U32.AND P3, PT, R2, R53, PT ;  /* 0x000000350200720c */ /* 0x000fe20003f64070 */
[----:B------:R-:W-:Y:S01]  /*33c0*/  IMAD.MOV R6, RZ, RZ, -R6 ;  /* 0x000000ffff067224 */ /* 0x000fe200078e0a06 */
[----:B------:R-:W-:Y:S01]  /*33d0*/  @!P6 IADD3 R93, R93, -R0, RZ ;  /* 0x800000005d5de210 */ /* 0x000fe20007ffe0ff */
[--C-:B------:R-:W-:Y:S01]  /*33e0*/  @!P2 IMAD.IADD R95, R95, 0x1, -R0.reuse ;  /* 0x000000015f5fa824 */ /* 0x100fe200078e0a00 */
[----:B------:R-:W-:Y:S01]  /*33f0*/  ISETP.GE.AND P2, PT, R64, RZ, PT ;  /* 0x000000ff4000720c */ /* 0x000fe20003f46270 */
[----:B------:R-:W-:Y:S02]  /*3400*/  IMAD R55, R2, R6, R101 ;  /* 0x0000000602377224 */ /* 0x000fe400078e0265 */
[----:B------:R-:W-:Y:S01]  /*3410*/  @!P4 IMAD.IADD R97, R97, 0x1, -R0 ;  /* 0x000000016161c824 */ /* 0x000fe200078e0a00 */
[----:B------:R-:W-:Y:S01]  /*3420*/  ISETP.GE.AND P4, PT, R56, RZ, PT ;  /* 0x000000ff3800720c */ /* 0x000fe20003f86270 */
[--C-:B------:R-:W-:Y:S01]  /*3430*/  @!P0 IMAD.IADD R13, R13, 0x1, -R2.reuse ;  /* 0x000000010d0d8824 */ /* 0x100fe200078e0a02 */
[----:B------:R-:W-:Y:S01]  /*3440*/  ISETP.GT.U32.AND P6, PT, R2, R55, PT ;  /* 0x000000370200720c */ /* 0x000fe20003fc4070 */
[--C-:B------:R-:W-:Y:S01]  /*3450*/  @!P5 IMAD.IADD R51, R51, 0x1, -R2.reuse ;  /* 0x000000013333d824 */ /* 0x100fe200078e0a02 */
[----:B------:R-:W-:Y:S01]  /*3460*/  ISETP.GT.U32.AND P5, PT, R0, R97, PT ;  /* 0x000000610000720c */ /* 0x000fe20003fa4070 */
[----:B------:R-:W-:Y:S01]  /*3470*/  @!P3 IMAD.IADD R53, R53, 0x1, -R2 ;  /* 0x000000013535b824 */ /* 0x000fe200078e0a02 */
[C---:B------:R-:W-:Y:S01]  /*3480*/  ISETP.GT.U32.AND P3, PT, R2.reuse, R13, PT ;  /* 0x0000000d0200720c */ /* 0x040fe20003f64070 */
[----:B------:R-:W-:Y:S01]  /*3490*/  @!P1 IMAD.MOV R85, RZ, RZ, -R85 ;  /* 0x000000ffff559224 */ /* 0x000fe200078e0a55 */
[----:B------:R-:W-:Y:S01]  /*34a0*/  ISETP.GT.U32.AND P1, PT, R2, R51, PT ;  /* 0x000000330200720c */ /* 0x000fe20003f24070 */
[----:B------:R-:W-:Y:S01]  /*34b0*/  @!P2 IMAD.MOV R87, RZ, RZ, -R87 ;  /* 0x000000ffff57a224 */ /* 0x000fe200078e0a57 */
[----:B------:R-:W-:Y:S01]  /*34c0*/  ISETP.GT.U32.AND P0, PT, R0, R95, PT ;  /* 0x0000005f0000720c */ /* 0x000fe20003f04070 */
[----:B------:R-:W-:Y:S01]  /*34d0*/  IMAD.MOV.U32 R17, RZ, RZ, c[0x0][0x180] ;  /* 0x00006000ff117624 */ /* 0x000fe200078e00ff */
[----:B------:R-:W-:Y:S01]  /*34e0*/  ISETP.GT.U32.AND P2, PT, R2, R53, PT ;  /* 0x000000350200720c */ /* 0x000fe20003f44070 */
[----:B------:R-:W-:-:S02]  /*34f0*/  @!P4 IMAD.MOV R89, RZ, RZ, -R89 ;  /* 0x000000ffff59c224 */ /* 0x000fc400078e0a59 */
[----:B------:R-:W-:Y:S01]  /*3500*/  @!P6 IMAD.IADD R55, R55, 0x1, -R2 ;  /* 0x000000013737e824 */ /* 0x000fe200078e0a02 */
[----:B------:R-:W-:Y:S01]  /*3510*/  ISETP.GE.AND P6, PT, R58, RZ, PT ;  /* 0x000000ff3a00720c */ /* 0x000fe20003fc6270 */
[----:B------:R-:W-:Y:S01]  /*3520*/  @!P5 IMAD.IADD R97, R97, 0x1, -R0 ;  /* 0x000000016161d824 */ /* 0x000fe200078e0a00 */
[----:B------:R-:W-:Y:S01]  /*3530*/  ISETP.GE.AND P5, PT, R66, RZ, PT ;  /* 0x000000ff4200720c */ /* 0x000fe20003fa6270 */
[--C-:B------:R-:W-:Y:S01]  /*3540*/  @!P3 IMAD.IADD R13, R13, 0x1, -R2.reuse ;  /* 0x000000010d0db824 */ /* 0x100fe200078e0a02 */
[----:B------:R-:W-:Y:S01]  /*3550*/  ISETP.GT.U32.AND P4, PT, R2, R55, PT ;  /* 0x000000370200720c */ /* 0x000fe20003f84070 */
[--C-:B------:R-:W-:Y:S01]  /*3560*/  @!P1 IMAD.IADD R51, R51, 0x1, -R2.reuse ;  /* 0x0000000133339824 */ /* 0x100fe200078e0a02 */
[----:B------:R-:W-:Y:S02]  /*3570*/  ISETP.GE.AND P3, PT, R68, RZ, PT ;  /* 0x000000ff4400720c */ /* 0x000fe40003f66270 */
[----:B------:R-:W-:Y:S01]  /*3580*/  ISETP.GE.AND P1, PT, R54, RZ, PT ;  /* 0x000000ff3600720c */ /* 0x000fe20003f26270 */
[----:B------:R-:W-:Y:S01]  /*3590*/  @!P2 IMAD.IADD R53, R53, 0x1, -R2 ;  /* 0x000000013535a824 */ /* 0x000fe200078e0a02 */
[----:B------:R-:W-:-:S02]  /*35a0*/  @!P0 IADD3 R95, R95, -R0, RZ ;  /* 0x800000005f5f8210 */ /* 0x000fc40007ffe0ff */
[----:B------:R-:W-:Y:S01]  /*35b0*/  IADD3 R0, R17, -0x5, RZ ;  /* 0xfffffffb11007810 */ /* 0x000fe20007ffe0ff */
[----:B------:R-:W-:Y:S01]  /*35c0*/  @!P6 IMAD.MOV R91, RZ, RZ, -R91 ;  /* 0x000000ffff5be224 */ /* 0x000fe200078e0a5b */
[----:B------:R-:W-:Y:S01]  /*35d0*/  ISETP.NE.AND P6, PT, RZ, c[0x0][0x17c], PT ;  /* 0x00005f00ff007a0c */ /* 0x000fe20003fc5270 */
[----:B------:R-:W-:Y:S01]  /*35e0*/  @!P5 IMAD.MOV R93, RZ, RZ, -R93 ;  /* 0x000000ffff5dd224 */ /* 0x000fe200078e0a5d */
[----:B------:R-:W-:Y:S01]  /*35f0*/  ISETP.GE.U32.AND P2, PT, R0, 0x7fffffdc, PT ;  /* 0x7fffffdc0000780c */ /* 0x000fe20003f46070 */
[----:B------:R-:W-:Y:S01]  /*3600*/  @!P4 IMAD.IADD R55, R55, 0x1, -R2 ;  /* 0x000000013737c824 */ /* 0x000fe200078e0a02 */
[----:B------:R-:W-:Y:S01]  /*3610*/  LOP3.LUT R0, RZ, c[0x0][0x17c], RZ, 0x33, !PT ;  /* 0x00005f00ff007a12 */ /* 0x000fe200078e33ff */
[----:B------:R-:W-:Y:S01]  /*3620*/  @!P3 IMAD.MOV R95, RZ, RZ, -R95 ;  /* 0x000000ffff5fb224 */ /* 0x000fe200078e0a5f */
[----:B------:R-:W-:Y:S01]  /*3630*/  IADD3 R6, R17, -0x1, RZ ;  /* 0xffffffff11067810 */ /* 0x000fe20007ffe0ff */
[----:B------:R-:W-:Y:S01]  /*3640*/  @!P1 IMAD.MOV R97, RZ, RZ, -R97 ;  /* 0x000000ffff619224 */ /* 0x000fe200078e0a61 */
[----:B------:R-:W-:-:S02]  /*3650*/  SEL R2, R0, R4, !P6 ;  /* 0x0000000400027207 */ /* 0x000fc40007000000 */
[----:B------:R-:W-:Y:S02]  /*3660*/  ISETP.GE.U32.AND P0, PT, R6, 0x7fffffe0, PT ;  /* 0x7fffffe00600780c */ /* 0x000fe40003f06070 */
[----:B------:R-:W-:Y:S01]  /*3670*/  SEL R4, R0, R5, !P6 ;  /* 0x0000000500047207 */ /* 0x000fe20007000000 */
[----:B------:R-:W-:Y:S01]  /*3680*/  IMAD R2, R2, c[0x0][0x190], RZ ;  /* 0x0000640002027a24 */ /* 0x000fe200078e02ff */
[C---:B------:R-:W-:Y:S02]  /*3690*/  SEL R5, R0.reuse, R7, !P6 ;  /* 0x0000000700057207 */ /* 0x040fe40007000000 */
[----:B------:R-:W-:Y:S01]  /*36a0*/  SEL R6, R0, R9, !P6 ;  /* 0x0000000900067207 */ /* 0x000fe20007000000 */
[----:B------:R-:W-:Y:S01]  /*36b0*/  IMAD R4, R4, c[0x0][0x190], RZ ;  /* 0x0000640004047a24 */ /* 0x000fe200078e02ff */
[----:B------:R-:W-:Y:S01]  /*36c0*/  ISETP.GE.AND P4, PT, R70, RZ, PT ;  /* 0x000000ff4600720c */ /* 0x000fe20003f86270 */
[----:B------:R-:W-:Y:S01]  /*36d0*/  IMAD R5, R5, c[0x0][0x190], RZ ;  /* 0x0000640005057a24 */ /* 0x000fe200078e02ff */
[----:B------:R-:W-:Y:S01]  /*36e0*/  SEL R7, R0, R11, !P6 ;  /* 0x0000000b00077207 */ /* 0x000fe20007000000 */
[----:B------:R-:W-:Y:S01]  /*36f0*/  IMAD R6, R6, c[0x0][0x190], RZ ;  /* 0x0000640006067a24 */ /* 0x000fe200078e02ff */
[----:B------:R-:W-:-:S02]  /*3700*/  SEL R8, R0, R12, !P6 ;  /* 0x0000000c00087207 */ /* 0x000fc40007000000 */
[C---:B------:R-:W-:Y:S01]  /*3710*/  SEL R9, R0.reuse, R14, !P6 ;  /* 0x0000000e00097207 */ /* 0x040fe20007000000 */
[----:B------:R-:W-:Y:S01]  /*3720*/  IMAD R7, R7, c[0x0][0x190], RZ ;  /* 0x0000640007077a24 */ /* 0x000fe200078e02ff */
[----:B------:R-:W-:Y:S01]  /*3730*/  SEL R10, R0, R15, !P6 ;  /* 0x0000000f000a7207 */ /* 0x000fe20007000000 */
[----:B------:R-:W-:Y:S01]  /*3740*/  IMAD R8, R8, c[0x0][0x190], RZ ;  /* 0x0000640008087a24 */ /* 0x000fe200078e02ff */
[C---:B------:R-:W-:Y:S01]  /*3750*/  SEL R52, R0.reuse, R31, !P6 ;  /* 0x0000001f00347207 */ /* 0x040fe20007000000 */
[----:B------:R-:W-:Y:S01]  /*3760*/  IMAD R9, R9, c[0x0][0x190], RZ ;  /* 0x0000640009097a24 */ /* 0x000fe200078e02ff */
[----:B------:R-:W-:Y:S01]  /*3770*/  SEL R54, R0, R33, !P6 ;  /* 0x0000002100367207 */ /* 0x000fe20007000000 */
[----:B------:R-:W-:Y:S01]  /*3780*/  IMAD R10, R10, c[0x0][0x190], RZ ;  /* 0x000064000a0a7a24 */ /* 0x000fe200078e02ff */
[----:B------:R-:W-:Y:S01]  /*3790*/  SEL R56, R0, R35, !P6 ;  /* 0x0000002300387207 */ /* 0x000fe20007000000 */
[----:B------:R-:W-:Y:S01]  /*37a0*/  IMAD R52, R52, c[0x0][0x190], RZ ;  /* 0x0000640034347a24 */ /* 0x000fe200078e02ff */
[----:B------:R-:W-:Y:S01]  /*37b0*/  SEL R11, R0, R16, !P6 ;  /* 0x00000010000b7207 */ /* 0x000fe20007000000 */
[----:B------:R-:W-:Y:S01]  /*37c0*/  IMAD R54, R54, c[0x0][0x190], RZ ;  /* 0x0000640036367a24 */ /* 0x000fe200078e02ff */
[----:B------:R-:W-:Y:S01]  /*37d0*/  SEL R18, R0, R18, !P6 ;  /* 0x0000001200127207 */ /* 0x000fe20007000000 */
[----:B------:R-:W-:Y:S01]  /*37e0*/  IMAD R56, R56, c[0x0][0x190], RZ ;  /* 0x0000640038387a24 */ /* 0x000fe200078e02ff */
[C---:B------:R-:W-:Y:S01]  /*37f0*/  SEL R19, R0.reuse, R19, !P6 ;  /* 0x0000001300137207 */ /* 0x040fe20007000000 */
[----:B------:R-:W-:Y:S01]  /*3800*/  IMAD R11, R11, c[0x0][0x190], RZ ;  /* 0x000064000b0b7a24 */ /* 0x000fe200078e02ff */
[----:B------:R-:W-:-:S02]  /*3810*/  SEL R20, R0, R20, !P6 ;  /* 0x0000001400147207 */ /* 0x000fc40007000000 */
[C---:B------:R-:W-:Y:S02]  /*3820*/  SEL R21, R0.reuse, R21, !P6 ;  /* 0x0000001500157207 */ /* 0x040fe40007000000 */
[C---:B------:R-:W-:Y:S02]  /*3830*/  SEL R22, R0.reuse, R22, !P6 ;  /* 0x0000001600167207 */ /* 0x040fe40007000000 */
[C---:B------:R-:W-:Y:S02]  /*3840*/  SEL R23, R0.reuse, R23, !P6 ;  /* 0x0000001700177207 */ /* 0x040fe40007000000 */
[C---:B------:R-:W-:Y:S02]  /*3850*/  SEL R24, R0.reuse, R24, !P6 ;  /* 0x0000001800187207 */ /* 0x040fe40007000000 */
[C---:B------:R-:W-:Y:S02]  /*3860*/  SEL R25, R0.reuse, R25, !P6 ;  /* 0x0000001900197207 */ /* 0x040fe40007000000 */
        /* <DEDUP_REMOVED lines=10> */
[----:B------:R-:W-:Y:S01]  /*3910*/  SEL R60, R0, R39, !P6 ;  /* 0x00000027003c7207 */ /* 0x000fe20007000000 */
[----:B------:R-:W-:Y:S01]  /*3920*/  IMAD R58, R58, c[0x0][0x190], RZ ;  /* 0x000064003a3a7a24 */ /* 0x000fe200078e02ff */
        /* <DEDUP_REMOVED lines=10> */
[C---:B------:R-:W-:Y:S01]  /*39d0*/  SEL R66, R0.reuse, R46, !P6 ;  /* 0x0000002e00427207 */ /* 0x040fe20007000000 */
[----:B------:R-:W-:Y:S01]  /*39e0*/  IMAD R46, R25, c[0x0][0x190], RZ ;  /* 0x00006400192e7a24 */ /* 0x000fe200078e02ff */
[----:B------:R-:W-:Y:S01]  /*39f0*/  SEL R35, R0, R45, !P6 ;  /* 0x0000002d00237207 */ /* 0x000fe20007000000 */
[----:B------:R-:W-:Y:S01]  /*3a00*/  IMAD R45, R24, c[0x0][0x190], RZ ;  /* 0x00006400182d7a24 */ /* 0x000fe200078e02ff */
[----:B------:R-:W-:Y:S01]  /*3a10*/  SEL R68, R0, R47, !P6 ;  /* 0x0000002f00447207 */ /* 0x000fe20007000000 */
[----:B------:R-:W-:Y:S01]  /*3a20*/  IMAD R47, R26, c[0x0][0x190], RZ ;  /* 0x000064001a2f7a24 */ /* 0x000fe200078e02ff */
[C---:B-1----:R-:W-:Y:S01]  /*3a30*/  SEL R70, R0.reuse, R48, !P6 ;  /* 0x0000003000467207 */ /* 0x042fe20007000000 */
        /* <DEDUP_REMOVED lines=9> */
[C---:B------:R-:W-:Y:S01]  /*3ad0*/  SEL R80, R0.reuse, R61, !P6 ;  /* 0x0000003d00507207 */ /* 0x040fe20007000000 */
[----:B------:R-:W-:Y:S01]  /*3ae0*/  IMAD R61, R15, c[0x0][0x190], RZ ;  /* 0x000064000f3d7a24 */ /* 0x000fe200078e02ff */
[C---:B------:R-:W-:Y:S01]  /*3af0*/  SEL R82, R0.reuse, R63, !P6 ;  /* 0x0000003f00527207 */ /* 0x040fe20007000000 */
        /* <DEDUP_REMOVED lines=35> */
[----:B------:R-:W-:Y:S01]  /*3d30*/  SEL R3, R0, R3, !P6 ;  /* 0x0000000300037207 */ /* 0x000fe20007000000 */
[----:B------:R-:W-:Y:S01]  /*3d40*/  IMAD R76, R84, c[0x0][0x190], RZ ;  /* 0x00006400544c7a24 */ /* 0x000fe200078e02ff */
[----:B------:R-:W-:Y:S01]  /*3d50*/  ISETP.GE.AND P6, PT, R106, RZ, PT ;  /* 0x000000ff6a00720c */ /* 0x000fe20003fc6270 */
[----:B------:R-:W-:Y:S01]  /*3d60*/  IMAD R78, R88, c[0x0][0x190], RZ ;  /* 0x00006400584e7a24 */ /* 0x000fe200078e02ff */
[----:B------:R-:W-:Y:S01]  /*3d70*/  ISETP.GE.AND P5, PT, R104, RZ, PT ;  /* 0x000000ff6800720c */ /* 0x000fe20003fa6270 */
[----:B------:R-:W-:Y:S01]  /*3d80*/  IMAD R93, R3, c[0x0][0x190], RZ ;  /* 0x00006400035d7a24 */ /* 0x000fe200078e02ff */
[----:B------:R-:W-:Y:S01]  /*3d90*/  ISETP.GE.AND P3, PT, R94, RZ, PT ;  /* 0x000000ff5e00720c */ /* 0x000fe20003f66270 */
[----:B------:R-:W-:Y:S01]  /*3da0*/  IMAD R80, R92, c[0x0][0x190], RZ ;  /* 0x000064005c507a24 */ /* 0x000fe200078e02ff */
[----:B------:R-:W-:Y:S01]  /*3db0*/  LOP3.LUT R36, R105, 0x1f, RZ, 0xc0, !PT ;  /* 0x0000001f69247812 */ /* 0x000fe200078ec0ff */
[----:B------:R-:W-:Y:S01]  /*3dc0*/  IMAD R81, R96, c[0x0][0x190], RZ ;  /* 0x0000640060517a24 */ /* 0x000fe200078e02ff */
[----:B------:R-:W-:Y:S01]  /*3dd0*/  IADD3 R0, R17, -0x9, RZ ;  /* 0xfffffff711007810 */ /* 0x000fe20007ffe0ff */
[----:B------:R-:W-:Y:S01]  /*3de0*/  IMAD R83, R99, c[0x0][0x190], RZ ;  /* 0x0000640063537a24 */ /* 0x000fe200078e02ff */
[----:B------:R-:W-:Y:S01]  /*3df0*/  IADD3 R16, R17, -0xd, RZ ;  /* 0xfffffff311107810 */ /* 0x000fe20007ffe0ff */
[----:B------:R-:W-:Y:S01]  /*3e00*/  IMAD R39, R36, c[0x0][0x18c], RZ ;  /* 0x0000630024277a24 */ /* 0x000fe200078e02ff */
[----:B------:R-:W-:Y:S01]  /*3e10*/  ISETP.GE.U32.AND P1, PT, R0, 0x7fffffd8, PT ;  /* 0x7fffffd80000780c */ /* 0x000fe20003f26070 */
[----:B------:R-:W-:Y:S01]  /*3e20*/  @!P6 IMAD.MOV R51, RZ, RZ, -R51 ;  /* 0x000000ffff33e224 */ /* 0x000fe200078e0a33 */
[----:B------:R-:W-:Y:S01]  /*3e30*/  ISETP.NE.AND P6, PT, RZ, c[0x0][0x178], PT ;  /* 0x00005e00ff007a0c */ /* 0x000fe20003fc5270 */
[----:B------:R-:W-:Y:S01]  /*3e40*/  @!P5 IMAD.MOV R53, RZ, RZ, -R53 ;  /* 0x000000ffff35d224 */ /* 0x000fe200078e0a35 */
[----:B------:R-:W-:Y:S01]  /*3e50*/  LOP3.LUT R0, RZ, c[0x0][0x178], RZ, 0x33, !PT ;  /* 0x00005e00ff007a12 */ /* 0x000fe200078e33ff */
[----:B------:R-:W-:Y:S01]  /*3e60*/  @!P3 IMAD.MOV R55, RZ, RZ, -R55 ;  /* 0x000000ffff37b224 */ /* 0x000fe200078e0a37 */
[----:B------:R-:W-:Y:S01]  /*3e70*/  LEA R38, P5, R39, c[0x0][0x168], 0x2 ;  /* 0x00005a0027267a11 */ /* 0x000fe200078a10ff */
[----:B------:R-:W-:Y:S01]  /*3e80*/  IMAD R82, R98, c[0x0][0x190], RZ ;  /* 0x0000640062527a24 */ /* 0x000fe200078e02ff */
[----:B------:R-:W-:Y:S01]  /*3e90*/  @!P4 IADD3 R13, -R13, RZ, RZ ;  /* 0x000000ff0d0dc210 */ /* 0x000fe20007ffe1ff */
[----:B------:R-:W-:Y:S01]  /*3ea0*/  IMAD R84, R100, c[0x0][0x190], RZ ;  /* 0x0000640064547a24 */ /* 0x000fe200078e02ff */
[----:B------:R-:W-:Y:S01]  /*3eb0*/  SEL R37, R0, R53, !P6 ;  /* 0x0000003500257207 */ /* 0x000fe20007000000 */
[----:B------:R-:W-:Y:S01]  /*3ec0*/  IMAD R53, R32, c[0x0][0x190], RZ ;  /* 0x0000640020357a24 */ /* 0x000fe200078e02ff */
[----:B------:R-:W-:Y:S01]  /*3ed0*/  ISETP.GE.U32.AND P4, PT, R16, 0x7fffffd4, PT ;  /* 0x7fffffd41000780c */ /* 0x000fe20003f86070 */
[----:B------:R-:W-:Y:S01]  /*3ee0*/  IMAD R86, R102, c[0x0][0x190], RZ ;  /* 0x0000640066567a24 */ /* 0x000fe200078e02ff */
[----:B------:R-:W-:Y:S01]  /*3ef0*/  LEA.HI.X.SX32 R39, R39, c[0x0][0x16c], 0x2, P5 ;  /* 0x00005b0027277a11 */ /* 0x000fe200028f16ff */
[----:B------:R-:W-:Y:S01]  /*3f00*/  IMAD R85, R101, c[0x0][0x190], RZ ;  /* 0x0000640065557a24 */ /* 0x000fe200078e02ff */
[-C--:B------:R-:W-:Y:S01]  /*3f10*/  LEA R32, P3, R2, R38.reuse, 0x2 ;  /* 0x0000002602207211 */ /* 0x080fe200078610ff */
[----:B------:R-:W-:Y:S01]  /*3f20*/  IMAD R87, R87, c[0x0][0x190], RZ ;  /* 0x0000640057577a24 */ /* 0x000fe200078e02ff */
[----:B------:R-:W-:Y:S01]  /*3f30*/  SEL R16, R0, R13, !P6 ;  /* 0x0000000d00107207 */ /* 0x000fe20007000000 */
[----:B------:R-:W-:Y:S01]  /*3f40*/  IMAD R13, R18, c[0x0][0x190], RZ ;  /* 0x00006400120d7a24 */ /* 0x000fe200078e02ff */
[----:B------:R-:W-:Y:S01]  /*3f50*/  SEL R36, R0, R51, !P6 ;  /* 0x0000003300247207 */ /* 0x000fe20007000000 */
[----:B------:R-:W-:Y:S01]  /*3f60*/  IMAD R51, R30, c[0x0][0x190], RZ ;  /* 0x000064001e337a24 */ /* 0x000fe200078e02ff */
[----:B------:R-:W-:Y:S01]  /*3f70*/  SEL R0, R0, R55, !P6 ;  /* 0x0000003700007207 */ /* 0x000fe20007000000 */
[----:B------:R-:W-:Y:S01]  /*3f80*/  IMAD R55, R34, c[0x0][0x190], RZ ;  /* 0x0000640022377a24 */ /* 0x000fe200078e02ff */
[-C--:B------:R-:W-:Y:S01]  /*3f90*/  LEA R34, P5, R4, R38.reuse, 0x2 ;  /* 0x0000002604227211 */ /* 0x080fe200078a10ff */
[----:B------:R-:W-:Y:S01]  /*3fa0*/  IMAD R88, R89, c[0x0][0x190], RZ ;  /* 0x0000640059587a24 */ /* 0x000fe200078e02ff */
[-C--:B------:R-:W-:Y:S01]  /*3fb0*/  LEA.HI.X.SX32 R33, R2, R39.reuse, 0x2, P3 ;  /* 0x0000002702217211 */ /* 0x080fe200018f16ff */
[----:B------:R-:W-:Y:S01]  /*3fc0*/  IMAD R89, R91, c[0x0][0x190], RZ ;  /* 0x000064005b597a24 */ /* 0x000fe200078e02ff */
[-C--:B------:R-:W-:Y:S01]  /*3fd0*/  LEA R30, P3, R5, R38.reuse, 0x2 ;  /* 0x00000026051e7211 */ /* 0x080fe200078610ff */
[----:B------:R-:W-:Y:S01]  /*3fe0*/  IMAD R92, R97, c[0x0][0x190], RZ ;  /* 0x00006400615c7a24 */ /* 0x000fe200078e02ff */
[-C--:B------:R-:W-:Y:S01]  /*3ff0*/  LEA R28, P6, R6, R38.reuse, 0x2 ;  /* 0x00000026061c7211 */ /* 0x080fe200078c10ff */
[----:B------:R-:W-:Y:S01]  /*4000*/  IMAD R91, R95, c[0x0][0x190], RZ ;  /* 0x000064005f5b7a24 */ /* 0x000fe200078e02ff */
[-C--:B------:R-:W-:Y:S01]  /*4010*/  LEA.HI.X.SX32 R35, R4, R39.reuse, 0x2, P5 ;  /* 0x0000002704237211 */ /* 0x080fe200028f16ff */
[----:B------:R-:W-:Y:S01]  /*4020*/  IMAD R16, R16, c[0x0][0x184], RZ ;  /* 0x0000610010107a24 */ /* 0x000fe200078e02ff */
[-C--:B------:R-:W-:Y:S01]  /*4030*/  LEA R26, P5, R7, R38.reuse, 0x2 ;  /* 0x00000026071a7211 */ /* 0x080fe200078a10ff */
[----:B------:R-:W-:Y:S01]  /*4040*/  IMAD R36, R36, c[0x0][0x184], RZ ;  /* 0x0000610024247a24 */ /* 0x000fe200078e02ff */
[-C--:B------:R-:W-:Y:S01]  /*4050*/  LEA.HI.X.SX32 R31, R5, R39.reuse, 0x2, P3 ;  /* 0x00000027051f7211 */ /* 0x080fe200018f16ff */
[----:B------:R-:W-:Y:S01]  /*4060*/  STL.64 [R1+0x1b90], R34 ;  /* 0x001b902201007387 */ /* 0x000fe20000100a00 */
[-C--:B------:R-:W-:Y:S01]  /*4070*/  LEA R24, P3, R8, R38.reuse, 0x2 ;  /* 0x0000002608187211 */ /* 0x080fe200078610ff */
[----:B------:R-:W-:Y:S01]  /*4080*/  IMAD R37, R37, c[0x0][0x184], RZ ;  /* 0x0000610025257a24 */ /* 0x000fe200078e02ff */
[----:B------:R-:W-:Y:S01]  /*4090*/  LEA.HI.X.SX32 R29, R6, R39, 0x2, P6 ;  /* 0x00000027061d7211 */ /* 0x000fe200030f16ff */
[----:B------:R-:W-:Y:S01]  /*40a0*/  IMAD R0, R0, c[0x0][0x184], RZ ;  /* 0x0000610000007a24 */ /* 0x000fe200078e02ff */
[----:B------:R-:W-:-:S02]  /*40b0*/  LEA R22, P6, R9, R38, 0x2 ;  /* 0x0000002609167211 */ /* 0x000fc400078c10ff */
[-C--:B------:R-:W-:Y:S01]  /*40c0*/  LEA.HI.X.SX32 R27, R7, R39.reuse, 0x2, P5 ;  /* 0x00000027071b7211 */ /* 0x080fe200028f16ff */
[----:B------:R-:W-:Y:S01]  /*40d0*/  STL.64 [R1+0x1b98], R28 ;  /* 0x001b981c01007387 */ /* 0x000fe20000100a00 */
[-C--:B------:R-:W-:Y:S02]  /*40e0*/  LEA R20, P5, R10, R38.reuse, 0x2 ;  /* 0x000000260a147211 */ /* 0x080fe400078a10ff */
[-C--:B------:R-:W-:Y:S02]  /*40f0*/  LEA.HI.X.SX32 R25, R8, R39.reuse, 0x2, P3 ;  /* 0x0000002708197211 */ /* 0x080fe400018f16ff */
[-C--:B------:R-:W-:Y:S02]  /*4100*/  LEA R18, P3, R11, R38.reuse, 0x2 ;  /* 0x000000260b127211 */ /* 0x080fe400078610ff */
[----:B------:R-:W-:Y:S01]  /*4110*/  LEA.HI.X.SX32 R23, R9, R39, 0x2, P6 ;  /* 0x0000002709177211 */ /* 0x000fe200030f16ff */
[----:B------:R-:W-:Y:S01]  /*4120*/  STL.64 [R1+0x1ba0], R24 ;  /* 0x001ba01801007387 */ /* 0x000fe20000100a00 */
[----:B------:R-:W-:-:S02]  /*4130*/  LEA R14, P6, R13, R38, 0x2 ;  /* 0x000000260d0e7211 */ /* 0x000fc400078c10ff */
[-C--:B------:R-:W-:Y:S02]  /*4140*/  LEA.HI.X.SX32 R21, R10, R39.reuse, 0x2, P5 ;  /* 0x000000270a157211 */ /* 0x080fe400028f16ff */
[-C--:B------:R-:W-:Y:S02]  /*4150*/  LEA R12, P5, R40, R38.reuse, 0x2 ;  /* 0x00000026280c7211 */ /* 0x080fe400078a10ff */
[-C--:B------:R-:W-:Y:S01]  /*4160*/  LEA.HI.X.SX32 R19, R11, R39.reuse, 0x2, P3 ;  /* 0x000000270b137211 */ /* 0x080fe200018f16ff */
[----:B------:R-:W-:Y:S01]  /*4170*/  STL.64 [R1+0x1ba8], R20 ;  /* 0x001ba81401007387 */ /* 0x000fe20000100a00 */
[-C--:B------:R-:W-:Y:S02]  /*4180*/  LEA R10, P3, R41, R38.reuse, 0x2 ;  /* 0x00000026290a7211 */ /* 0x080fe400078610ff */
[----:B------:R-:W-:Y:S02]  /*4190*/  LEA.HI.X.SX32 R15, R13, R39, 0x2, P6 ;  /* 0x000000270d0f7211 */ /* 0x000fe400030f16ff */
        /* <DEDUP_REMOVED lines=42> */
[----:B------:R1:W-:Y:S01]  /*4440*/  STL.64 [R1+0x1bf0], R222 ;  /* 0x001bf0de01007387 */ /* 0x0003e20000100a00 */
[-C--:B------:R-:W-:Y:S02]  /*4450*/  LEA R238, P3, R59, R38.reuse, 0x2 ;  /* 0x000000263bee7211 */ /* 0x080fe400078610ff */
[----:B------:R-:W-:Y:S02]  /*4460*/  LEA.HI.X.SX32 R231, R57, R39, 0x2, P6 ;  /* 0x0000002739e77211 */ /* 0x000fe400030f16ff */
[----:B------:R-:W-:-:S02]  /*4470*/  LEA R240, P6, R60, R38, 0x2 ;  /* 0x000000263cf07211 */ /* 0x000fc400078c10ff */
[-C--:B------:R-:W-:Y:S02]  /*4480*/  LEA.HI.X.SX32 R235, R58, R39.reuse, 0x2, P5 ;  /* 0x000000273aeb7211 */ /* 0x080fe400028f16ff */
[-C--:B------:R-:W-:Y:S02]  /*4490*/  LEA R242, P5, R61, R38.reuse, 0x2 ;  /* 0x000000263df27211 */ /* 0x080fe400078a10ff */
[-C--:B------:R-:W-:Y:S02]  /*44a0*/  LEA.HI.X.SX32 R239, R59, R39.reuse, 0x2, P3 ;  /* 0x000000273bef7211 */ /* 0x080fe400018f16ff */
[-C--:B------:R-:W-:Y:S02]  /*44b0*/  LEA R246, P3, R62, R38.reuse, 0x2 ;  /* 0x000000263ef67211 */ /* 0x080fe400078610ff */
[----:B------:R-:W-:Y:S02]  /*44c0*/  LEA.HI.X.SX32 R241, R60, R39, 0x2, P6 ;  /* 0x000000273cf17211 */ /* 0x000fe400030f16ff */
[----:B------:R-:W-:-:S02]  /*44d0*/  LEA R248, P6, R63, R38, 0x2 ;  /* 0x000000263ff87211 */ /* 0x000fc400078c10ff */
[-C--:B------:R-:W-:Y:S02]  /*44e0*/  LEA.HI.X.SX32 R243, R61, R39.reuse, 0x2, P5 ;  /* 0x000000273df37211 */ /* 0x080fe400028f16ff */
[-C--:B------:R-:W-:Y:S02]  /*44f0*/  LEA R244, P5, R64, R38.reuse, 0x2 ;  /* 0x0000002640f47211 */ /* 0x080fe400078a10ff */
[-C--:B------:R-:W-:Y:S02]  /*4500*/  LEA.HI.X.SX32 R247, R62, R39.reuse, 0x2, P3 ;  /* 0x000000273ef77211 */ /* 0x080fe400018f16ff */
[-C--:B--2---:R-:W-:Y:S02]  /*4510*/  LEA R106, P3, R65, R38.reuse, 0x2 ;  /* 0x00000026416a7211 */ /* 0x084fe400078610ff */
[----:B------:R-:W-:Y:S02]  /*4520*/  LEA.HI.X.SX32 R249, R63, R39, 0x2, P6 ;  /* 0x000000273ff97211 */ /* 0x000fe400030f16ff */
[----:B------:R-:W-:-:S02]  /*4530*/  LEA R250, P6, R66, R38, 0x2 ;  /* 0x0000002642fa7211 */ /* 0x000fc400078c10ff */
[-C--:B------:R-:W-:Y:S02]  /*4540*/  LEA.HI.X.SX32 R245, R64, R39.reuse, 0x2, P5 ;  /* 0x0000002740f57211 */ /* 0x080fe400028f16ff */
[-C--:B---3--:R-:W-:Y:S02]  /*4550*/  LEA R104, P5, R67, R38.reuse, 0x2 ;  /* 0x0000002643687211 */ /* 0x088fe400078a10ff */
[-C--:B------:R-:W-:Y:S01]  /*4560*/  LEA.HI.X.SX32 R107, R65, R39.reuse, 0x2, P3 ;  /* 0x00000027416b7211 */ /* 0x080fe200018f16ff */
[----:B------:R-:W-:Y:S01]  /*4570*/  STL.64 [R1], R244 ;  /* 0x000000f401007387 */ /* 0x000fe20000100a00 */
[-C--:B-1----:R-:W-:Y:S02]  /*4580*/  LEA R222, P3, R68, R38.reuse, 0x2 ;  /* 0x0000002644de7211 */ /* 0x082fe400078610ff */
[----:B------:R-:W-:Y:S01]  /*4590*/  LEA.HI.X.SX32 R251, R66, R39, 0x2, P6 ;  /* 0x0000002742fb7211 */ /* 0x000fe200030f16ff */
[----:B------:R-:W-:Y:S01]  /*45a0*/  STL.64 [R1+0x8], R106 ;  /* 0x0000086a01007387 */ /* 0x000fe20000100a00 */
[----:B------:R-:W-:-:S02]  /*45b0*/  LEA R6, P6, R69, R38, 0x2 ;  /* 0x0000002645067211 */ /* 0x000fc400078c10ff */
[-C--:B------:R-:W-:Y:S01]  /*45c0*/  LEA.HI.X.SX32 R105, R67, R39.reuse, 0x2, P5 ;  /* 0x0000002743697211 */ /* 0x080fe200028f16ff */
[----:B------:R-:W-:Y:S01]  /*45d0*/  STL.64 [R1+0x10], R250 ;  /* 0x000010fa01007387 */ /* 0x000fe20000100a00 */
[-C--:B------:R-:W-:Y:S02]  /*45e0*/  LEA.HI.X.SX32 R223, R68, R39.reuse, 0x2, P3 ;  /* 0x0000002744df7211 */ /* 0x080fe400018f16ff */
[----:B------:R-:W-:Y:S01]  /*45f0*/  LEA.HI.X.SX32 R7, R69, R39, 0x2, P6 ;  /* 0x0000002745077211 */ /* 0x000fe200030f16ff */
[----:B------:R-:W-:Y:S01]  /*4600*/  STL.64 [R1+0x18], R104 ;  /* 0x0000186801007387 */ /* 0x000fe20000100a00 */
[-C--:B------:R-:W-:Y:S02]  /*4610*/  LEA R214, P5, R70, R38.reuse, 0x2 ;  /* 0x0000002646d67211 */ /* 0x080fe400078a10ff */
[-C--:B------:R-:W-:Y:S01]  /*4620*/  LEA R2, P3, R71, R38.reuse, 0x2 ;  /* 0x0000002647027211 */ /* 0x080fe200078610ff */
[----:B------:R-:W-:Y:S01]  /*4630*/  STL.64 [R1+0x20], R222 ;  /* 0x000020de01007387 */ /* 0x000fe20000100a00 */
[----:B------:R-:W-:-:S02]  /*4640*/  LEA R206, P6, R72, R38, 0x2 ;  /* 0x0000002648ce7211 */ /* 0x000fc400078c10ff */
[-C--:B------:R-:W-:Y:S01]  /*4650*/  LEA.HI.X.SX32 R215, R70, R39.reuse, 0x2, P5 ;  /* 0x0000002746d77211 */ /* 0x080fe200028f16ff */
[----:B------:R1:W-:Y:S01]  /*4660*/  STL.64 [R1+0x28], R6 ;  /* 0x0000280601007387 */ /* 0x0003e20000100a00 */
[-C--:B------:R-:W-:Y:S02]  /*4670*/  LEA.HI.X.SX32 R3, R71, R39.reuse, 0x2, P3 ;  /* 0x0000002747037211 */ /* 0x080fe400018f16ff */
[-C--:B------:R-:W-:Y:S01]  /*4680*/  LEA.HI.X.SX32 R207, R72, R39.reuse, 0x2, P6 ;  /* 0x0000002748cf7211 */ /* 0x080fe200030f16ff */
[----:B------:R-:W-:Y:S01]  /*4690*/  STL.64 [R1+0x30], R214 ;  /* 0x000030d601007387 */ /* 0x000fe20000100a00 */
[C---:B------:R-:W-:Y:S02]  /*46a0*/  LEA R198, P3, R74.reuse, R38, 0x2 ;  /* 0x000000264ac67211 */ /* 0x040fe400078610ff */
[----:B------:R-:W-:Y:S01]  /*46b0*/  IADD3 R94, R17, -0x11, RZ ;  /* 0xffffffef115e7810 */ /* 0x000fe20007ffe0ff */
[----:B------:R2:W-:Y:S01]  /*46c0*/  STL.64 [R1+0x38], R2 ;  /* 0x0000380201007387 */ /* 0x0005e20000100a00 */
[----:B------:R-:W-:-:S02]  /*46d0*/  LEA.HI.X.SX32 R199, R74, R39, 0x2, P3 ;  /* 0x000000274ac77211 */ /* 0x000fc400018f16ff */
[CC--:B-1----:R-:W-:Y:S01]  /*46e0*/  LEA R6, P5, R73.reuse, R38.reuse, 0x2 ;  /* 0x0000002649067211 */ /* 0x0c2fe200078a10ff */
[----:B------:R-:W-:Y:S03]  /*46f0*/  STL.64 [R1+0x40], R206 ;  /* 0x000040ce01007387 */ /* 0x000fe60000100a00 */
[-C--:B------:R-:W-:Y:S02]  /*4700*/  LEA.HI.X.SX32 R7, R73, R39.reuse, 0x2, P5 ;  /* 0x0000002749077211 */ /* 0x080fe400028f16ff */
[CC--:B------:R-:W-:Y:S02]  /*4710*/  LEA R190, P5, R76.reuse, R38.reuse, 0x2 ;  /* 0x000000264cbe7211 */ /* 0x0c0fe400078a10ff */
[----:B--2---:R-:W-:Y:S01]  /*4720*/  LEA R2, P6, R75, R38, 0x2 ;  /* 0x000000264b027211 */ /* 0x004fe200078c10ff */
[----:B------:R1:W-:Y:S01]  /*4730*/  STL.64 [R1+0x48], R6 ;  /* 0x0000480601007387 */ /* 0x0003e20000100a00 */
[----:B------:R-:W-:-:S02]  /*4740*/  LEA.HI.X.SX32 R191, R76, R39, 0x2, P5 ;  /* 0x000000274cbf7211 */ /* 0x000fc400028f16ff */
[----:B------:R-:W-:Y:S02]  /*4750*/  LEA.HI.X.SX32 R3, R75, R39, 0x2, P6 ;  /* 0x000000274b037211 */ /* 0x000fe400030f16ff */
[----:B------:R-:W-:-:S03]  /*4760*/  LEA R10, P5, R79, R38, 0x2 ;  /* 0x000000264f0a7211 */ /* 0x000fc600078a10ff */
[----:B------:R2:W-:Y:S01]  /*4770*/  STL.64 [R1+0x60], R2 ;  /* 0x0000600201007387 */ /* 0x0005e20000100a00 */
[-C--:B------:R-:W-:Y:S02]  /*4780*/  LEA.HI.X.SX32 R11, R79, R39.reuse, 0x2, P5 ;  /* 0x000000274f0b7211 */ /* 0x080fe400028f16ff */
[CC--:B-1----:R-:W-:Y:S01]  /*4790*/  LEA R6, P3, R77.reuse, R38.reuse, 0x2 ;  /* 0x000000264d067211 */ /* 0x0c2fe200078610ff */
[----:B------:R-:W-:Y:S03]  /*47a0*/  STL.64 [R1+0x58], R198 ;  /* 0x000058c601007387 */ /* 0x000fe60000100a00 */
[----:B------:R-:W-:Y:S02]  /*47b0*/  LEA.HI.X.SX32 R7, R77, R39, 0x2, P3 ;  /* 0x000000274d077211 */ /* 0x000fe400018f16ff */
[----:B--2---:R-:W-:-:S03]  /*47c0*/  LEA R2, P6, R78, R38, 0x2 ;  /* 0x000000264e027211 */ /* 0x004fc600078c10ff */
[----:B------:R1:W-:Y:S01]  /*47d0*/  STL.64 [R1+0x78], R6 ;  /* 0x0000780601007387 */ /* 0x0003e20000100a00 */
[----:B------:R-:W-:-:S03]  /*47e0*/  LEA.HI.X.SX32 R3, R78, R39, 0x2, P6 ;  /* 0x000000274e037211 */ /* 0x000fc600030f16ff */
[----:B------:R-:W-:Y:S01]  /*47f0*/  STL.64 [R1+0x70], R190 ;  /* 0x000070be01007387 */ /* 0x000fe20000100a00 */
[----:B------:R-:W-:-:S03]  /*4800*/  LEA R14, P6, R81, R38, 0x2 ;  /* 0x00000026510e7211 */ /* 0x000fc600078c10ff */
[----:B------:R2:W-:Y:S01]  /*4810*/  STL.64 [R1+0x88], R10 ;  /* 0x0000880a01007387 */ /* 0x0005e20000100a00 */
[-C--:B------:R-:W-:Y:S02]  /*4820*/  LEA.HI.X.SX32 R15, R81, R39.reuse, 0x2, P6 ;  /* 0x00000027510f7211 */ /* 0x080fe400030f16ff */
[CC--:B-1----:R-:W-:Y:S01]  /*4830*/  LEA R6, P3, R80.reuse, R38.reuse, 0x2 ;  /* 0x0000002650067211 */ /* 0x0c2fe200078610ff */
[----:B------:R-:W-:Y:S03]  /*4840*/  STL.64 [R1+0x80], R2 ;  /* 0x0000800201007387 */ /* 0x000fe60000100a00 */
[-C--:B------:R-:W-:Y:S01]  /*4850*/  LEA.HI.X.SX32 R7, R80, R39.reuse, 0x2, P3 ;  /* 0x0000002750077211 */ /* 0x080fe200018f16ff */
[----:B------:R1:W-:Y:S01]  /*4860*/  STL.64 [R1+0x98], R14 ;  /* 0x0000980e01007387 */ /* 0x0003e20000100a00 */
[CC--:B------:R-:W-:Y:S02]  /*4870*/  LEA R20, P3, R83.reuse, R38.reuse, 0x2 ;  /* 0x0000002653147211 */ /* 0x0c0fe400078610ff */
[----:B--2---:R-:W-:Y:S01]  /*4880*/  LEA R10, P5, R82, R38, 0x2 ;  /* 0x00000026520a7211 */ /* 0x004fe200078a10ff */
[----:B------:R-:W-:Y:S01]  /*4890*/  STL.64 [R1+0x90], R6 ;  /* 0x0000900601007387 */ /* 0x000fe20000100a00 */
[----:B------:R-:W-:-:S02]  /*48a0*/  LEA.HI.X.SX32 R21, R83, R39, 0x2, P3 ;  /* 0x0000002753157211 */ /* 0x000fc400018f16ff */
[-C--:B------:R-:W-:Y:S02]  /*48b0*/  LEA.HI.X.SX32 R11, R82, R39.reuse, 0x2, P5 ;  /* 0x00000027520b7211 */ /* 0x080fe400028f16ff */
[CC--:B------:R-:W-:Y:S01]  /*48c0*/  LEA R24, P5, R85.reuse, R38.reuse, 0x2 ;  /* 0x0000002655187211 */ /* 0x0c0fe200078a10ff */
[----:B------:R2:W-:Y:S01]  /*48d0*/  STL.64 [R1+0xa8], R20 ;  /* 0x0000a81401007387 */ /* 0x0005e20000100a00 */
[CC--:B-1----:R-:W-:Y:S02]  /*48e0*/  LEA R14, P6, R84.reuse, R38.reuse, 0x2 ;  /* 0x00000026540e7211 */ /* 0x0c2fe400078c10ff */
[-C--:B------:R-:W-:Y:S01]  /*48f0*/  LEA.HI.X.SX32 R25, R85, R39.reuse, 0x2, P5 ;  /* 0x0000002755197211 */ /* 0x080fe200028f16ff */
[----:B------:R-:W-:Y:S01]  /*4900*/  STL.64 [R1+0xa0], R10 ;  /* 0x0000a00a01007387 */ /* 0x000fe20000100a00 */
[----:B------:R-:W-:Y:S02]  /*4910*/  LEA.HI.X.SX32 R15, R84, R39, 0x2, P6 ;  /* 0x00000027540f7211 */ /* 0x000fe400030f16ff */
[-C--:B------:R-:W-:Y:S01]  /*4920*/  LEA R28, P6, R87, R38.reuse, 0x2 ;  /* 0x00000026571c7211 */ /* 0x080fe200078c10ff */
[----:B------:R1:W-:Y:S01]  /*4930*/  STL.64 [R1+0xb8], R24 ;  /* 0x0000b81801007387 */ /* 0x0003e20000100a00 */
[----:B--2---:R-:W-:-:S03]  /*4940*/  LEA R20, P3, R86, R38, 0x2 ;  /* 0x0000002656147211 */ /* 0x004fc600078610ff */
[----:B------:R-:W-:Y:S01]  /*4950*/  STL.64 [R1+0xb0], R14 ;  /* 0x0000b00e01007387 */ /* 0x000fe20000100a00 */
[-C--:B------:R-:W-:Y:S02]  /*4960*/  LEA.HI.X.SX32 R29, R87, R39.reuse, 0x2, P6 ;  /* 0x00000027571d7211 */ /* 0x080fe400030f16ff */
[-C--:B------:R-:W-:Y:S02]  /*4970*/  LEA.HI.X.SX32 R21, R86, R39.reuse, 0x2, P3 ;  /* 0x0000002756157211 */ /* 0x080fe400018f16ff */
[CC--:B------:R-:W-:Y:S01]  /*4980*/  LEA R34, P3, R89.reuse, R38.reuse, 0x2 ;  /* 0x0000002659227211 */ /* 0x0c0fe200078610ff */
[----:B------:R2:W-:Y:S01]  /*4990*/  STL.64 [R1+0xc8], R28 ;  /* 0x0000c81c01007387 */ /* 0x0005e20000100a00 */
[C---:B-1----:R-:W-:Y:S02]  /*49a0*/  LEA R24, P5, R88.reuse, R38, 0x2 ;  /* 0x0000002658187211 */ /* 0x042fe400078a10ff */
[-C--:B------:R-:W-:Y:S01]  /*49b0*/  LEA.HI.X.SX32 R35, R89, R39.reuse, 0x2, P3 ;  /* 0x0000002759237211 */ /* 0x080fe200018f16ff */
[----:B------:R-:W-:Y:S01]  /*49c0*/  STL.64 [R1+0xc0], R20 ;  /* 0x0000c01401007387 */ /* 0x000fe20000100a00 */
[----:B------:R-:W-:-:S02]  /*49d0*/  LEA.HI.X.SX32 R25, R88, R39, 0x2, P5 ;  /* 0x0000002758197211 */ /* 0x000fc400028f16ff */
[-C--:B------:R-:W-:Y:S01]  /*49e0*/  LEA R42, P5, R91, R38.reuse, 0x2 ;  /* 0x000000265b2a7211 */ /* 0x080fe200078a10ff */
[----:B------:R1:W-:Y:S01]  /*49f0*/  STL.64 [R1+0xe0], R34 ;  /* 0x0000e02201007387 */ /* 0x0003e20000100a00 */
[----:B--2---:R-:W-:-:S03]  /*4a00*/  LEA R28, P6, R90, R38, 0x2 ;  /* 0x000000265a1c7211 */ /* 0x004fc600078c10ff */
[----:B------:R-:W-:Y:S01]  /*4a10*/  STL.64 [R1+0xd8], R24 ;  /* 0x0000d81801007387 */ /* 0x000fe20000100a00 */
[-C--:B------:R-:W-:Y:S02]  /*4a20*/  LEA.HI.X.SX32 R43, R91, R39.reuse, 0x2, P5 ;  /* 0x000000275b2b7211 */ /* 0x080fe400028f16ff */
[-C--:B------:R-:W-:Y:S02]  /*4a30*/  LEA.HI.X.SX32 R29, R90, R39.reuse, 0x2, P6 ;  /* 0x000000275a1d7211 */ /* 0x080fe400030f16ff */
[CC--:B------:R-:W-:Y:S02]  /*4a40*/  LEA R40, P6, R93.reuse, R38.reuse, 0x2 ;  /* 0x000000265d287211 */ /* 0x0c0fe400078c10ff */
[----:B------:R-:W-:Y:S01]  /*4a50*/  ISETP.GE.U32.AND P5, PT, R94, 0x7fffffd0, PT ;  /* 0x7fffffd05e00780c */ /* 0x000fe20003fa6070 */
[----:B------:R-:W-:Y:S01]  /*4a60*/  STL.64 [R1+0xf0], R28 ;  /* 0x0000f01c01007387 */ /* 0x000fe20000100a00 */
[C---:B-1----:R-:W-:Y:S02]  /*4a70*/  LEA R34, P3, R92.reuse, R38, 0x2 ;  /* 0x000000265c227211 */ /* 0x042fe400078610ff */
[-C--:B------:R-:W-:Y:S01]  /*4a80*/  LEA.HI.X.SX32 R41, R93, R39.reuse, 0x2, P6 ;  /* 0x000000275d297211 */ /* 0x080fe200030f16ff */
[----:B------:R-:W-:Y:S01]  /*4a90*/  STL.64 [R1+0xf8], R42 ;  /* 0x0000f82a01007387 */ /* 0x000fe20000100a00 */
[----:B------:R-:W-:-:S02]  /*4aa0*/  LEA.HI.X.SX32 R35, R92, R39, 0x2, P3 ;  /* 0x000000275c237211 */ /* 0x000fc400018f16ff */
[----:B------:R-:W-:Y:S02]  /*4ab0*/  LEA R236, P3, R16, c[0x0][0x160], 0x2 ;  /* 0x0000580010ec7a11 */ /* 0x000fe400078610ff */
[----:B------:R-:W-:Y:S01]  /*4ac0*/  LEA R232, P6, R36, c[0x0][0x160], 0x2 ;  /* 0x0000580024e87a11 */ /* 0x000fe200078c10ff */
[----:B------:R-:W-:Y:S01]  /*4ad0*/  STL.64 [R1+0x100], R34 ;  /* 0x0001002201007387 */ /* 0x000fe20000100a00 */
[----:B------:R-:W-:Y:S01]  /*4ae0*/  LEA.HI.X.SX32 R237, R16, c[0x0][0x164], 0x2, P3 ;  /* 0x0000590010ed7a11 */ /* 0x000fe200018f16ff */
[----:B------:R-:W-:Y:S01]  /*4af0*/  IMAD.MOV.U32 R16, RZ, RZ, c[0x0][0x188] ;  /* 0x00006200ff107624 */ /* 0x000fe200078e00ff */
[C---:B------:R-:W-:Y:S01]  /*4b00*/  LEA R228, P3, R37.reuse, c[0x0][0x160], 0x2 ;  /* 0x0000580025e47a11 */ /* 0x040fe200078610ff */
[----:B------:R1:W-:Y:S01]  /*4b10*/  STL.64 [R1+0x108], R40 ;  /* 0x0001082801007387 */ /* 0x0003e20000100a00 */
[----:B------:R-:W-:Y:S01]  /*4b20*/  LEA.HI.X.SX32 R233, R36, c[0x0][0x164], 0x2, P6 ;  /* 0x0000590024e97a11 */ /* 0x000fe200030f16ff */
[----:B------:R-:W-:Y:S01]  /*4b30*/  IMAD.SHL.U32 R209, R16, 0x4, RZ ;  /* 0x0000000410d17824 */ /* 0x000fe200078e00ff */
[----:B------:R-:W-:Y:S01]  /*4b40*/  LEA R224, P6, R0, c[0x0][0x160], 0x2 ;  /* 0x0000580000e07a11 */ /* 0x000fe200078c10ff */
[----:B------:R-:W-:Y:S01]  /*4b50*/  IMAD.SHL.U32 R193, R16, 0x8, RZ ;  /* 0x0000000810c17824 */ /* 0x000fe200078e00ff */
[----:B------:R-:W-:Y:S01]  /*4b60*/  LEA.HI.X.SX32 R229, R37, c[0x0][0x164], 0x2, P3 ;  /* 0x0000590025e57a11 */ /* 0x000fe200018f16ff */
[----:B------:R-:W-:Y:S01]  /*4b70*/  IMAD.WIDE R220, R209, 0x4, R236 ;  /* 0x00000004d1dc7825 */ /* 0x000fe200078e02ec */
[----:B------:R-:W-:-:S02]  /*4b80*/  LEA.HI.X.SX32 R225, R0, c[0x0][0x164], 0x2, P6 ;  /* 0x0000590000e17a11 */ /* 0x000fc400030f16ff */
[----:B------:R-:W-:Y:S01]  /*4b90*/  IADD3 R0, R17, -0x1d, RZ ;  /* 0xffffffe311007810 */ /* 0x000fe20007ffe0ff */
[----:B------:R-:W-:Y:S01]  /*4ba0*/  IMAD.WIDE R216, R209, 0x4, R232 ;  /* 0x00000004d1d87825 */ /* 0x000fe200078e02e8 */
[----:B------:R-:W-:Y:S01]  /*4bb0*/  STL.64 [R1+0x1b18], R220 ;  /* 0x001b18dc01007387 */ /* 0x000fe20000100a00 */
[----:B------:R-:W-:Y:S02]  /*4bc0*/  IADD3 R38, R17, -0x15, RZ ;  /* 0xffffffeb11267810 */ /* 0x000fe40007ffe0ff */
[----:B-1----:R-:W-:Y:S01]  /*4bd0*/  IMAD.SHL.U32 R40, R103, 0x4, RZ ;  /* 0x0000000467287824 */ /* 0x002fe200078e00ff */
[----:B------:R-:W-:Y:S01]  /*4be0*/  STL.64 [R1+0x1b20], R216 ;  /* 0x001b20d801007387 */ /* 0x000fe20000100a00 */
[C---:B------:R-:W-:Y:S01]  /*4bf0*/  IMAD.WIDE R212, R209.reuse, 0x4, R228 ;  /* 0x00000004d1d47825 */ /* 0x040fe200078e02e4 */
[----:B------:R-:W-:Y:S02]  /*4c00*/  ISETP.GE.U32.AND P3, PT, R38, 0x7fffffcc, PT ;  /* 0x7fffffcc2600780c */ /* 0x000fe40003f66070 */
[----:B------:R1:W-:Y:S01]  /*4c10*/  LDGSTS.E [R40], [R236.64], !P0 ;  /* 0x00000000ec287fae */ /* 0x0003e2000c121844 */
[----:B------:R-:W-:Y:S01]  /*4c20*/  IMAD.WIDE R208, R209, 0x4, R224 ;  /* 0x00000004d1d07825 */ /* 0x000fe200078e02e0 */
[----:B------:R-:W-:-:S02]  /*4c30*/  IADD3 R39, R17, -0x19, RZ ;  /* 0xffffffe711277810 */ /* 0x000fc40007ffe0ff */
[----:B------:R1:W-:Y:S01]  /*4c40*/  LDGSTS.E [R40+0x200], [R232.64], !P0 ;  /* 0x00200000e8287fae */ /* 0x0003e2000c121844 */
[----:B------:R-:W-:Y:S01]  /*4c50*/  IMAD.WIDE R204, R193, 0x4, R236 ;  /* 0x00000004c1cc7825 */ /* 0x000fe200078e02ec */
[----:B------:R-:W-:Y:S02]  /*4c60*/  ISETP.GE.U32.AND P6, PT, R39, 0x7fffffc8, PT ;  /* 0x7fffffc82700780c */ /* 0x000fe40003fc6070 */
[----:B------:R1:W-:Y:S01]  /*4c70*/  LDGSTS.E [R40+0x400], [R228.64], !P0 ;  /* 0x00400000e4287fae */ /* 0x0003e2000c121844 */
[C---:B------:R-:W-:Y:S01]  /*4c80*/  IMAD R181, R16.reuse, 0xc, RZ ;  /* 0x0000000c10b57824 */ /* 0x040fe200078e02ff */
[----:B------:R-:W-:Y:S01]  /*4c90*/  SHF.L.U32 R76, R16, 0x1, RZ ;  /* 0x00000001104c7819 */ /* 0x000fe200000006ff */
[----:B------:R-:W-:Y:S01]  /*4ca0*/  IMAD.WIDE R200, R193, 0x4, R232 ;  /* 0x00000004c1c87825 */ /* 0x000fe200078e02e8 */
[----:B------:R1:W-:Y:S01]  /*4cb0*/  LDGSTS.E [R40+0x600], [R224.64], !P0 ;  /* 0x00600000e0287fae */ /* 0x0003e2000c121844 */
[----:B------:R-:W-:Y:S02]  /*4cc0*/  ISETP.GE.U32.AND P0, PT, R0, 0x7fffffc4, PT ;  /* 0x7fffffc40000780c */ /* 0x000fe40003f06070 */
[----:B------:R-:W-:Y:S01]  /*4cd0*/  IADD3 R0, R17, -0x2, RZ ;  /* 0xfffffffe11007810 */ /* 0x000fe20007ffe0ff */
[----:B------:R1:W-:Y:S01]  /*4ce0*/  LDGSTS.E [R40+0x2000], [R220.64], !P2 ;  /* 0x02000000dc287fae */ /* 0x0003e2000d121844 */
[----:B------:R-:W-:-:S03]  /*4cf0*/  IMAD.WIDE R196, R193, 0x4, R228 ;  /* 0x00000004c1c47825 */ /* 0x000fc600078e02e4 */
[----:B------:R1:W-:Y:S01]  /*4d00*/  LDGSTS.E [R40+0x2200], [R216.64], !P2 ;  /* 0x02200000d8287fae */ /* 0x0003e2000d121844 */
[----:B------:R-:W-:-:S03]  /*4d10*/  IMAD.WIDE R192, R193, 0x4, R224 ;  /* 0x00000004c1c07825 */ /* 0x000fc600078e02e0 */
[----:B------:R2:W-:Y:S01]  /*4d20*/  LDGSTS.E [R40+0x2400], [R212.64], !P2 ;  /* 0x02400000d4287fae */ /* 0x0005e2000d121844 */
[----:B------:R-:W-:-:S03]  /*4d30*/  IMAD.WIDE R188, R181, 0x4, R236 ;  /* 0x00000004b5bc7825 */ /* 0x000fc600078e02ec */
[----:B------:R2:W-:Y:S01]  /*4d40*/  STL.64 [R1+0x1b28], R212 ;  /* 0x001b28d401007387 */ /* 0x0005e20000100a00 */
[----:B------:R-:W-:Y:S02]  /*4d50*/  IMAD.SHL.U32 R173, R16, 0x10, RZ ;  /* 0x0000001010ad7824 */ /* 0x000fe400078e00ff */
[C---:B------:R-:W-:Y:S01]  /*4d60*/  IMAD.WIDE R184, R181.reuse, 0x4, R232 ;  /* 0x00000004b5b87825 */ /* 0x040fe200078e02e8 */
[----:B------:R-:W-:Y:S03]  /*4d70*/  STL.64 [R1+0x1b30], R208 ;  /* 0x001b30d001007387 */ /* 0x000fe60000100a00 */
[C---:B------:R-:W-:Y:S01]  /*4d80*/  IMAD.WIDE R182, R181.reuse, 0x4, R228 ;  /* 0x00000004b5b67825 */ /* 0x040fe200078e02e4 */
[----:B------:R-:W-:Y:S03]  /*4d90*/  STL.64 [R1+0x1b38], R204 ;  /* 0x001b38cc01007387 */ /* 0x000fe60000100a00 */
[----:B------:R-:W-:Y:S01]  /*4da0*/  IMAD.WIDE R180, R181, 0x4, R224 ;  /* 0x00000004b5b47825 */ /* 0x000fe200078e02e0 */
[----:B------:R-:W-:Y:S03]  /*4db0*/  STL.64 [R1+0x1b40], R200 ;  /* 0x001b40c801007387 */ /* 0x000fe60000100a00 */
[----:B--2---:R-:W-:Y:S01]  /*4dc0*/  IMAD.SHL.U32 R213, R103, 0x4, RZ ;  /* 0x0000000467d57824 */ /* 0x004fe200078e00ff */
[----:B------:R-:W-:Y:S01]  /*4dd0*/  STL.64 [R1+0x1b48], R196 ;  /* 0x001b48c401007387 */ /* 0x000fe20000100a00 */
[----:B------:R-:W-:-:S03]  /*4de0*/  IMAD.WIDE R178, R173, 0x4, R236 ;  /* 0x00000004adb27825 */ /* 0x000fc600078e02ec */
[----:B------:R2:W-:Y:S01]  /*4df0*/  LDGSTS.E [R213+0x2600], [R208.64], !P2 ;  /* 0x02600000d0d57fae */ /* 0x0005e2000d121844 */
[----:B------:R-:W-:Y:S01]  /*4e00*/  ISETP.GE.U32.AND P2, PT, R0, 0x7fffffdf, PT ;  /* 0x7fffffdf0000780c */ /* 0x000fe20003f46070 */
[----:B------:R-:W-:Y:S01]  /*4e10*/  IMAD R165, R16, 0x14, RZ ;  /* 0x0000001410a57824 */ /* 0x000fe200078e02ff */
[----:B------:R-:W-:Y:S01]  /*4e20*/  IADD3 R0, R17, -0x6, RZ ;  /* 0xfffffffa11007810 */ /* 0x000fe20007ffe0ff */
[----:B------:R2:W-:Y:S01]  /*4e30*/  LDGSTS.E [R213+0x4000], [R204.64], !P1 ;  /* 0x04000000ccd57fae */ /* 0x0005e2000c921844 */
[----:B------:R-:W-:Y:S01]  /*4e40*/  IMAD.WIDE R176, R173, 0x4, R232 ;  /* 0x00000004adb07825 */ /* 0x000fe200078e02e8 */
[----:B------:R-:W-:Y:S02]  /*4e50*/  LOP3.LUT R36, R213, 0x20, RZ, 0x3c, !PT ;  /* 0x00000020d5247812 */ /* 0x000fe400078e3cff */
[----:B------:R3:W-:Y:S01]  /*4e60*/  LDGSTS.E [R213+0x4200], [R200.64], !P1 ;  /* 0x04200000c8d57fae */ /* 0x0007e2000c921844 */
[----:B------:R-:W-:-:S03]  /*4e70*/  IMAD.WIDE R174, R173, 0x4, R228 ;  /* 0x00000004adae7825 */ /* 0x000fc600078e02e4 */
[----:B------:R4:W-:Y:S01]  /*4e80*/  LDGSTS.E [R213+0x4400], [R196.64], !P1 ;  /* 0x04400000c4d57fae */ /* 0x0009e2000c921844 */
[----:B------:R-:W-:-:S03]  /*4e90*/  IMAD.WIDE R172, R173, 0x4, R224 ;  /* 0x00000004adac7825 */ /* 0x000fc600078e02e0 */
[----:B------:R5:W-:Y:S01]  /*4ea0*/  LDGSTS.E [R213+0x4600], [R192.64], !P1 ;  /* 0x04600000c0d57fae */ /* 0x000be2000c921844 */
[----:B------:R-:W-:Y:S01]  /*4eb0*/  ISETP.GE.U32.AND P1, PT, R0, 0x7fffffdb, PT ;  /* 0x7fffffdb0000780c */ /* 0x000fe20003f26070 */
[----:B------:R-:W-:Y:S01]  /*4ec0*/  IMAD.WIDE R170, R165, 0x4, R236 ;  /* 0x00000004a5aa7825 */ /* 0x000fe200078e02ec */
[----:B------:R-:W-:Y:S01]  /*4ed0*/  IADD3 R0, R17, -0xa, RZ ;  /* 0xfffffff611007810 */ /* 0x000fe20007ffe0ff */
[----:B------:R2:W-:Y:S02]  /*4ee0*/  LDGSTS.E [R213+0x6000], [R188.64], !P4 ;  /* 0x06000000bcd57fae */ /* 0x0005e4000e121844 */
[----:B------:R-:W-:Y:S02]  /*4ef0*/  IMAD R157, R16, 0x18, RZ ;  /* 0x00000018109d7824 */ /* 0x000fe400078e02ff */
        /* <DEDUP_REMOVED lines=9> */
[----:B------:R-:W-:Y:S02]  /*4f90*/  IMAD.WIDE R162, R157, 0x4, R236 ;  /* 0x000000049da27825 */ /* 0x000fe400078e02ec */
[----:B------:R1:W-:Y:S02]  /*4fa0*/  LDGSTS.E [R213+0x8200], [R176.64], !P5 ;  /* 0x08200000b0d57fae */ /* 0x0003e4000e921844 */
[----:B------:R-:W-:-:S02]  /*4fb0*/  IMAD R149, R16, 0x1c, RZ ;  /* 0x0000001c10957824 */ /* 0x000fc400078e02ff */
        /* <DEDUP_REMOVED lines=9> */
[----:B------:R-:W-:-:S02]  /*5050*/  IMAD.WIDE R154, R149, 0x4, R236 ;  /* 0x00000004959a7825 */ /* 0x000fc400078e02ec */
[----:B------:R2:W-:Y:S02]  /*5060*/  LDGSTS.E [R213+0xa400], [R166.64], !P3 ;  /* 0x0a400000a6d57fae */ /* 0x0005e4000d921844 */
[C---:B------:R-:W-:Y:S02]  /*5070*/  IMAD.WIDE R152, R149.reuse, 0x4, R232 ;  /* 0x0000000495987825 */ /* 0x040fe400078e02e8 */
[----:B------:R2:W-:Y:S01]  /*5080*/  LDGSTS.E [R213+0xa600], [R164.64], !P3 ;  /* 0x0a600000a4d57fae */ /* 0x0005e2000d921844 */
[----:B------:R-:W-:Y:S01]  /*5090*/  ISETP.GE.U32.AND P3, PT, R0, 0x7fffffcf, PT ;  /* 0x7fffffcf0000780c */ /* 0x000fe20003f66070 */
[----:B------:R-:W-:Y:S01]  /*50a0*/  IMAD.WIDE R150, R149, 0x4, R228 ;  /* 0x0000000495967825 */ /* 0x000fe200078e02e4 */
[----:B------:R-:W-:Y:S01]  /*50b0*/  IADD3 R0, R17, -0x16, RZ ;  /* 0xffffffea11007810 */ /* 0x000fe20007ffe0ff */
[----:B------:R2:W-:Y:S02]  /*50c0*/  LDGSTS.E [R213+0xc000], [R162.64], !P6 ;  /* 0x0c000000a2d57fae */ /* 0x0005e4000f121844 */
[----:B------:R-:W-:-:S02]  /*50d0*/  IMAD.WIDE R148, R149, 0x4, R224 ;  /* 0x0000000495947825 */ /* 0x000fc400078e02e0 */
[----:B------:R2:W-:Y:S02]  /*50e0*/  LDGSTS.E [R213+0xc200], [R160.64], !P6 ;  /* 0x0c200000a0d57fae */ /* 0x0005e4000f121844 */
[C---:B------:R-:W-:Y:S02]  /*50f0*/  IMAD.WIDE R146, R16.reuse, 0x4, R236 ;  /* 0x0000000410927825 */ /* 0x040fe400078e02ec */
[----:B------:R2:W-:Y:S02]  /*5100*/  LDGSTS.E [R213+0xc400], [R158.64], !P6 ;  /* 0x0c4000009ed57fae */ /* 0x0005e4000f121844 */
[----:B------:R-:W-:Y:S02]  /*5110*/  IMAD R133, R16, 0x5, RZ ;  /* 0x0000000510857824 */ /* 0x000fe400078e02ff */
[----:B------:R2:W-:Y:S01]  /*5120*/  LDGSTS.E [R213+0xc600], [R156.64], !P6 ;  /* 0x0c6000009cd57fae */ /* 0x0005e2000f121844 */
[----:B------:R-:W-:Y:S01]  /*5130*/  ISETP.GE.U32.AND P6, PT, R0, 0x7fffffcb, PT ;  /* 0x7fffffcb0000780c */ /* 0x000fe20003fc6070 */
[C---:B------:R-:W-:Y:S01]  /*5140*/  IMAD.WIDE R144, R16.reuse, 0x4, R232 ;  /* 0x0000000410907825 */ /* 0x040fe200078e02e8 */
[----:B------:R-:W-:Y:S01]  /*5150*/  IADD3 R0, R17, -0x1a, RZ ;  /* 0xffffffe611007810 */ /* 0x000fe20007ffe0ff */
[----:B------:R2:W-:Y:S02]  /*5160*/  LDGSTS.E [R213+0xe000], [R154.64], !P0 ;  /* 0x0e0000009ad57fae */ /* 0x0005e4000c121844 */
[----:B------:R-:W-:-:S02]  /*5170*/  IMAD.WIDE R142, R16, 0x4, R228 ;  /* 0x00000004108e7825 */ /* 0x000fc400078e02e4 */
[----:B------:R2:W-:Y:S02]  /*5180*/  LDGSTS.E [R213+0xe200], [R152.64], !P0 ;  /* 0x0e20000098d57fae */ /* 0x0005e4000c121844 */
[----:B------:R-:W-:Y:S02]  /*5190*/  IMAD.WIDE R140, R16, 0x4, R224 ;  /* 0x00000004108c7825 */ /* 0x000fe400078e02e0 */
[----:B------:R2:W-:Y:S02]  /*51a0*/  LDGSTS.E [R213+0xe400], [R150.64], !P0 ;  /* 0x0e40000096d57fae */ /* 0x0005e4000c121844 */
[----:B------:R-:W-:Y:S02]  /*51b0*/  IMAD.WIDE R138, R133, 0x4, R236 ;  /* 0x00000004858a7825 */ /* 0x000fe400078e02ec */
[----:B------:R2:W-:Y:S01]  /*51c0*/  LDGSTS.E [R213+0xe600], [R148.64], !P0 ;  /* 0x0e60000094d57fae */ /* 0x0005e2000c121844 */
[----:B------:R-:W-:Y:S01]  /*51d0*/  ISETP.GE.U32.AND P0, PT, R0, 0x7fffffc7, PT ;  /* 0x7fffffc70000780c */ /* 0x000fe20003f06070 */
[----:B------:R-:W-:Y:S01]  /*51e0*/  IMAD R125, R16, 0x9, RZ ;  /* 0x00000009107d7824 */ /* 0x000fe200078e02ff */
[----:B------:R-:W-:Y:S01]  /*51f0*/  IADD3 R0, R17, -0x1e, RZ ;  /* 0xffffffe211007810 */ /* 0x000fe20007ffe0ff */
[----:B------:R1:W-:Y:S01]  /*5200*/  LDGSTS.E [R36+0x800], [R146.64], !P2 ;  /* 0x0080000092247fae */ /* 0x0003e2000d121844 */
[----:B------:R-:W-:-:S03]  /*5210*/  IMAD.WIDE R136, R133, 0x4, R232 ;  /* 0x0000000485887825 */ /* 0x000fc600078e02e8 */
        /* <DEDUP_REMOVED lines=15> */
[----:B------:R-:W-:Y:S01]  /*5310*/  IMAD.WIDE R124, R125, 0x4, R224 ;  /* 0x000000047d7c7825 */ /* 0x000fe200078e02e0 */
[----:B------:R-:W-:Y:S02]  /*5320*/  ISETP.GE.U32.AND P1, PT, R0, 0x7fffffde, PT ;  /* 0x7fffffde0000780c */ /* 0x000fe40003f26070 */
[----:B------:R-:W-:Y:S01]  /*5330*/  IADD3 R0, R17, -0x7, RZ ;  /* 0xfffffff911007810 */ /* 0x000fe20007ffe0ff */
[----:B------:R1:W-:Y:S01]  /*5340*/  LDGSTS.E [R36+0x4800], [R130.64], !P4 ;  /* 0x0480000082247fae */ /* 0x0003e2000e121844 */
[----:B------:R-:W-:-:S03]  /*5350*/  IMAD.WIDE R122, R117, 0x4, R236 ;  /* 0x00000004757a7825 */ /* 0x000fc600078e02ec */
[----:B------:R1:W-:Y:S01]  /*5360*/  LDGSTS.E [R36+0x4a00], [R128.64], !P4 ;  /* 0x04a0000080247fae */ /* 0x0003e2000e121844 */
[----:B------:R-:W-:Y:S02]  /*5370*/  IMAD R109, R16, 0x11, RZ ;  /* 0x00000011106d7824 */ /* 0x000fe400078e02ff */
[C---:B------:R-:W-:Y:S01]  /*5380*/  IMAD.WIDE R120, R117.reuse, 0x4, R232 ;  /* 0x0000000475787825 */ /* 0x040fe200078e02e8 */
[----:B------:R1:W-:Y:S03]  /*5390*/  LDGSTS.E [R36+0x4c00], [R126.64], !P4 ;  /* 0x04c000007e247fae */ /* 0x0003e6000e121844 */
[C---:B------:R-:W-:Y:S01]  /*53a0*/  IMAD.WIDE R118, R117.reuse, 0x4, R228 ;  /* 0x0000000475767825 */ /* 0x040fe200078e02e4 */
[----:B------:R1:W-:Y:S01]  /*53b0*/  LDGSTS.E [R36+0x4e00], [R124.64], !P4 ;  /* 0x04e000007c247fae */ /* 0x0003e2000e121844 */
[----:B------:R-:W-:Y:S02]  /*53c0*/  ISETP.GE.U32.AND P4, PT, R0, 0x7fffffda, PT ;  /* 0x7fffffda0000780c */ /* 0x000fe40003f86070 */
[----:B------:R-:W-:Y:S01]  /*53d0*/  IMAD.WIDE R116, R117, 0x4, R224 ;  /* 0x0000000475747825 */ /* 0x000fe200078e02e0 */
[----:B------:R-:W-:Y:S01]  /*53e0*/  IADD3 R0, R17, -0xb, RZ ;  /* 0xfffffff511007810 */ /* 0x000fe20007ffe0ff */
[----:B------:R1:W-:Y:S02]  /*53f0*/  LDGSTS.E [R36+0x6800], [R122.64], !P5 ;  /* 0x068000007a247fae */ /* 0x0003e4000e921844 */
[----:B------:R-:W-:-:S02]  /*5400*/  IMAD.WIDE R114, R109, 0x4, R236 ;  /* 0x000000046d727825 */ /* 0x000fc400078e02ec */
[----:B------:R1:W-:Y:S02]  /*5410*/  LDGSTS.E [R36+0x6a00], [R120.64], !P5 ;  /* 0x06a0000078247fae */ /* 0x0003e4000e921844 */
[----:B------:R-:W-:Y:S02]  /*5420*/  IMAD R101, R16, 0x15, RZ ;  /* 0x0000001510657824 */ /* 0x000fe400078e02ff */
[C---:B------:R-:W-:Y:S01]  /*5430*/  IMAD.WIDE R112, R109.reuse, 0x4, R232 ;  /* 0x000000046d707825 */ /* 0x040fe200078e02e8 */
[----:B------:R1:W-:Y:S03]  /*5440*/  LDGSTS.E [R36+0x6c00], [R118.64], !P5 ;  /* 0x06c0000076247fae */ /* 0x0003e6000e921844 */
[----:B------:R-:W-:Y:S01]  /*5450*/  IMAD.WIDE R110, R109, 0x4, R228 ;  /* 0x000000046d6e7825 */ /* 0x000fe200078e02e4 */
[----:B------:R1:W-:Y:S01]  /*5460*/  LDGSTS.E [R36+0x6e00], [R116.64], !P5 ;  /* 0x06e0000074247fae */ /* 0x0003e2000e921844 */
[----:B------:R-:W-:-:S02]  /*5470*/  ISETP.GE.U32.AND P5, PT, R0, 0x7fffffd6, PT ;  /* 0x7fffffd60000780c */ /* 0x000fc40003fa6070 */
[----:B------:R-:W-:Y:S01]  /*5480*/  IMAD.WIDE R108, R109, 0x4, R224 ;  /* 0x000000046d6c7825 */ /* 0x000fe200078e02e0 */
[----:B------:R-:W-:Y:S01]  /*5490*/  IADD3 R0, R17, -0xf, RZ ;  /* 0xfffffff111007810 */ /* 0x000fe20007ffe0ff */
[----:B------:R1:W-:Y:S02]  /*54a0*/  LDGSTS.E [R36+0x8800], [R114.64], !P3 ;  /* 0x0880000072247fae */ /* 0x0003e4000d921844 */
[C---:B------:R-:W-:Y:S02]  /*54b0*/  IMAD.WIDE R106, R101.reuse, 0x4, R236 ;  /* 0x00000004656a7825 */ /* 0x040fe400078e02ec */
        /* <DEDUP_REMOVED lines=10> */
[----:B------:R-:W-:Y:S02]  /*5560*/  IMAD.WIDE R98, R92, 0x4, R236 ;  /* 0x000000045c627825 */ /* 0x000fe400078e02ec */
[----:B------:R1:W-:Y:S02]  /*5570*/  LDGSTS.E [R36+0xaa00], [R104.64], !P6 ;  /* 0x0aa0000068247fae */ /* 0x0003e4000f121844 */
[----:B------:R-:W-:Y:S02]  /*5580*/  IMAD R84, R16, 0x1d, RZ ;  /* 0x0000001d10547824 */ /* 0x000fe400078e02ff */
[C---:B------:R-:W-:Y:S01]  /*5590*/  IMAD.WIDE R96, R92.reuse, 0x4, R232 ;  /* 0x000000045c607825 */ /* 0x040fe200078e02e8 */
[----:B------:R-:W-:Y:S03]  /*55a0*/  STL.64 [R1+0x1b50], R192 ;  /* 0x001b50c001007387 */ /* 0x000fe60000100a00 */
[C---:B------:R-:W-:Y:S01]  /*55b0*/  IMAD.WIDE R94, R92.reuse, 0x4, R228 ;  /* 0x000000045c5e7825 */ /* 0x040fe200078e02e4 */
[----:B------:R1:W-:Y:S03]  /*55c0*/  LDGSTS.E [R36+0xac00], [R102.64], !P6 ;  /* 0x0ac0000066247fae */ /* 0x0003e6000f121844 */
[----:B------:R-:W-:Y:S01]  /*55d0*/  IMAD.WIDE R92, R92, 0x4, R224 ;  /* 0x000000045c5c7825 */ /* 0x000fe200078e02e0 */
[----:B------:R-:W-:Y:S03]  /*55e0*/  STL.64 [R1+0x1b58], R188 ;  /* 0x001b58bc01007387 */ /* 0x000fe60000100a00 */
[----:B------:R-:W-:Y:S01]  /*55f0*/  IMAD.WIDE R90, R84, 0x4, R236 ;  /* 0x00000004545a7825 */ /* 0x000fe200078e02ec */
[----:B------:R1:W-:Y:S01]  /*5600*/  LDGSTS.E [R36+0xae00], [R100.64], !P6 ;  /* 0x0ae0000064247fae */ /* 0x0003e2000f121844 */
[----:B------:R-:W-:-:S02]  /*5610*/  ISETP.GE.U32.AND P6, PT, R0, 0x7fffffce, PT ;  /* 0x7fffffce0000780c */ /* 0x000fc40003fc6070 */
[----:B------:R-:W-:Y:S01]  /*5620*/  IADD3 R0, R17, -0x17, RZ ;  /* 0xffffffe911007810 */ /* 0x000fe20007ffe0ff */
[----:B------:R-:W-:Y:S01]  /*5630*/  STL.64 [R1+0x1b60], R184 ;  /* 0x001b60b801007387 */ /* 0x000fe20000100a00 */
[----:B------:R-:W-:-:S03]  /*5640*/  IMAD.WIDE R88, R84, 0x4, R232 ;  /* 0x0000000454587825 */ /* 0x000fc600078e02e8 */
[----:B------:R-:W-:Y:S01]  /*5650*/  STL.64 [R1+0x1b68], R182 ;  /* 0x001b68b601007387 */ /* 0x000fe20000100a00 */
[----:B------:R-:W-:-:S03]  /*5660*/  IMAD.WIDE R86, R84, 0x4, R228 ;  /* 0x0000000454567825 */ /* 0x000fc600078e02e4 */
[----:B------:R1:W-:Y:S01]  /*5670*/  LDGSTS.E [R36+0xc800], [R98.64], !P0 ;  /* 0x0c80000062247fae */ /* 0x0003e2000c121844 */
[----:B------:R-:W-:-:S03]  /*5680*/  IMAD.WIDE R84, R84, 0x4, R224 ;  /* 0x0000000454547825 */ /* 0x000fc600078e02e0 */
[----:B------:R-:W-:Y:S01]  /*5690*/  STL.64 [R1+0x1b70], R180 ;  /* 0x001b70b401007387 */ /* 0x000fe20000100a00 */
[----:B------:R-:W-:-:S03]  /*56a0*/  IMAD.WIDE R82, R76, 0x4, R236 ;  /* 0x000000044c527825 */ /* 0x000fc600078e02ec */
[----:B------:R1:W-:Y:S01]  /*56b0*/  LDGSTS.E [R36+0xca00], [R96.64], !P0 ;  /* 0x0ca0000060247fae */ /* 0x0003e2000c121844 */
        /* <DEDUP_REMOVED lines=11> */
[----:B------:R1:W-:Y:S01]  /*5770*/  STL.64 [R1+0x1b88], R174 ;  /* 0x001b88ae01007387 */ /* 0x0003e20000100a00 */
[----:B------:R-:W-:Y:S02]  /*5780*/  IMAD R60, R16, 0xa, RZ ;  /* 0x0000000a103c7824 */ /* 0x000fe400078e02ff */
[C---:B------:R-:W-:Y:S01]  /*5790*/  IMAD.WIDE R72, R68.reuse, 0x4, R232 ;  /* 0x0000000444487825 */ /* 0x040fe200078e02e8 */
[----:B------:R2:W-:Y:S03]  /*57a0*/  LDGSTS.E [R36+0xe800], [R90.64], !P2 ;  /* 0x0e8000005a247fae */ /* 0x0005e6000d121844 */
[C---:B------:R-:W-:Y:S01]  /*57b0*/  IMAD.WIDE R70, R68.reuse, 0x4, R228 ;  /* 0x0000000444467825 */ /* 0x040fe200078e02e4 */
[----:B------:R2:W-:Y:S03]  /*57c0*/  LDGSTS.E [R36+0xea00], [R88.64], !P2 ;  /* 0x0ea0000058247fae */ /* 0x0005e6000d121844 */
[----:B------:R-:W-:Y:S01]  /*57d0*/  IMAD.WIDE R68, R68, 0x4, R224 ;  /* 0x0000000444447825 */ /* 0x000fe200078e02e0 */
[----:B-1----:R-:W-:Y:S01]  /*57e0*/  LOP3.LUT R175, R213, 0x40, RZ, 0x3c, !PT ;  /* 0x00000040d5af7812 */ /* 0x002fe200078e3cff */
[----:B------:R2:W-:Y:S02]  /*57f0*/  LDGSTS.E [R36+0xec00], [R86.64], !P2 ;  /* 0x0ec0000056247fae */ /* 0x0005e4000d121844 */
[----:B------:R-:W-:-:S02]  /*5800*/  IMAD.WIDE R66, R60, 0x4, R236 ;  /* 0x000000043c427825 */ /* 0x000fc400078e02ec */
        /* <DEDUP_REMOVED lines=25> */
[----:B--2---:R-:W-:Y:S02]  /*59a0*/  IMAD R36, R16, 0x16, RZ ;  /* 0x0000001610247824 */ /* 0x004fe400078e02ff */
[----:B------:R1:W-:Y:S01]  /*59b0*/  LDGSTS.E [R175+0x5200], [R64.64], !P5 ;  /* 0x0520000040af7fae */ /* 0x0003e2000e921844 */
[----:B------:R-:W-:-:S03]  /*59c0*/  IMAD.WIDE R50, R44, 0x4, R236 ;  /* 0x000000042c327825 */ /* 0x000fc600078e02ec */
[----:B------:R1:W-:Y:S01]  /*59d0*/  LDGSTS.E [R175+0x5400], [R62.64], !P5 ;  /* 0x054000003eaf7fae */ /* 0x0003e2000e921844 */
[----:B------:R-:W-:-:S03]  /*59e0*/  IMAD.WIDE R48, R44, 0x4, R232 ;  /* 0x000000042c307825 */ /* 0x000fc600078e02e8 */
[----:B------:R1:W-:Y:S01]  /*59f0*/  LDGSTS.E [R175+0x5600], [R60.64], !P5 ;  /* 0x056000003caf7fae */ /* 0x0003e2000e921844 */
[----:B------:R-:W-:Y:S01]  /*5a00*/  ISETP.GE.U32.AND P5, PT, R0, 0x7fffffd9, PT ;  /* 0x7fffffd90000780c */ /* 0x000fe20003fa6070 */
[C---:B------:R-:W-:Y:S01]  /*5a10*/  IMAD.WIDE R46, R44.reuse, 0x4, R228 ;  /* 0x000000042c2e7825 */ /* 0x040fe200078e02e4 */
[----:B------:R-:W-:Y:S01]  /*5a20*/  IADD3 R0, R17, -0xc, RZ ;  /* 0xfffffff411007810 */ /* 0x000fe20007ffe0ff */
[----:B------:R1:W-:Y:S02]  /*5a30*/  LDGSTS.E [R175+0x7000], [R58.64], !P3 ;  /* 0x070000003aaf7fae */ /* 0x0003e4000d921844 */
[----:B------:R-:W-:Y:S02]  /*5a40*/  IMAD.WIDE R44, R44, 0x4, R224 ;  /* 0x000000042c2c7825 */ /* 0x000fe400078e02e0 */
[----:B------:R1:W-:Y:S02]  /*5a50*/  LDGSTS.E [R175+0x7200], [R56.64], !P3 ;  /* 0x0720000038af7fae */ /* 0x0003e4000d921844 */
[----:B------:R-:W-:-:S02]  /*5a60*/  IMAD.WIDE R42, R36, 0x4, R236 ;  /* 0x00000004242a7825 */ /* 0x000fc400078e02ec */
[----:B------:R1:W-:Y:S02]  /*5a70*/  LDGSTS.E [R175+0x7400], [R54.64], !P3 ;  /* 0x0740000036af7fae */ /* 0x0003e4000d921844 */
[----:B------:R-:W-:Y:S02]  /*5a80*/  IMAD.WIDE R40, R36, 0x4, R232 ;  /* 0x0000000424287825 */ /* 0x000fe400078e02e8 */
[----:B------:R1:W-:Y:S01]  /*5a90*/  LDGSTS.E [R175+0x7600], [R52.64], !P3 ;  /* 0x0760000034af7fae */ /* 0x0003e2000d921844 */
[----:B------:R-:W-:Y:S01]  /*5aa0*/  ISETP.GE.U32.AND P3, PT, R0, 0x7fffffd5, PT ;  /* 0x7fffffd50000780c */ /* 0x000fe20003f66070 */
[C---:B------:R-:W-:Y:S01]  /*5ab0*/  IMAD.WIDE R38, R36.reuse, 0x4, R228 ;  /* 0x0000000424267825 */ /* 0x040fe200078e02e4 */
[----:B------:R-:W-:Y:S01]  /*5ac0*/  IADD3 R0, R17, -0x10, RZ ;  /* 0xfffffff011007810 */ /* 0x000fe20007ffe0ff */
[----:B------:R1:W-:Y:S02]  /*5ad0*/  LDGSTS.E [R175+0x9000], [R50.64], !P6 ;  /* 0x0900000032af7fae */ /* 0x0003e4000f121844 */
[----:B------:R-:W-:-:S02]  /*5ae0*/  IMAD.WIDE R36, R36, 0x4, R224 ;  /* 0x0000000424247825 */ /* 0x000fc400078e02e0 */
[----:B------:R1:W-:Y:S02]  /*5af0*/  LDGSTS.E [R175+0x9200], [R48.64], !P6 ;  /* 0x0920000030af7fae */ /* 0x0003e4000f121844 */
[----:B------:R-:W-:Y:S01]  /*5b00*/  IMAD.MOV.U32 R216, RZ, RZ, R244 ;  /* 0x000000ffffd87224 */ /* 0x000fe200078e00f4 */
[----:B------:R-:W-:Y:S01]  /*5b10*/  IADD3 R244, R17, -0x14, RZ ;  /* 0xffffffec11f47810 */ /* 0x000fe20007ffe0ff */
[----:B------:R1:W-:Y:S01]  /*5b20*/  LDGSTS.E [R175+0x9400], [R46.64], !P6 ;  /* 0x094000002eaf7fae */ /* 0x0003e2000f121844 */
[----:B------:R-:W-:Y:S02]  /*5b30*/  IMAD.MOV.U32 R217, RZ, RZ, R245 ;  /* 0x000000ffffd97224 */ /* 0x000fe400078e00f5 */
[----:B------:R-:W-:Y:S01]  /*5b40*/  IMAD.MOV.U32 R220, RZ, RZ, R250 ;  /* 0x000000ffffdc7224 */ /* 0x000fe200078e00fa */
[----:B------:R1:W-:Y:S01]  /*5b50*/  LDGSTS.E [R175+0x9600], [R44.64], !P6 ;  /* 0x096000002caf7fae */ /* 0x0003e2000f121844 */
[----:B------:R-:W-:Y:S01]  /*5b60*/  ISETP.GE.U32.AND P6, PT, R0, 0x7fffffd1, PT ;  /* 0x7fffffd10000780c */ /* 0x000fe20003fc6070 */
[----:B------:R-:W-:-:S02]  /*5b70*/  IMAD R0, R16, 0x1a, RZ ;  /* 0x0000001a10007824 */ /* 0x000fc400078e02ff */
[----:B------:R1:W-:Y:S01]  /*5b80*/  LDGSTS.E [R175+0xb000], [R42.64], !P0 ;  /* 0x0b0000002aaf7fae */ /* 0x0003e2000c121844 */
[----:B------:R-:W-:Y:S02]  /*5b90*/  IMAD.MOV.U32 R221, RZ, RZ, R251 ;  /* 0x000000ffffdd7224 */ /* 0x000fe400078e00fb */
[C---:B------:R-:W-:Y:S01]  /*5ba0*/  IMAD.WIDE R250, R0.reuse, 0x4, R232 ;  /* 0x0000000400fa7825 */ /* 0x040fe200078e02e8 */
[----:B------:R1:W-:Y:S03]  /*5bb0*/  LDGSTS.E [R175+0xb200], [R40.64], !P0 ;  /* 0x0b20000028af7fae */ /* 0x0003e6000c121844 */
[----:B------:R-:W-:Y:S01]  /*5bc0*/  IMAD.WIDE R180, R0, 0x4, R228 ;  /* 0x0000000400b47825 */ /* 0x000fe200078e02e4 */
[----:B------:R1:W-:Y:S03]  /*5bd0*/  LDGSTS.E [R175+0xb400], [R38.64], !P0 ;  /* 0x0b40000026af7fae */ /* 0x0003e6000c121844 */
[----:B------:R-:W-:Y:S01]  /*5be0*/  IMAD R176, R16, 0x1e, RZ ;  /* 0x0000001e10b07824 */ /* 0x000fe200078e02ff */
[----:B------:R1:W-:Y:S01]  /*5bf0*/  LDGSTS.E [R175+0xb600], [R36.64], !P0 ;  /* 0x0b60000024af7fae */ /* 0x0003e2000c121844 */
[----:B------:R-:W-:Y:S01]  /*5c00*/  ISETP.GE.U32.AND P0, PT, R244, 0x7fffffcd, PT ;  /* 0x7fffffcdf400780c */ /* 0x000fe20003f06070 */
[----:B------:R-:W-:-:S02]  /*5c10*/  IMAD.WIDE R244, R0, 0x4, R236 ;  /* 0x0000000400f47825 */ /* 0x000fc400078e02ec */
[----:B------:R2:W-:Y:S02]  /*5c20*/  STL.64 [R1+0x50], R180 ;  /* 0x000050b401007387 */ /* 0x0005e40000100a00 */
[----:B------:R-:W-:Y:S01]  /*5c30*/  IMAD.WIDE R178, R0, 0x4, R224 ;  /* 0x0000000400b27825 */ /* 0x000fe200078e02e0 */
[----:B------:R-:W-:Y:S01]  /*5c40*/  IADD3 R0, R17, -0x18, RZ ;  /* 0xffffffe811007810 */ /* 0x000fe20007ffe0ff */
[----:B------:R1:W-:Y:S02]  /*5c50*/  LDGSTS.E [R175+0xd000], [R244.64], !P2 ;  /* 0x0d000000f4af7fae */ /* 0x0003e4000d121844 */
[----:B------:R-:W-:Y:S02]  /*5c60*/  IMAD.WIDE R182, R176, 0x4, R236 ;  /* 0x00000004b0b67825 */ /* 0x000fe400078e02ec */
[----:B------:R1:W-:Y:S02]  /*5c70*/  LDGSTS.E [R175+0xd200], [R250.64], !P2 ;  /* 0x0d200000faaf7fae */ /* 0x0003e4000d121844 */
[----:B------:R-:W-:-:S02]  /*5c80*/  IMAD.MOV.U32 R174, RZ, RZ, 0x1f ;  /* 0x0000001fffae7424 */ /* 0x000fc400078e00ff */
[----:B------:R2:W-:Y:S04]  /*5c90*/  LDGSTS.E [R175+0xd400], [R180.64], !P2 ;  /* 0x0d400000b4af7fae */ /* 0x0005e8000d121844 */
[----:B------:R1:W-:Y:S04]  /*5ca0*/  STL.64 [R1+0x68], R178 ;  /* 0x000068b201007387 */ /* 0x0003e80000100a00 */
[----:B------:R1:W-:Y:S01]  /*5cb0*/  LDGSTS.E [R175+0xd600], [R178.64], !P2 ;  /* 0x0d600000b2af7fae */ /* 0x0003e2000d121844 */
[----:B------:R-:W-:Y:S02]  /*5cc0*/  ISETP.GE.U32.AND P2, PT, R0, 0x7fffffc9, PT ;  /* 0x7fffffc90000780c */ /* 0x000fe40003f46070 */
[----:B------:R-:W-:Y:S01]  /*5cd0*/  IADD3 R0, R17, -0x1c, RZ ;  /* 0xffffffe411007810 */ /* 0x000fe20007ffe0ff */
[C---:B--2---:R-:W-:Y:S01]  /*5ce0*/  IMAD.WIDE R180, R176.reuse, 0x4, R232 ;  /* 0x00000004b0b47825 */ /* 0x044fe200078e02e8 */
[----:B------:R2:W-:Y:S04]  /*5cf0*/  LDGSTS.E [R175+0xf000], [R182.64], !P1 ;  /* 0x0f000000b6af7fae */ /* 0x0005e8000c921844 */
[----:B------:R2:W-:Y:S01]  /*5d00*/  LDGSTS.E [R175+0xf200], [R180.64], !P1 ;  /* 0x0f200000b4af7fae */ /* 0x0005e2000c921844 */
[----:B-1----:R-:W-:-:S03]  /*5d10*/  IMAD.WIDE R178, R176, 0x4, R228 ;  /* 0x00000004b0b27825 */ /* 0x002fc600078e02e4 */
[----:B------:R-:W-:Y:S01]  /*5d20*/  STL.64 [R1+0xd0], R182 ;  /* 0x0000d0b601007387 */ /* 0x000fe20000100a00 */
[----:B------:R-:W-:-:S03]  /*5d30*/  IMAD.WIDE R176, R176, 0x4, R224 ;  /* 0x00000004b0b07825 */ /* 0x000fc600078e02e0 */
[----:B------:R2:W-:Y:S04]  /*5d40*/  LDGSTS.E [R175+0xf400], [R178.64], !P1 ;  /* 0x0f400000b2af7fae */ /* 0x0005e8000c921844 */
[----:B------:R2:W-:Y:S01]  /*5d50*/  LDGSTS.E [R175+0xf600], [R176.64], !P1 ;  /* 0x0f600000b0af7fae */ /* 0x0005e2000c921844 */
[----:B------:R-:W-:Y:S01]  /*5d60*/  ISETP.GE.U32.AND P1, PT, R0, 0x7fffffc5, PT ;  /* 0x7fffffc50000780c */ /* 0x000fe20003f26070 */
[----:B------:R-:W-:Y:S02]  /*5d70*/  IMAD R0, R16, 0x3, RZ ;  /* 0x0000000310007824 */ /* 0x000fe400078e02ff */
[----:B------:R-:W-:Y:S02]  /*5d80*/  STL.64 [R1+0xe8], R180 ;  /* 0x0000e8b401007387 */ /* 0x000fe40000100a00 */
[----:B---3--:R-:W-:-:S02]  /*5d90*/  IMAD.WIDE R200, R0, 0x4, R236 ;  /* 0x0000000400c87825 */ /* 0x008fc400078e02ec */
[----:B------:R1:W-:Y:S02]  /*5da0*/  STL.64 [R1+0x110], R178 ;  /* 0x000110b201007387 */ /* 0x0003e40000100a00 */
[C---:B----4-:R-:W-:Y:S01]  /*5db0*/  IMAD.WIDE R196, R0.reuse, 0x4, R232 ;  /* 0x0000000400c47825 */ /* 0x050fe200078e02e8 */
[----:B--2---:R-:W-:Y:S01]  /*5dc0*/  LOP3.LUT R175, R213, 0x60, RZ, 0x3c, !PT ;  /* 0x00000060d5af7812 */ /* 0x004fe200078e3cff */
[----:B------:R2:W-:Y:S02]  /*5dd0*/  STL.64 [R1+0x118], R176 ;  /* 0x000118b001007387 */ /* 0x0005e40000100a00 */
[C---:B-----5:R-:W-:Y:S02]  /*5de0*/  IMAD.WIDE R192, R0.reuse, 0x4, R228 ;  /* 0x0000000400c07825 */ /* 0x060fe400078e02e4 */
[----:B------:R-:W3:Y:S02]  /*5df0*/  S2R R213, SR_TID.X ;  /* 0x0000000000d57919 */ /* 0x000ee40000002100 */
[----:B------:R-:W-:-:S02]  /*5e00*/  IMAD.WIDE R188, R0, 0x4, R224 ;  /* 0x0000000400bc7825 */ /* 0x000fc400078e02e0 */
[----:B------:R4:W-:Y:S02]  /*5e10*/  LDGSTS.E [R175+0x1800], [R200.64], !P4 ;  /* 0x01800000c8af7fae */ /* 0x0009e4000e121844 */
[----:B-1----:R-:W-:Y:S02]  /*5e20*/  IMAD R178, R16, 0x7, RZ ;  /* 0x0000000710b27824 */ /* 0x002fe400078e02ff */
[----:B------:R1:W-:Y:S02]  /*5e30*/  LDGSTS.E [R175+0x1a00], [R196.64], !P4 ;  /* 0x01a00000c4af7fae */ /* 0x0003e4000e121844 */
[----:B------:R-:W-:Y:S01]  /*5e40*/  IMAD.WIDE R184, R178, 0x4, R236 ;  /* 0x00000004b2b87825 */ /* 0x000fe200078e02ec */
[----:B--2---:R-:W-:Y:S01]  /*5e50*/  IADD3 R177, R174, c[0x0][0x180], RZ ;  /* 0x00006000aeb17a10 */ /* 0x004fe20007ffe0ff */
[----:B------:R2:W-:Y:S02]  /*5e60*/  LDGSTS.E [R175+0x1c00], [R192.64], !P4 ;  /* 0x01c00000c0af7fae */ /* 0x0005e4000e121844 */
[C---:B------:R-:W-:Y:S01]  /*5e70*/  IMAD.WIDE R182, R178.reuse, 0x4, R232 ;  /* 0x00000004b2b67825 */ /* 0x040fe200078e02e8 */
[----:B------:R-:W-:Y:S01]  /*5e80*/  IADD3 R174, R17, -0x21, RZ ;  /* 0xffffffdf11ae7810 */ /* 0x000fe20007ffe0ff */
[----:B------:R5:W-:Y:S02]  /*5e90*/  LDGSTS.E [R175+0x1e00], [R188.64], !P4 ;  /* 0x01e00000bcaf7fae */ /* 0x000be4000e121844 */
[C---:B------:R-:W-:Y:S01]  /*5ea0*/  IMAD.WIDE R180, R178.reuse, 0x4, R228 ;  /* 0x00000004b2b47825 */ /* 0x040fe200078e02e4 */
[----:B------:R-:W-:Y:S01]  /*5eb0*/  ISETP.GT.AND P4, PT, R177, 0x1f, PT ;  /* 0x0000001fb100780c */ /* 0x000fe20003f84270 */
[----:B------:R1:W-:Y:S02]  /*5ec0*/  LDGSTS.E [R175+0x3800], [R184.64], !P5 ;  /* 0x03800000b8af7fae */ /* 0x0003e4000e921844 */
[----:B------:R-:W-:Y:S01]  /*5ed0*/  IMAD.WIDE R178, R178, 0x4, R224 ;  /* 0x00000004b2b27825 */ /* 0x000fe200078e02e0 */
[----:B------:R-:W-:-:S02]  /*5ee0*/  SEL R0, RZ, 0x4, !P4 ;  /* 0x00000004ff007807 */ /* 0x000fc40006000000 */
[----:B---3--:R-:W-:Y:S01]  /*5ef0*/  LOP3.LUT R213, R213, 0x1f, RZ, 0xc0, !PT ;  /* 0x0000001fd5d57812 */ /* 0x008fe200078ec0ff */
[----:B------:R3:W-:Y:S01]  /*5f00*/  LDGSTS.E [R175+0x3a00], [R182.64], !P5 ;  /* 0x03a00000b6af7fae */ /* 0x0007e2000e921844 */
[----:B------:R-:W-:-:S03]  /*5f10*/  IMAD R176, R16, 0xb, RZ ;  /* 0x0000000b10b07824 */ /* 0x000fc600078e02ff */
[----:B------:R1:W-:Y:S04]  /*5f20*/  LDGSTS.E [R175+0x3c00], [R180.64], !P5 ;  /* 0x03c00000b4af7fae */ /* 0x0003e8000e921844 */
[----:B------:R1:W-:Y:S01]  /*5f30*/  LDGSTS.E [R175+0x3e00], [R178.64], !P5 ;  /* 0x03e00000b2af7fae */ /* 0x0003e2000e921844 */
[----:B------:R-:W-:-:S03]  /*5f40*/  ISETP.GE.AND P5, PT, R213, c[0x0][0x180], PT ;  /* 0x00006000d5007a0c */ /* 0x000fc60003fa6270 */
[----:B------:R-:W2:Y:S01]  /*5f50*/  S2R R213, SR_TID.X ;  /* 0x0000000000d57919 */ /* 0x000ea20000002100 */
[----:B------:R-:W-:-:S03]  /*5f60*/  SEL R0, R0, RZ, !P5 ;  /* 0x000000ff00007207 */ /* 0x000fc60006800000 */
[----:B------:R-:W-:Y:S01]  /*5f70*/  STL.64 [R1+0x120], R200 ;  /* 0x000120c801007387 */ /* 0x000fe20000100a00 */
[----:B------:R-:W-:Y:S01]  /*5f80*/  ISETP.NE.U32.AND P5, PT, R0, RZ, PT ;  /* 0x000000ff0000720c */ /* 0x000fe20003fa5070 */
[----:B------:R-:W-:Y:S02]  /*5f90*/  IMAD R0, R16, 0xf, RZ ;  /* 0x0000000f10007824 */ /* 0x000fe400078e02ff */
[----:B------:R1:W-:Y:S04]  /*5fa0*/  STL.64 [R1+0x140], R184 ;  /* 0x000140b801007387 */ /* 0x0003e80000100a00 */
[----:B------:R-:W-:Y:S04]  /*5fb0*/  STL.64 [R1+0x128], R196 ;  /* 0x000128c401007387 */ /* 0x000fe80000100a00 */
[----:B------:R2:W-:Y:S04]  /*5fc0*/  STL.64 [R1+0x130], R192 ;  /* 0x000130c001007387 */ /* 0x0005e80000100a00 */
[----:B------:R5:W-:Y:S01]  /*5fd0*/  STL.64 [R1+0x138], R188 ;  /* 0x000138bc01007387 */ /* 0x000be20000100a00 */
[----:B-1----:R-:W-:-:S03]  /*5fe0*/  IMAD.WIDE R184, R0, 0x4, R232 ;  /* 0x0000000400b87825 */ /* 0x002fc600078e02e8 */
[----:B------:R3:W-:Y:S04]  /*5ff0*/  STL.64 [R1+0x148], R182 ;  /* 0x000148b601007387 */ /* 0x0007e80000100a00 */
[----:B------:R1:W-:Y:S01]  /*6000*/  STL.64 [R1+0x150], R180 ;  /* 0x000150b401007387 */ /* 0x0003e20000100a00 */
[C---:B--2---:R-:W-:Y:S02]  /*6010*/  LOP3.LUT R192, R213.reuse, 0x60, RZ, 0xc0, !PT ;  /* 0x00000060d5c07812 */ /* 0x044fe400078ec0ff */
[----:B------:R-:W-:Y:S01]  /*6020*/  LOP3.LUT R213, R213, 0x7f, RZ, 0xc0, !PT ;  /* 0x0000007fd5d57812 */ /* 0x000fe200078ec0ff */
[----:B------:R2:W-:Y:S01]  /*6030*/  STL.64 [R1+0x158], R178 ;  /* 0x000158b201007387 */ /* 0x0005e20000100a00 */
[----:B-----5:R-:W-:-:S04]  /*6040*/  IMAD.WIDE R188, R0, 0x4, R236 ;  /* 0x0000000400bc7825 */ /* 0x020fc800078e02ec */
[----:B---3--:R-:W-:-:S04]  /*6050*/  IMAD.WIDE R182, R176, 0x4, R236 ;  /* 0x00000004b0b67825 */ /* 0x008fc800078e02ec */
[C---:B-1----:R-:W-:Y:S01]  /*6060*/  IMAD.WIDE R180, R176.reuse, 0x4, R232 ;  /* 0x00000004b0b47825 */ /* 0x042fe200078e02e8 */
[----:B------:R1:W-:Y:S03]  /*6070*/  STL.64 [R1+0x160], R182 ;  /* 0x000160b601007387 */ /* 0x0003e60000100a00 */
[C---:B--2---:R-:W-:Y:S01]  /*6080*/  IMAD.WIDE R178, R176.reuse, 0x4, R228 ;  /* 0x00000004b0b27825 */ /* 0x044fe200078e02e4 */
[----:B------:R1:W-:Y:S03]  /*6090*/  LDGSTS.E [R175+0x5800], [R182.64], !P3 ;  /* 0x05800000b6af7fae */ /* 0x0003e6000d921844 */
[----:B------:R-:W-:Y:S01]  /*60a0*/  IMAD.WIDE R176, R176, 0x4, R224 ;  /* 0x00000004b0b07825 */ /* 0x000fe200078e02e0 */
[----:B------:R2:W-:Y:S04]  /*60b0*/  STL.64 [R1+0x168], R180 ;  /* 0x000168b401007387 */ /* 0x0005e80000100a00 */
[----:B------:R2:W-:Y:S04]  /*60c0*/  LDGSTS.E [R175+0x5a00], [R180.64], !P3 ;  /* 0x05a00000b4af7fae */ /* 0x0005e8000d921844 */
[----:B------:R3:W-:Y:S01]  /*60d0*/  STL.64 [R1+0x170], R178 ;  /* 0x000170b201007387 */ /* 0x0007e20000100a00 */
[----:B-1----:R-:W-:-:S03]  /*60e0*/  IMAD.WIDE R182, R0, 0x4, R228 ;  /* 0x0000000400b67825 */ /* 0x002fc600078e02e4 */
[----:B------:R3:W-:Y:S04]  /*60f0*/  LDGSTS.E [R175+0x5c00], [R178.64], !P3 ;  /* 0x05c00000b2af7fae */ /* 0x0007e8000d921844 */
[----:B------:R1:W-:Y:S01]  /*6100*/  LDGSTS.E [R175+0x5e00], [R176.64], !P3 ;  /* 0x05e00000b0af7fae */ /* 0x0003e2000d921844 */
[----:B------:R-:W-:Y:S01]  /*6110*/  ISETP.GE.U32.AND P3, PT, R174, 0x7fffffc0, PT ;  /* 0x7fffffc0ae00780c */ /* 0x000fe20003f66070 */
[----:B--2---:R-:W-:Y:S01]  /*6120*/  IMAD.WIDE R180, R0, 0x4, R224 ;  /* 0x0000000400b47825 */ /* 0x004fe200078e02e0 */
[----:B------:R-:W-:Y:S01]  /*6130*/  IADD3 R174, R17, -0x20, RZ ;  /* 0xffffffe011ae7810 */ /* 0x000fe20007ffe0ff */
[----:B------:R1:W-:Y:S01]  /*6140*/  STL.64 [R1+0x178], R176 ;  /* 0x000178b001007387 */ /* 0x0003e20000100a00 */
[----:B------:R-:W-:Y:S01]  /*6150*/  SHF.R.U32.HI R0, RZ, 0x1, R192 ;  /* 0x00000001ff007819 */ /* 0x000fe200000116c0 */
[----:B------:R-:W-:-:S02]  /*6160*/  IMAD.SHL.U32 R17, R213, 0x4, RZ ;  /* 0x00000004d5117824 */ /* 0x000fc400078e00ff */
[C---:B---3--:R-:W-:Y:S01]  /*6170*/  IMAD R179, R16.reuse, 0x13, RZ ;  /* 0x0000001310b37824 */ /* 0x048fe200078e02ff */
[----:B------:R2:W-:Y:S01]  /*6180*/  STL.64 [R1+0x180], R188 ;  /* 0x000180bc01007387 */ /* 0x0005e20000100a00 */
[C---:B------:R-:W-:Y:S02]  /*6190*/  IMAD R178, R16.reuse, 0x17, RZ ;  /* 0x0000001710b27824 */ /* 0x040fe400078e02ff */
[----:B------:R-:W-:Y:S01]  /*61a0*/  IMAD.WIDE R212, R179, 0x4, R236 ;  /* 0x00000004b3d47825 */ /* 0x000fe200078e02ec */
[----:B------:R2:W-:Y:S03]  /*61b0*/  LDGSTS.E [R175+0x7800], [R188.64], !P6 ;  /* 0x07800000bcaf7fae */ /* 0x0005e6000f121844 */
[C---:B-1----:R-:W-:Y:S01]  /*61c0*/  IMAD R177, R16.reuse, 0x1b, RZ ;  /* 0x0000001b10b17824 */ /* 0x042fe200078e02ff */
[----:B------:R-:W-:Y:S01]  /*61d0*/  STL.64 [R1+0x188], R184 ;  /* 0x000188b801007387 */ /* 0x000fe20000100a00 */
[----:B------:R-:W-:-:S02]  /*61e0*/  IMAD R176, R16, 0x1f, RZ ;  /* 0x0000001f10b07824 */ /* 0x000fc400078e02ff */
[C-C-:B----4-:R-:W-:Y:S01]  /*61f0*/  IMAD.WIDE R200, R178.reuse, 0x4, R236.reuse ;  /* 0x00000004b2c87825 */ /* 0x150fe200078e02ec */
[----:B------:R1:W-:Y:S03]  /*6200*/  LDGSTS.E [R175+0x7a00], [R184.64], !P6 ;  /* 0x07a00000b8af7fae */ /* 0x0003e6000f121844 */
[----:B------:R-:W-:Y:S01]  /*6210*/  IMAD.WIDE R192, R177, 0x4, R236 ;  /* 0x00000004b1c07825 */ /* 0x000fe200078e02ec */
[----:B------:R3:W-:Y:S03]  /*6220*/  STL.64 [R1+0x190], R182 ;  /* 0x000190b601007387 */ /* 0x0007e60000100a00 */
[--C-:B------:R-:W-:Y:S01]  /*6230*/  IMAD.WIDE R208, R179, 0x4, R232.reuse ;  /* 0x00000004b3d07825 */ /* 0x100fe200078e02e8 */
[----:B------:R3:W-:Y:S03]  /*6240*/  LDGSTS.E [R175+0x7c00], [R182.64], !P6 ;  /* 0x07c00000b6af7fae */ /* 0x0007e6000f121844 */
[--C-:B------:R-:W-:Y:S01]  /*6250*/  IMAD.WIDE R196, R178, 0x4, R232.reuse ;  /* 0x00000004b2c47825 */ /* 0x100fe200078e02e8 */
[----:B------:R4:W-:Y:S03]  /*6260*/  STL.64 [R1+0x198], R180 ;  /* 0x000198b401007387 */ /* 0x0009e60000100a00 */
[----:B--2---:R-:W-:Y:S01]  /*6270*/  IMAD.WIDE R188, R177, 0x4, R232 ;  /* 0x00000004b1bc7825 */ /* 0x004fe200078e02e8 */
[----:B------:R-:W-:Y:S03]  /*6280*/  STL.64 [R1+0x1a8], R212 ;  /* 0x0001a8d401007387 */ /* 0x000fe60000100a00 */
[----:B------:R-:W-:Y:S01]  /*6290*/  IMAD.WIDE R204, R179, 0x4, R228 ;  /* 0x00000004b3cc7825 */ /* 0x000fe200078e02e4 */
[----:B------:R4:W-:Y:S01]  /*62a0*/  LDGSTS.E [R175+0x7e00], [R180.64], !P6 ;  /* 0x07e00000b4af7fae */ /* 0x0009e2000f121844 */
[----:B------:R-:W-:-:S02]  /*62b0*/  ISETP.GE.U32.AND P6, PT, R174, 0x7fffffc1, PT ;  /* 0x7fffffc1ae00780c */ /* 0x000fc40003fc6070 */
[----:B---3--:R-:W-:Y:S01]  /*62c0*/  IMAD.WIDE R182, R176, 0x4, R236 ;  /* 0x00000004b0b67825 */ /* 0x008fe200078e02ec */
[----:B------:R-:W-:Y:S01]  /*62d0*/  STL.64 [R1+0x1c8], R200 ;  /* 0x0001c8c801007387 */ /* 0x000fe20000100a00 */
[----:B------:R-:W-:Y:S02]  /*62e0*/  LOP3.LUT R174, R17, R0, RZ, 0x3c, !PT ;  /* 0x0000000011ae7212 */ /* 0x000fe400078e3cff */
[----:B-1----:R-:W-:Y:S01]  /*62f0*/  IMAD.WIDE R184, R179, 0x4, R224 ;  /* 0x00000004b3b87825 */ /* 0x002fe200078e02e0 */
[----:B------:R-:W-:Y:S03]  /*6300*/  STL.64 [R1+0x1e0], R192 ;  /* 0x0001e0c001007387 */ /* 0x000fe60000100a00 */
[----:B------:R-:W-:Y:S01]  /*6310*/  IMAD.SHL.U32 R16, R16, 0x20, RZ ;  /* 0x0000002010107824 */ /* 0x000fe200078e00ff */
[----:B------:R-:W-:Y:S01]  /*6320*/  STL.64 [R1+0x1e8], R182 ;  /* 0x0001e8b601007387 */ /* 0x000fe20000100a00 */
[----:B----4-:R-:W-:-:S03]  /*6330*/  IMAD.WIDE R180, R176, 0x4, R232 ;  /* 0x00000004b0b47825 */ /* 0x010fc600078e02e8 */
[----:B------:R-:W-:Y:S04]  /*6340*/  STL.64 [R1+0x1a0], R208 ;  /* 0x0001a0d001007387 */ /* 0x000fe80000100a00 */
[----:B------:R1:W-:Y:S01]  /*6350*/  LDGSTS.E [R175+0x9800], [R212.64], !P0 ;  /* 0x09800000d4af7fae */ /* 0x0003e2000c121844 */
[----:B------:R-:W-:Y:S01]  /*6360*/  LOP3.LUT R0, R174, 0x40, RZ, 0x3c, !PT ;  /* 0x00000040ae007812 */ /* 0x000fe200078e3cff */
[C---:B------:R-:W-:Y:S02]  /*6370*/  IMAD.WIDE R236, R16.reuse, 0x4, R236 ;  /* 0x0000000410ec7825 */ /* 0x040fe400078e02ec */
[----:B------:R-:W-:Y:S02]  /*6380*/  STL.64 [R1+0x1c0], R196 ;  /* 0x0001c0c401007387 */ /* 0x000fe40000100a00 */
[----:B------:R-:W-:-:S02]  /*6390*/  IMAD.WIDE R232, R16, 0x4, R232 ;  /* 0x0000000410e87825 */ /* 0x000fc400078e02e8 */
[----:B------:R-:W-:Y:S04]  /*63a0*/  STL.64 [R1+0x1f8], R188 ;  /* 0x0001f8bc01007387 */ /* 0x000fe80000100a00 */
[----:B------:R-:W-:Y:S04]  /*63b0*/  STL.64 [R1+0x210], R180 ;  /* 0x000210b401007387 */ /* 0x000fe80000100a00 */
[----:B------:R1:W-:Y:S04]  /*63c0*/  LDGSTS.E [R175+0x9a00], [R208.64], !P0 ;  /* 0x09a00000d0af7fae */ /* 0x0003e8000c121844 */
[----:B------:R-:W-:Y:S04]  /*63d0*/  STL.64 [R1+0x1b0], R204 ;  /* 0x0001b0cc01007387 */ /* 0x000fe80000100a00 */
[----:B------:R1:W-:Y:S04]  /*63e0*/  LDGSTS.E [R175+0x9c00], [R204.64], !P0 ;  /* 0x09c00000ccaf7fae */ /* 0x0003e8000c121844 */
[----:B------:R2:W-:Y:S04]  /*63f0*/  STL.64 [R1+0x1b8], R184 ;  /* 0x0001b8b801007387 */ /* 0x0005e80000100a00 */
[----:B------:R2:W-:Y:S04]  /*6400*/  LDGSTS.E [R175+0x9e00], [R184.64], !P0 ;  /* 0x09e00000b8af7fae */ /* 0x0005e8000c121844 */
[----:B------:R1:W-:Y:S04]  /*6410*/  LDGSTS.E [R175+0xb800], [R200.64], !P2 ;  /* 0x0b800000c8af7fae */ /* 0x0003e8000d121844 */
[----:B------:R1:W-:Y:S01]  /*6420*/  LDGSTS.E [R175+0xba00], [R196.64], !P2 ;  /* 0x0ba00000c4af7fae */ /* 0x0003e2000d121844 */
[----:B--2---:R-:W-:-:S04]  /*6430*/  IMAD.WIDE R184, R178, 0x4, R228 ;  /* 0x00000004b2b87825 */ /* 0x004fc800078e02e4 */
[----:B------:R-:W-:Y:S01]  /*6440*/  IMAD.WIDE R178, R178, 0x4, R224 ;  /* 0x00000004b2b27825 */ /* 0x000fe200078e02e0 */
[----:B------:R2:W-:Y:S04]  /*6450*/  STL.64 [R1+0x1d0], R184 ;  /* 0x0001d0b801007387 */ /* 0x0005e80000100a00 */
[----:B------:R2:W-:Y:S04]  /*6460*/  LDGSTS.E [R175+0xbc00], [R184.64], !P2 ;  /* 0x0bc00000b8af7fae */ /* 0x0005e8000d121844 */
[----:B------:R3:W-:Y:S04]  /*6470*/  STL.64 [R1+0x1d8], R178 ;  /* 0x0001d8b201007387 */ /* 0x0007e80000100a00 */
[----:B------:R3:W-:Y:S01]  /*6480*/  LDGSTS.E [R175+0xbe00], [R178.64], !P2 ;  /* 0x0be00000b2af7fae */ /* 0x0007e2000d121844 */
[----:B--2---:R-:W-:-:S03]  /*6490*/  IMAD.WIDE R184, R177, 0x4, R228 ;  /* 0x00000004b1b87825 */ /* 0x004fc600078e02e4 */
[----:B------:R1:W-:Y:S04]  /*64a0*/  LDGSTS.E [R175+0xd800], [R192.64], !P1 ;  /* 0x0d800000c0af7fae */ /* 0x0003e8000c921844 */
[----:B------:R1:W-:Y:S01]  /*64b0*/  LDGSTS.E [R175+0xda00], [R188.64], !P1 ;  /* 0x0da00000bcaf7fae */ /* 0x0003e2000c921844 */
[----:B---3--:R-:W-:-:S03]  /*64c0*/  IMAD.WIDE R178, R177, 0x4, R224 ;  /* 0x00000004b1b27825 */ /* 0x008fc600078e02e0 */
        /* <DEDUP_REMOVED lines=8> */
[----:B------:R1:W-:Y:S04]  /*6550*/  LDGSTS.E [R175+0xfc00], [R178.64], !P6 ;  /* 0x0fc00000b2af7fae */ /* 0x0003e8000f121844 */
[----:B------:R1:W-:Y:S04]  /*6560*/  LDGSTS.E [R175+0xfe00], [R176.64], !P6 ;  /* 0x0fe00000b0af7fae */ /* 0x0003e8000f121844 */
[----:B------:R-:W0:Y:S04]  /*6570*/  LDGDEPBAR ;  /* 0x00000000000079af */ /* 0x000e280000000000 */
[----:B------:R1:W-:Y:S04]  /*6580*/  LDGSTS.E [R174+0x20000], [R32.64], P5 ;  /* 0x2000000020ae7fae */ /* 0x0003e8000a921844 */
        /* <DEDUP_REMOVED lines=17> */
[----:B------:R-:W-:Y:S04]  /*66a0*/  STL.64 [R1+0x208], R178 ;  /* 0x000208b201007387 */ /* 0x000fe80000100a00 */
[----:B------:R1:W-:Y:S04]  /*66b0*/  LDGSTS.E [R174+0x24800], [R220.64], P5 ;  /* 0x24800000dcae7fae */ /* 0x0003e8000a921844 */
[----:B------:R2:W-:Y:S04]  /*66c0*/  STL.64 [R1+0x218], R176 ;  /* 0x000218b001007387 */ /* 0x0005e80000100a00 */
[----:B------:R3:W-:Y:S04]  /*66d0*/  LDGSTS.E [R174+0x24c00], [R222.64], P5 ;  /* 0x24c00000deae7fae */ /* 0x0007e8000a921844 */
[----:B------:R4:W-:Y:S04]  /*66e0*/  LDGSTS.E [R174+0x25000], [R214.64], P5 ;  /* 0x25000000d6ae7fae */ /* 0x0009e8000a921844 */
[----:B------:R5:W-:Y:S04]  /*66f0*/  LDGSTS.E [R174+0x25400], [R206.64], P5 ;  /* 0x25400000ceae7fae */ /* 0x000be8000a921844 */
[----:B---3--:R-:W3:Y:S04]  /*6700*/  LDL.LU.64 R222, [R1+0x1bf0] ;  /* 0x001bf00001de7983 */ /* 0x008ee80000300a00 */
[----:B----4-:R-:W4:Y:S04]  /*6710*/  LDL.LU.64 R214, [R1+0x1be8] ;  /* 0x001be80001d67983 */ /* 0x010f280000300a00 */
[----:B-----5:R-:W5:Y:S04]  /*6720*/  LDL.LU.64 R206, [R1+0x1be0] ;  /* 0x001be00001ce7983 */ /* 0x020f680000300a00 */
[----:B------:R1:W-:Y:S04]  /*6730*/  LDGSTS.E [R174+0x25800], [R198.64], P5 ;  /* 0x25800000c6ae7fae */ /* 0x0003e8000a921844 */
[----:B------:R2:W-:Y:S04]  /*6740*/  LDGSTS.E [R174+0x25c00], [R190.64], P5 ;  /* 0x25c00000beae7fae */ /* 0x0005e8000a921844 */
[----:B------:R2:W-:Y:S04]  /*6750*/  LDGSTS.E [R174+0x26000], [R2.64], P5 ;  /* 0x2600000002ae7fae */ /* 0x0005e8000a921844 */
[----:B-1----:R-:W3:Y:S04]  /*6760*/  LDL.LU.64 R198, [R1+0x1bd8] ;  /* 0x001bd80001c67983 */ /* 0x002ee80000300a00 */
[----:B--2---:R-:W2:Y:S04]  /*6770*/  LDL.LU.64 R190, [R1+0x1bd0] ;  /* 0x001bd00001be7983 */ /* 0x004ea80000300a00 */
[----:B------:R-:W2:Y:S04]  /*6780*/  LDL.LU.64 R2, [R1+0x1bc8] ;  /* 0x001bc80001027983 */ /* 0x000ea80000300a00 */
[----:B------:R1:W-:Y:S04]  /*6790*/  LDGSTS.E [R174+0x26400], [R6.64], P5 ;  /* 0x2640000006ae7fae */ /* 0x0003e8000a921844 */
[----:B------:R1:W-:Y:S04]  /*67a0*/  LDGSTS.E [R174+0x26800], [R10.64], P5 ;  /* 0x268000000aae7fae */ /* 0x0003e8000a921844 */
[----:B------:R1:W-:Y:S04]  /*67b0*/  LDGSTS.E [R174+0x26c00], [R14.64], P5 ;  /* 0x26c000000eae7fae */ /* 0x0003e8000a921844 */
[----:B-1----:R-:W2:Y:S04]  /*67c0*/  LDL.LU.64 R6, [R1+0x1bc0] ;  /* 0x001bc00001067983 */ /* 0x002ea80000300a00 */
[----:B------:R-:W2:Y:S04]  /*67d0*/  LDL.LU.64 R10, [R1+0x1bb8] ;  /* 0x001bb800010a7983 */ /* 0x000ea80000300a00 */
        /* <DEDUP_REMOVED lines=8> */
[----:B-1----:R-:W2:Y:S04]  /*6860*/  LDL.LU.64 R34, [R1+0x1b90] ;  /* 0x001b900001227983 */ /* 0x002ea80000300a00 */
[----:B------:R-:W3:Y:S04]  /*6870*/  LDL.64 R174, [R1+0x8] ;  /* 0x0000080001ae7983 */ /* 0x000ee80000100a00 */
        /* <DEDUP_REMOVED lines=8> */
[----:B------:R-:W4:Y:S04]  /*6900*/  LDL.64 R200, [R1+0xa8] ;  /* 0x0000a80001c87983 */ /* 0x000f280000100a00 */
[----:B------:R-:W4:Y:S04]  /*6910*/  LDL.64 R204, [R1+0xb8] ;  /* 0x0000b80001cc7983 */ /* 0x000f280000100a00 */
[----:B------:R-:W4:Y:S04]  /*6920*/  LDL.64 R208, [R1+0xc8] ;  /* 0x0000c80001d07983 */ /* 0x000f280000100a00 */
[----:B------:R-:W4:Y:S04]  /*6930*/  LDL.64 R212, [R1+0xe0] ;  /* 0x0000e00001d47983 */ /* 0x000f280000100a00 */
[----:B------:R-:W4:Y:S04]  /*6940*/  LDL.64 R216, [R1+0xf8] ;  /* 0x0000f80001d87983 */ /* 0x000f280000100a00 */
[----:B------:R-:W4:Y:S04]  /*6950*/  LDL.64 R220, [R1+0x108] ;  /* 0x0001080001dc7983 */ /* 0x000f280000100a00 */
[----:B--2---:R1:W-:Y:S04]  /*6960*/  LDGSTS.E [R0+0x20200], [R34.64], P5 ;  /* 0x2020000022007fae */ /* 0x0043e8000a921844 */
        /* <DEDUP_REMOVED lines=8> */
[----:B---3--:R1:W-:Y:S04]  /*69f0*/  LDGSTS.E [R0+0x22600], [R198.64], P5 ;  /* 0x22600000c6007fae */ /* 0x0083e8000a921844 */
[----:B-----5:R1:W-:Y:S04]  /*6a00*/  LDGSTS.E [R0+0x22a00], [R206.64], P5 ;  /* 0x22a00000ce007fae */ /* 0x0203e8000a921844 */
[----:B----4-:R1:W-:Y:S04]  /*6a10*/  LDGSTS.E [R0+0x22e00], [R214.64], P5 ;  /* 0x22e00000d6007fae */ /* 0x0103e8000a921844 */
        /* <DEDUP_REMOVED lines=8> */
[----:B--2---:R-:W2:Y:S04]  /*6aa0*/  LDL.LU.64 R174, [R1+0x1b88] ;  /* 0x001b880001ae7983 */ /* 0x004ea80000300a00 */
[----:B---3--:R-:W3:Y:S04]  /*6ab0*/  LDL.LU.64 R176, [R1+0x1b80] ;  /* 0x001b800001b07983 */ /* 0x008ee80000300a00 */
[----:B----4-:R-:W4:Y:S04]  /*6ac0*/  LDL.LU.64 R178, [R1+0x1b78] ;  /* 0x001b780001b27983 */ /* 0x010f280000300a00 */
[----:B------:R5:W-:Y:S04]  /*6ad0*/  LDGSTS.E [R0+0x25200], [R180.64], P5 ;  /* 0x25200000b4007fae */ /* 0x000be8000a921844 */
[----:B------:R1:W-:Y:S04]  /*6ae0*/  LDGSTS.E [R0+0x25600], [R182.64], P5 ;  /* 0x25600000b6007fae */ /* 0x0003e8000a921844 */
[----:B------:R1:W-:Y:S04]  /*6af0*/  LDGSTS.E [R0+0x25a00], [R184.64], P5 ;  /* 0x25a00000b8007fae */ /* 0x0003e8000a921844 */
[----:B-----5:R-:W5:Y:S04]  /*6b00*/  LDL.LU.64 R180, [R1+0x1b70] ;  /* 0x001b700001b47983 */ /* 0x020f680000300a00 */
[----:B-1----:R-:W5:Y:S04]  /*6b10*/  LDL.LU.64 R182, [R1+0x1b68] ;  /* 0x001b680001b67983 */ /* 0x002f680000300a00 */
[----:B------:R-:W5:Y:S04]  /*6b20*/  LDL.LU.64 R184, [R1+0x1b60] ;  /* 0x001b600001b87983 */ /* 0x000f680000300a00 */
[----:B------:R1:W-:Y:S04]  /*6b30*/  LDGSTS.E [R0+0x25e00], [R188.64], P5 ;  /* 0x25e00000bc007fae */ /* 0x0003e8000a921844 */
[----:B------:R1:W-:Y:S04]  /*6b40*/  LDGSTS.E [R0+0x26200], [R192.64], P5 ;  /* 0x26200000c0007fae */ /* 0x0003e8000a921844 */
[----:B------:R1:W-:Y:S04]  /*6b50*/  LDGSTS.E [R0+0x26600], [R196.64], P5 ;  /* 0x26600000c4007fae */ /* 0x0003e8000a921844 */
[----:B-1----:R-:W5:Y:S04]  /*6b60*/  LDL.LU.64 R188, [R1+0x1b58] ;  /* 0x001b580001bc7983 */ /* 0x002f680000300a00 */
[----:B------:R-:W5:Y:S04]  /*6b70*/  LDL.LU.64 R192, [R1+0x1b50] ;  /* 0x001b500001c07983 */ /* 0x000f680000300a00 */
        /* <DEDUP_REMOVED lines=12> */
[----:B------:R-:W5:Y:S01]  /*6c40*/  LDL.LU.64 R220, [R1+0x1b18] ;  /* 0x001b180001dc7983 */ /* 0x000f620000300a00 */
[----:B------:R-:W-:-:S03]  /*6c50*/  IMAD.WIDE R228, R16, 0x4, R228 ;  /* 0x0000000410e47825 */ /* 0x000fc600078e02e4 */
[----:B------:R-:W0:Y:S01]  /*6c60*/  LDGDEPBAR ;  /* 0x00000000000079af */ /* 0x000e220000000000 */
[----:B------:R-:W-:-:S03]  /*6c70*/  IMAD.WIDE R224, R16, 0x4, R224 ;  /* 0x0000000410e07825 */ /* 0x000fc600078e02e0 */
[----:B------:R-:W-:Y:S01]  /*6c80*/  BAR.SYNC.DEFER_BLOCKING 0x0 ;  /* 0x0000000000007b1d */ /* 0x000fe20000010000 */
[----:B------:R-:W-:-:S04]  /*6c90*/  IMAD.WIDE R172, R16, 0x4, R172 ;  /* 0x0000000410ac7825 */ /* 0x000fc800078e02ac */
[C---:B------:R-:W-:Y:S01]  /*6ca0*/  IMAD.WIDE R170, R16.reuse, 0x4, R170 ;  /* 0x0000000410aa7825 */ /* 0x040fe200078e02aa */
[----:B------:R-:W1:Y:S03]  /*6cb0*/  S2R R0, SR_TID.X ;  /* 0x0000000000007919 */ /* 0x000e660000002100 */
[C---:B------:R-:W-:Y:S01]  /*6cc0*/  IMAD.WIDE R168, R16.reuse, 0x4, R168 ;  /* 0x0000000410a87825 */ /* 0x040fe200078e02a8 */
[----:B------:R1:W-:Y:S03]  /*6cd0*/  STL [R1+0x16e4], R236 ;  /* 0x0016e4ec01007387 */ /* 0x0003e60000100800 */
[C---:B------:R-:W-:Y:S01]  /*6ce0*/  IMAD.WIDE R166, R16.reuse, 0x4, R166 ;  /* 0x0000000410a67825 */ /* 0x040fe200078e02a6 */
[----:B------:R1:W-:Y:S03]  /*6cf0*/  STL [R1+0x16e0], R237 ;  /* 0x0016e0ed01007387 */ /* 0x0003e60000100800 */
[C---:B------:R-:W-:Y:S01]  /*6d00*/  IMAD.WIDE R164, R16.reuse, 0x4, R164 ;  /* 0x0000000410a47825 */ /* 0x040fe200078e02a4 */
[----:B------:R1:W-:Y:S03]  /*6d10*/  STL [R1+0x16ec], R232 ;  /* 0x0016ece801007387 */ /* 0x0003e60000100800 */
[C---:B------:R-:W-:Y:S01]  /*6d20*/  IMAD.WIDE R162, R16.reuse, 0x4, R162 ;  /* 0x0000000410a27825 */ /* 0x040fe200078e02a2 */
[----:B------:R1:W-:Y:S03]  /*6d30*/  STL [R1+0x16e8], R233 ;  /* 0x0016e8e901007387 */ /* 0x0003e60000100800 */
[C---:B------:R-:W-:Y:S01]  /*6d40*/  IMAD.WIDE R160, R16.reuse, 0x4, R160 ;  /* 0x0000000410a07825 */ /* 0x040fe200078e02a0 */
[----:B------:R-:W-:Y:S01]  /*6d50*/  @!PT LDS RZ, [RZ] ;  /* 0x00000000fffff984 */ /* 0x000fe20000000800 */
[----:B------:R-:W-:Y:S01]  /*6d60*/  @!PT LDS RZ, [RZ] ;  /* 0x00000000fffff984 */ /* 0x000fe20000000800 */
[----:B------:R-:W-:Y:S01]  /*6d70*/  @!PT LDS RZ, [RZ] ;  /* 0x00000000fffff984 */ /* 0x000fe20000000800 */
[----:B------:R1:W-:Y:S03]  /*6d80*/  LDGSTS.E [R17+0x10000], [R236.64], !P3 ;  /* 0x10000000ec117fae */ /* 0x0003e6000d921844 */
[C---:B------:R-:W-:Y:S01]  /*6d90*/  IMAD.WIDE R158, R16.reuse, 0x4, R158 ;  /* 0x00000004109e7825 */ /* 0x040fe200078e029e */
[----:B------:R-:W-:Y:S03]  /*6da0*/  STL [R1+0x16f4], R228 ;  /* 0x0016f4e401007387 */ /* 0x000fe60000100800 */
[C---:B------:R-:W-:Y:S01]  /*6db0*/  IMAD.WIDE R156, R16.reuse, 0x4, R156 ;  /* 0x00000004109c7825 */ /* 0x040fe200078e029c */
[----:B------:R-:W-:Y:S03]  /*6dc0*/  STL [R1+0x16f0], R229 ;  /* 0x0016f0e501007387 */ /* 0x000fe60000100800 */
[----:B------:R-:W-:Y:S01]  /*6dd0*/  IMAD.WIDE R154, R16, 0x4, R154 ;  /* 0x00000004109a7825 */ /* 0x000fe200078e029a */
[----:B-1----:R-:W-:Y:S01]  /*6de0*/  LOP3.LUT R236, R0, 0x7f, RZ, 0xc0, !PT ;  /* 0x0000007f00ec7812 */ /* 0x002fe200078ec0ff */
[----:B------:R-:W-:Y:S02]  /*6df0*/  STL [R1+0x16fc], R224 ;  /* 0x0016fce001007387 */ /* 0x000fe40000100800 */
[----:B------:R-:W-:-:S02]  /*6e00*/  IMAD.MOV.U32 R17, RZ, RZ, c[0x0][0x180] ;  /* 0x00006000ff117624 */ /* 0x000fc400078e00ff */
[----:B------:R-:W-:Y:S01]  /*6e10*/  IMAD.SHL.U32 R237, R236, 0x4, RZ ;  /* 0x00000004eced7824 */ /* 0x000fe200078e00ff */
[----:B------:R1:W-:Y:S01]  /*6e20*/  STL [R1+0x16f8], R225 ;  /* 0x0016f8e101007387 */ /* 0x0003e20000100800 */
[----:B------:R-:W-:-:S03]  /*6e30*/  IMAD.WIDE R152, R16, 0x4, R152 ;  /* 0x0000000410987825 */ /* 0x000fc600078e0298 */
[----:B------:R1:W-:Y:S01]  /*6e40*/  LDGSTS.E [R237+0x10200], [R232.64], !P3 ;  /* 0x10200000e8ed7fae */ /* 0x0003e2000d921844 */
[----:B------:R-:W-:-:S04]  /*6e50*/  IMAD.WIDE R150, R16, 0x4, R150 ;  /* 0x0000000410967825 */ /* 0x000fc800078e0296 */
[----:B------:R-:W-:-:S04]  /*6e60*/  IMAD.WIDE R148, R16, 0x4, R148 ;  /* 0x0000000410947825 */ /* 0x000fc800078e0294 */
[----:B------:R-:W-:Y:S02]  /*6e70*/  IMAD.SHL.U32 R236, R236, 0x4, RZ ;  /* 0x00000004ecec7824 */ /* 0x000fe400078e00ff */
[----:B------:R-:W-:Y:S01]  /*6e80*/  IMAD.WIDE R146, R16, 0x4, R146 ;  /* 0x0000000410927825 */ /* 0x000fe200078e0292 */
[----:B-1----:R-:W-:Y:S02]  /*6e90*/  LOP3.LUT R232, R0, 0x7f, RZ, 0xc0, !PT ;  /* 0x0000007f00e87812 */ /* 0x002fe400078ec0ff */
[C---:B------:R-:W-:Y:S01]  /*6ea0*/  IADD3 R0, R17.reuse, -0x25, RZ ;  /* 0xffffffdb11007810 */ /* 0x040fe20007ffe0ff */
[----:B------:R-:W-:Y:S01]  /*6eb0*/  IMAD.WIDE R144, R16, 0x4, R144 ;  /* 0x0000000410907825 */ /* 0x000fe200078e0290 */
[----:B------:R-:W-:Y:S02]  /*6ec0*/  SHF.L.U32 R233, R232, 0x2, RZ ;  /* 0x00000002e8e97819 */ /* 0x000fe400000006ff */
[----:B------:R-:W-:Y:S01]  /*6ed0*/  ISETP.GE.U32.AND P0, PT, R0, 0x7fffffbc, PT ;  /* 0x7fffffbc0000780c */ /* 0x000fe20003f06070 */
[----:B------:R-:W-:Y:S01]  /*6ee0*/  IMAD.WIDE R142, R16, 0x4, R142 ;  /* 0x00000004108e7825 */ /* 0x000fe200078e028e */
[----:B------:R-:W-:Y:S01]  /*6ef0*/  IADD3 R0, R17, -0x29, RZ ;  /* 0xffffffd711007810 */ /* 0x000fe20007ffe0ff */
[----:B------:R1:W-:Y:S01]  /*6f00*/  LDGSTS.E [R233+0x10400], [R228.64], !P3 ;  /* 0x10400000e4e97fae */ /* 0x0003e2000d921844 */
[----:B------:R-:W-:Y:S01]  /*6f10*/  LOP3.LUT R236, R236, 0x20, RZ, 0x3c, !PT ;  /* 0x00000020ecec7812 */ /* 0x000fe200078e3cff */
[----:B------:R-:W-:-:S02]  /*6f20*/  IMAD.WIDE R140, R16, 0x4, R140 ;  /* 0x00000004108c7825 */ /* 0x000fc400078e028c */
[----:B------:R1:W-:Y:S02]  /*6f30*/  LDGSTS.E [R233+0x10600], [R224.64], !P3 ;  /* 0x10600000e0e97fae */ /* 0x0003e4000d921844 */
[----:B------:R-:W-:-:S04]  /*6f40*/  IMAD.WIDE R138, R16, 0x4, R138 ;  /* 0x00000004108a7825 */ /* 0x000fc800078e028a */
[----:B------:R-:W-:-:S04]  /*6f50*/  IMAD.WIDE R136, R16, 0x4, R136 ;  /* 0x0000000410887825 */ /* 0x000fc800078e0288 */
[----:B------:R-:W-:Y:S01]  /*6f60*/  IMAD.WIDE R134, R16, 0x4, R134 ;  /* 0x0000000410867825 */ /* 0x000fe200078e0286 */
[----:B-1----:R-:W-:-:S03]  /*6f70*/  LOP3.LUT R225, R237, 0x40, RZ, 0x3c, !PT ;  /* 0x00000040ede17812 */ /* 0x002fc600078e3cff */
[----:B------:R-:W-:-:S04]  /*6f80*/  IMAD.WIDE R132, R16, 0x4, R132 ;  /* 0x0000000410847825 */ /* 0x000fc800078e0284 */
        /* <DEDUP_REMOVED lines=25> */
[----:B--2---:R-:W-:-:S04]  /*7120*/  IMAD.WIDE R174, R16, 0x4, R174 ;  /* 0x0000000410ae7825 */ /* 0x004fc800078e02ae */
[----:B---3--:R-:W-:-:S04]  /*7130*/  IMAD.WIDE R176, R16, 0x4, R176 ;  /* 0x0000000410b07825 */ /* 0x008fc800078e02b0 */
[----:B----4-:R-:W-:-:S04]  /*7140*/  IMAD.WIDE R178, R16, 0x4, R178 ;  /* 0x0000000410b27825 */ /* 0x010fc800078e02b2 */
[----:B------:R-:W-:-:S04]  /*7150*/  IMAD.WIDE R80, R16, 0x4, R80 ;  /* 0x0000000410507825 */ /* 0x000fc800078e0250 */
[----:B------:R-:W-:-:S04]  /*7160*/  IMAD.WIDE R78, R16, 0x4, R78 ;  /* 0x00000004104e7825 */ /* 0x000fc800078e024e */
[----:B------:R-:W-:-:S04]  /*7170*/  IMAD.WIDE R76, R16, 0x4, R76 ;  /* 0x00000004104c7825 */ /* 0x000fc800078e024c */
[----:B-----5:R-:W-:-:S04]  /*7180*/  IMAD.WIDE R180, R16, 0x4, R180 ;  /* 0x0000000410b47825 */ /* 0x020fc800078e02b4 */
        /* <DEDUP_REMOVED lines=20> */
[C---:B------:R-:W-:Y:S01]  /*72d0*/  IMAD.WIDE R56, R16.reuse, 0x4, R56 ;  /* 0x0000000410387825 */ /* 0x040fe200078e0238 */
[----:B------:R1:W-:Y:S03]  /*72e0*/  LDGSTS.E [R233+0x12000], [R220.64], !P0 ;  /* 0x12000000dce97fae */ /* 0x0003e6000c121844 */
[C---:B------:R-:W-:Y:S01]  /*72f0*/  IMAD.WIDE R54, R16.reuse, 0x4, R54 ;  /* 0x0000000410367825 */ /* 0x040fe200078e0236 */
[----:B------:R2:W-:Y:S03]  /*7300*/  LDGSTS.E [R233+0x12200], [R216.64], !P0 ;  /* 0x12200000d8e97fae */ /* 0x0005e6000c121844 */
[C---:B------:R-:W-:Y:S01]  /*7310*/  IMAD.WIDE R52, R16.reuse, 0x4, R52 ;  /* 0x0000000410347825 */ /* 0x040fe200078e0234 */
[----:B------:R3:W-:Y:S03]  /*7320*/  LDGSTS.E [R233+0x12400], [R212.64], !P0 ;  /* 0x12400000d4e97fae */ /* 0x0007e6000c121844 */
[----:B------:R-:W-:Y:S01]  /*7330*/  IMAD.WIDE R50, R16, 0x4, R50 ;  /* 0x0000000410327825 */ /* 0x000fe200078e0232 */
[----:B------:R4:W-:Y:S01]  /*7340*/  LDGSTS.E [R233+0x12600], [R208.64], !P0 ;  /* 0x12600000d0e97fae */ /* 0x0009e2000c121844 */
[----:B------:R-:W-:-:S02]  /*7350*/  ISETP.GE.U32.AND P0, PT, R0, 0x7fffffb8, PT ;  /* 0x7fffffb80000780c */ /* 0x000fc40003f06070 */
[----:B------:R-:W-:Y:S01]  /*7360*/  IADD3 R0, R17, -0x2d, RZ ;  /* 0xffffffd311007810 */ /* 0x000fe20007ffe0ff */
[----:B------:R-:W-:Y:S01]  /*7370*/  STL [R1+0x1764], R220 ;  /* 0x001764dc01007387 */ /* 0x000fe20000100800 */
[----:B------:R-:W-:-:S03]  /*7380*/  IMAD.WIDE R48, R16, 0x4, R48 ;  /* 0x0000000410307825 */ /* 0x000fc600078e0230 */
[----:B------:R-:W-:Y:S01]  /*7390*/  STL [R1+0x1760], R221 ;  /* 0x001760dd01007387 */ /* 0x000fe20000100800 */
[----:B------:R-:W-:-:S03]  /*73a0*/  IMAD.WIDE R46, R16, 0x4, R46 ;  /* 0x00000004102e7825 */ /* 0x000fc600078e022e */
[----:B------:R-:W-:Y:S01]  /*73b0*/  STL [R1+0x176c], R216 ;  /* 0x00176cd801007387 */ /* 0x000fe20000100800 */
[----:B------:R-:W-:-:S03]  /*73c0*/  IMAD.WIDE R44, R16, 0x4, R44 ;  /* 0x00000004102c7825 */ /* 0x000fc600078e022c */
[----:B------:R5:W-:Y:S04]  /*73d0*/  LDGSTS.E [R233+0x14000], [R204.64], !P0 ;  /* 0x14000000cce97fae */ /* 0x000be8000c121844 */
[----:B------:R1:W-:Y:S04]  /*73e0*/  LDGSTS.E [R233+0x14200], [R200.64], !P0 ;  /* 0x14200000c8e97fae */ /* 0x0003e8000c121844 */
[----:B------:R1:W-:Y:S04]  /*73f0*/  LDGSTS.E [R233+0x14400], [R196.64], !P0 ;  /* 0x14400000c4e97fae */ /* 0x0003e8000c121844 */
[----:B------:R1:W-:Y:S01]  /*7400*/  LDGSTS.E [R233+0x14600], [R192.64], !P0 ;  /* 0x14600000c0e97fae */ /* 0x0003e2000c121844 */
[----:B------:R-:W-:-:S02]  /*7410*/  ISETP.GE.U32.AND P0, PT, R0, 0x7fffffb4, PT ;  /* 0x7fffffb40000780c */ /* 0x000fc40003f06070 */
[----:B------:R-:W-:Y:S01]  /*7420*/  IADD3 R0, R17, -0x31, RZ ;  /* 0xffffffcf11007810 */ /* 0x000fe20007ffe0ff */
[----:B------:R-:W-:Y:S04]  /*7430*/  STL [R1+0x1768], R217 ;  /* 0x001768d901007387 */ /* 0x000fe80000100800 */
[----:B------:R-:W-:Y:S04]  /*7440*/  STL [R1+0x1774], R212 ;  /* 0x001774d401007387 */ /* 0x000fe80000100800 */
[----:B------:R-:W-:Y:S04]  /*7450*/  STL [R1+0x1770], R213 ;  /* 0x001770d501007387 */ /* 0x000fe80000100800 */
[----:B------:R1:W-:Y:S04]  /*7460*/  LDGSTS.E [R233+0x16000], [R188.64], !P0 ;  /* 0x16000000bce97fae */ /* 0x0003e8000c121844 */
[----:B------:R1:W-:Y:S04]  /*7470*/  LDGSTS.E [R233+0x16200], [R184.64], !P0 ;  /* 0x16200000b8e97fae */ /* 0x0003e8000c121844 */
[----:B------:R1:W-:Y:S04]  /*7480*/  LDGSTS.E [R233+0x16400], [R182.64], !P0 ;  /* 0x16400000b6e97fae */ /* 0x0003e8000c121844 */
[----:B------:R1:W-:Y:S01]  /*7490*/  LDGSTS.E [R233+0x16600], [R180.64], !P0 ;  /* 0x16600000b4e97fae */ /* 0x0003e2000c121844 */
[----:B------:R-:W-:-:S02]  /*74a0*/  ISETP.GE.U32.AND P0, PT, R0, 0x7fffffb0, PT ;  /* 0x7fffffb00000780c */ /* 0x000fc40003f06070 */
[----:B------:R-:W-:Y:S01]  /*74b0*/  IADD3 R0, R17, -0x35, RZ ;  /* 0xffffffcb11007810 */ /* 0x000fe20007ffe0ff */
[----:B------:R-:W-:Y:S04]  /*74c0*/  STL [R1+0x177c], R208 ;  /* 0x00177cd001007387 */ /* 0x000fe80000100800 */
[----:B------:R4:W-:Y:S04]  /*74d0*/  STL [R1+0x1778], R209 ;  /* 0x001778d101007387 */ /* 0x0009e80000100800 */
        /* <DEDUP_REMOVED lines=36> */
[----:B------:R1:W-:Y:S04]  /*7720*/  LDGSTS.E [R233+0x1e000], [R154.64], !P0 ;  /* 0x1e0000009ae97fae */ /* 0x0003e8000c121844 */
[----:B------:R-:W-:Y:S04]  /*7730*/  STL [R1+0x1ad8], R176 ;  /* 0x001ad8b001007387 */ /* 0x000fe80000100800 */
[----:B------:R1:W-:Y:S04]  /*7740*/  LDGSTS.E [R233+0x1e200], [R152.64], !P0 ;  /* 0x1e20000098e97fae */ /* 0x0003e8000c121844 */
[----:B------:R-:W-:Y:S04]  /*7750*/  STL [R1+0x1a64], R177 ;  /* 0x001a64b101007387 */ /* 0x000fe80000100800 */
[----:B------:R1:W-:Y:S04]  /*7760*/  LDGSTS.E [R233+0x1e400], [R150.64], !P0 ;  /* 0x1e40000096e97fae */ /* 0x0003e8000c121844 */
[----:B------:R-:W-:Y:S04]  /*7770*/  STL [R1+0x1ad4], R174 ;  /* 0x001ad4ae01007387 */ /* 0x000fe80000100800 */
        /* <DEDUP_REMOVED lines=176> */
[----:B----4-:R-:W4:Y:S04]  /*8280*/  LDL.LU.64 R208, [R1+0x50] ;  /* 0x0000500001d07983 */ /* 0x010f280000300a00 */
[----:B------:R1:W-:Y:S04]  /*8290*/  LDGSTS.E [R236+0x1e800], [R90.64], !P0 ;  /* 0x1e8000005aec7fae */ /* 0x0003e8000c121844 */
[----:B------:R1:W-:Y:S04]  /*82a0*/  LDGSTS.E [R236+0x1ea00], [R88.64], !P0 ;  /* 0x1ea0000058ec7fae */ /* 0x0003e8000c121844 */
[----:B------:R1:W-:Y:S04]  /*82b0*/  LDGSTS.E [R236+0x1ec00], [R86.64], !P0 ;  /* 0x1ec0000056ec7fae */ /* 0x0003e8000c121844 */
[----:B------:R1:W-:Y:S01]  /*82c0*/  LDGSTS.E [R236+0x1ee00], [R84.64], !P0 ;  /* 0x1ee0000054ec7fae */ /* 0x0003e2000c121844 */
[----:B------:R-:W-:-:S02]  /*82d0*/  ISETP.GE.U32.AND P0, PT, R0, 0x7fffffbe, PT ;  /* 0x7fffffbe0000780c */ /* 0x000fc40003f06070 */
[----:B------:R-:W-:Y:S01]  /*82e0*/  IADD3 R0, R17, -0x27, RZ ;  /* 0xffffffd911007810 */ /* 0x000fe20007ffe0ff */
[----:B-1----:R-:W5:Y:S10]  /*82f0*/  LDL.LU.64 R236, [R1+0x68] ;  /* 0x0000680001ec7983 */ /* 0x002f740000300a00 */
[----:B------:R1:W-:Y:S04]  /*8300*/  LDGSTS.E [R225+0x11000], [R82.64], !P0 ;  /* 0x1100000052e17fae */ /* 0x0003e8000c121844 */
[----:B------:R1:W-:Y:S04]  /*8310*/  LDGSTS.E [R225+0x11200], [R80.64], !P0 ;  /* 0x1120000050e17fae */ /* 0x0003e8000c121844 */
[----:B------:R1:W-:Y:S04]  /*8320*/  LDGSTS.E [R225+0x11400], [R78.64], !P0 ;  /* 0x114000004ee17fae */ /* 0x0003e8000c121844 */
[----:B------:R1:W-:Y:S01]  /*8330*/  LDGSTS.E [R225+0x11600], [R76.64], !P0 ;  /* 0x116000004ce17fae */ /* 0x0003e2000c121844 */
[----:B------:R-:W-:-:S02]  /*8340*/  ISETP.GE.U32.AND P0, PT, R0, 0x7fffffba, PT ;  /* 0x7fffffba0000780c */ /* 0x000fc40003f06070 */
[----:B------:R-:W-:-:S11]  /*8350*/  IADD3 R0, R17, -0x2b, RZ ;  /* 0xffffffd511007810 */ /* 0x000fd60007ffe0ff */
        /* <DEDUP_REMOVED lines=17> */
[----:B------:R-:W-:Y:S01]  /*8470*/  IADD3 R0, R17, -0x37, RZ ;  /* 0xffffffc911007810 */ /* 0x000fe20007ffe0ff */
[----:B------:R-:W-:-:S10]  /*8480*/  IMAD.WIDE R42, R16, 0x4, R42 ;  /* 0x00000004102a7825 */ /* 0x000fd400078e022a */
[----:B------:R1:W-:Y:S04]  /*8490*/  LDGSTS.E [R225+0x19000], [R50.64], !P0 ;  /* 0x1900000032e17fae */ /* 0x0003e8000c121844 */
[----:B------:R1:W-:Y:S04]  /*84a0*/  LDGSTS.E [R225+0x19200], [R48.64], !P0 ;  /* 0x1920000030e17fae */ /* 0x0003e8000c121844 */
[----:B------:R1:W-:Y:S04]  /*84b0*/  LDGSTS.E [R225+0x19400], [R46.64], !P0 ;  /* 0x194000002ee17fae */ /* 0x0003e8000c121844 */
[----:B------:R1:W-:Y:S01]  /*84c0*/  LDGSTS.E [R225+0x19600], [R44.64], !P0 ;  /* 0x196000002ce17fae */ /* 0x0003e2000c121844 */
[----:B------:R-:W-:Y:S01]  /*84d0*/  ISETP.GE.U32.AND P0, PT, R0, 0x7fffffaa, PT ;  /* 0x7fffffaa0000780c */ /* 0x000fe20003f06070 */
[----:B------:R-:W-:-:S02]  /*84e0*/  IMAD.WIDE R40, R16, 0x4, R40 ;  /* 0x0000000410287825 */ /* 0x000fc400078e0228 */
[----:B------:R-:W-:Y:S04]  /*84f0*/  STL [R1+0x19cc], R42 ;  /* 0x0019cc2a01007387 */ /* 0x000fe80000100800 */
[----:B------:R-:W-:Y:S01]  /*8500*/  STL [R1+0x1970], R43 ;  /* 0x0019702b01007387 */ /* 0x000fe20000100800 */
[----:B------:R-:W-:-:S03]  /*8510*/  IMAD.WIDE R38, R16, 0x4, R38 ;  /* 0x0000000410267825 */ /* 0x000fc600078e0226 */
[----:B------:R-:W-:Y:S01]  /*8520*/  STL [R1+0x19c8], R40 ;  /* 0x0019c82801007387 */ /* 0x000fe20000100800 */
[----:B------:R-:W-:-:S03]  /*8530*/  IMAD.WIDE R36, R16, 0x4, R36 ;  /* 0x0000000410247825 */ /* 0x000fc600078e0224 */
[----:B------:R-:W-:Y:S01]  /*8540*/  STL [R1+0x1974], R41 ;  /* 0x0019742901007387 */ /* 0x000fe20000100800 */
[----:B------:R-:W-:-:S03]  /*8550*/  IADD3 R0, R17, -0x3b, RZ ;  /* 0xffffffc511007810 */ /* 0x000fc60007ffe0ff */
[----:B---3--:R-:W3:Y:S04]  /*8560*/  LDL.LU.64 R212, [R1+0xd0] ;  /* 0x0000d00001d47983 */ /* 0x008ee80000300a00 */
[----:B------:R-:W3:Y:S04]  /*8570*/  LDL.LU.64 R228, [R1+0xe8] ;  /* 0x0000e80001e47983 */ /* 0x000ee80000300a00 */
[----:B------:R1:W-:Y:S04]  /*8580*/  LDGSTS.E [R225+0x1b000], [R42.64], !P0 ;  /* 0x1b0000002ae17fae */ /* 0x0003e8000c121844 */
[----:B------:R1:W-:Y:S04]  /*8590*/  LDGSTS.E [R225+0x1b200], [R40.64], !P0 ;  /* 0x1b20000028e17fae */ /* 0x0003e8000c121844 */
[----:B------:R1:W-:Y:S04]  /*85a0*/  LDGSTS.E [R225+0x1b400], [R38.64], !P0 ;  /* 0x1b40000026e17fae */ /* 0x0003e8000c121844 */
[----:B------:R1:W-:Y:S01]  /*85b0*/  LDGSTS.E [R225+0x1b600], [R36.64], !P0 ;  /* 0x1b60000024e17fae */ /* 0x0003e2000c121844 */
[----:B------:R-:W-:-:S03]  /*85c0*/  ISETP.GE.U32.AND P0, PT, R0, 0x7fffffa6, PT ;  /* 0x7fffffa60000780c */ /* 0x000fc60003f06070 */
[----:B------:R-:W-:Y:S04]  /*85d0*/  STL [R1+0x19c4], R38 ;  /* 0x0019c42601007387 */ /* 0x000fe80000100800 */
[----:B------:R1:W-:Y:S04]  /*85e0*/  STL [R1+0x19b4], R39 ;  /* 0x0019b42701007387 */ /* 0x0003e80000100800 */
[----:B------:R-:W-:Y:S04]  /*85f0*/  STL [R1+0x19c0], R36 ;  /* 0x0019c02401007387 */ /* 0x000fe80000100800 */
[----:B------:R1:W-:Y:S04]  /*8600*/  STL [R1+0x19b8], R37 ;  /* 0x0019b82501007387 */ /* 0x0003e80000100800 */
[----:B--2---:R-:W2:Y:S01]  /*8610*/  LDL.LU.64 R216, [R1+0x110] ;  /* 0x0001100001d87983 */ /* 0x004ea20000300a00 */
[----:B-1----:R-:W-:-:S03]  /*8620*/  IMAD.WIDE R38, R16, 0x4, R244 ;  /* 0x0000000410267825 */ /* 0x002fc600078e02f4 */
[----:B------:R-:W2:Y:S01]  /*8630*/  LDL.LU.64 R220, [R1+0x118] ;  /* 0x0001180001dc7983 */ /* 0x000ea20000300a00 */
[----:B------:R-:W-:-:S03]  /*8640*/  IMAD.WIDE R36, R16, 0x4, R250 ;  /* 0x0000000410247825 */ /* 0x000fc600078e02fa */
[----:B------:R-:W-:Y:S04]  /*8650*/  STL [R1+0x19bc], R38 ;  /* 0x0019bc2601007387 */ /* 0x000fe80000100800 */
[----:B------:R4:W-:Y:S04]  /*8660*/  LDGSTS.E [R225+0x1d000], [R38.64], !P0 ;  /* 0x1d00000026e17fae */ /* 0x0009e8000c121844 */
[----:B------:R4:W-:Y:S04]  /*8670*/  STL [R1+0x19a4], R39 ;  /* 0x0019a42701007387 */ /* 0x0009e80000100800 */
[----:B------:R-:W-:Y:S04]  /*8680*/  STL [R1+0x19b0], R36 ;  /* 0x0019b02401007387 */ /* 0x000fe80000100800 */
[----:B------:R5:W-:Y:S04]  /*8690*/  LDGSTS.E [R225+0x1d200], [R36.64], !P0 ;  /* 0x1d20000024e17fae */ /* 0x000be8000c121844 */
[----:B------:R5:W-:Y:S01]  /*86a0*/  STL [R1+0x19a8], R37 ;  /* 0x0019a82501007387 */ /* 0x000be20000100800 */
[----:B----4-:R-:W-:-:S05]  /*86b0*/  IMAD.WIDE R38, R16, 0x4, R208 ;  /* 0x0000000410267825 */ /* 0x010fca00078e02d0 */
[----:B------:R-:W-:Y:S01]  /*86c0*/  STL [R1+0x19ac], R38 ;  /* 0x0019ac2601007387 */ /* 0x000fe20000100800 */
[----:B------:R-:W-:-:S03]  /*86d0*/  IADD3 R0, R17, -0x3f, RZ ;  /* 0xffffffc111007810 */ /* 0x000fc60007ffe0ff */
[----:B------:R3:W-:Y:S01]  /*86e0*/  LDGSTS.E [R225+0x1d400], [R38.64], !P0 ;  /* 0x1d40000026e17fae */ /* 0x0007e2000c121844 */
[----:B-----5:R-:W-:-:S03]  /*86f0*/  IMAD.WIDE R36, R16, 0x4, R236 ;  /* 0x0000000410247825 */ /* 0x020fc600078e02ec */
[----:B------:R-:W4:Y:S04]  /*8700*/  LDL.LU.64 R236, [R1+0x120] ;  /* 0x0001200001ec7983 */ /* 0x000f280000300a00 */
[----:B------:R3:W-:Y:S04]  /*8710*/  STL [R1+0x1994], R39 ;  /* 0x0019942701007387 */ /* 0x0007e80000100800 */
[----:B------:R-:W5:Y:S04]  /*8720*/  LDL.LU.64 R208, [R1+0x128] ;  /* 0x0001280001d07983 */ /* 0x000f680000300a00 */
[----:B------:R1:W-:Y:S01]  /*8730*/  LDGSTS.E [R225+0x1d600], [R36.64], !P0 ;  /* 0x1d60000024e17fae */ /* 0x0003e2000c121844 */
[----:B------:R-:W-:-:S03]  /*8740*/  ISETP.GE.U32.AND P0, PT, R0, 0x7fffffa2, PT ;  /* 0x7fffffa20000780c */ /* 0x000fc60003f06070 */
[----:B------:R-:W-:Y:S04]  /*8750*/  STL [R1+0x19a0], R36 ;  /* 0x0019a02401007387 */ /* 0x000fe80000100800 */
[----:B------:R1:W-:Y:S01]  /*8760*/  STL [R1+0x1998], R37 ;  /* 0x0019982501007387 */ /* 0x0003e20000100800 */
[----:B---3--:R-:W-:-:S03]  /*8770*/  IMAD.WIDE R38, R16, 0x4, R212 ;  /* 0x0000000410267825 */ /* 0x008fc600078e02d4 */
[----:B------:R-:W3:Y:S01]  /*8780*/  LDL.LU.64 R212, [R1+0x130] ;  /* 0x0001300001d47983 */ /* 0x000ee20000300a00 */
[----:B-1----:R-:W-:-:S03]  /*8790*/  IMAD.WIDE R36, R16, 0x4, R228 ;  /* 0x0000000410247825 */ /* 0x002fc600078e02e4 */
[----:B------:R-:W3:Y:S04]  /*87a0*/  LDL.LU.64 R228, [R1+0x138] ;  /* 0x0001380001e47983 */ /* 0x000ee80000300a00 */
[----:B------:R-:W-:Y:S04]  /*87b0*/  STL [R1+0x199c], R38 ;  /* 0x00199c2601007387 */ /* 0x000fe80000100800 */
[----:B------:R2:W-:Y:S04]  /*87c0*/  LDGSTS.E [R225+0x1f000], [R38.64], !P0 ;  /* 0x1f00000026e17fae */ /* 0x0005e8000c121844 */
[----:B------:R2:W-:Y:S04]  /*87d0*/  STL [R1+0x1984], R39 ;  /* 0x0019842701007387 */ /* 0x0005e80000100800 */
[----:B------:R-:W-:Y:S04]  /*87e0*/  STL [R1+0x1990], R36 ;  /* 0x0019902401007387 */ /* 0x000fe80000100800 */
[----:B------:R1:W-:Y:S04]  /*87f0*/  STL [R1+0x1988], R37 ;  /* 0x0019882501007387 */ /* 0x0003e80000100800 */
[----:B------:R1:W-:Y:S01]  /*8800*/  LDGSTS.E [R225+0x1f200], [R36.64], !P0 ;  /* 0x1f20000024e17fae */ /* 0x0003e2000c121844 */
[----:B--2---:R-:W-:-:S05]  /*8810*/  IMAD.WIDE R38, R16, 0x4, R216 ;  /* 0x0000000410267825 */ /* 0x004fca00078e02d8 */
[----:B------:R-:W-:Y:S01]  /*8820*/  STL [R1+0x198c], R38 ;  /* 0x00198c2601007387 */ /* 0x000fe20000100800 */
[----:B-1----:R-:W-:-:S03]  /*8830*/  IMAD.WIDE R36, R16, 0x4, R220 ;  /* 0x0000000410247825 */ /* 0x002fc600078e02dc */
[----:B------:R-:W2:Y:S04]  /*8840*/  LDL.LU.64 R216, [R1+0x140] ;  /* 0x0001400001d87983 */ /* 0x000ea80000300a00 */
[----:B------:R4:W-:Y:S04]  /*8850*/  STL [R1+0x1978], R39 ;  /* 0x0019782701007387 */ /* 0x0009e80000100800 */
[----:B------:R-:W2:Y:S04]  /*8860*/  LDL.LU.64 R220, [R1+0x148] ;  /* 0x0001480001dc7983 */ /* 0x000ea80000300a00 */
[----:B------:R1:W-:Y:S04]  /*8870*/  LDGSTS.E [R225+0x1f400], [R38.64], !P0 ;  /* 0x1f40000026e17fae */ /* 0x0003e8000c121844 */
[----:B------:R-:W-:Y:S04]  /*8880*/  STL [R1+0x1980], R36 ;  /* 0x0019802401007387 */ /* 0x000fe80000100800 */
[----:B------:R1:W-:Y:S04]  /*8890*/  LDGSTS.E [R225+0x1f600], [R36.64], !P0 ;  /* 0x1f60000024e17fae */ /* 0x0003e8000c121844 */
[----:B------:R5:W-:Y:S04]  /*88a0*/  STL [R1+0x197c], R37 ;  /* 0x00197c2501007387 */ /* 0x000be80000100800 */
[----:B-1----:R-:W2:Y:S01]  /*88b0*/  LDL.LU.64 R224, [R1+0x150] ;  /* 0x0001500001e07983 */ /* 0x002ea20000300a00 */
[----:B----4-:R-:W-:-:S03]  /*88c0*/  IMAD.WIDE R38, R16, 0x4, R236 ;  /* 0x0000000410267825 */ /* 0x010fc600078e02ec */
[----:B------:R-:W4:Y:S01]  /*88d0*/  LDL.LU.64 R236, [R1+0x158] ;  /* 0x0001580001ec7983 */ /* 0x000f220000300a00 */
[----:B------:R-:W-:Y:S01]  /*88e0*/  IADD3 R0, R17, -0x24, RZ ;  /* 0xffffffdc11007810 */ /* 0x000fe20007ffe0ff */
[----:B------:R-:W-:-:S03]  /*88f0*/  IMAD.SHL.U32 R232, R232, 0x4, RZ ;  /* 0x00000004e8e87824 */ /* 0x000fc600078e00ff */
[----:B------:R-:W-:Y:S01]  /*8900*/  ISETP.GE.U32.AND P0, PT, R0, 0x7fffffbd, PT ;  /* 0x7fffffbd0000780c */ /* 0x000fe20003f06070 */
[----:B-----5:R-:W-:Y:S01]  /*8910*/  IMAD.WIDE R36, R16, 0x4, R208 ;  /* 0x0000000410247825 */ /* 0x020fe200078e02d0 */
[----:B------:R-:W-:Y:S01]  /*8920*/  LOP3.LUT R232, R232, 0x60, RZ, 0x3c, !PT ;  /* 0x00000060e8e87812 */ /* 0x000fe200078e3cff */
[----:B------:R-:W-:Y:S04]  /*8930*/  STL [R1+0x1744], R38 ;  /* 0x0017442601007387 */ /* 0x000fe80000100800 */
[----:B------:R3:W-:Y:S04]  /*8940*/  STL [R1+0x1740], R39 ;  /* 0x0017402701007387 */ /* 0x0007e80000100800 */
[----:B------:R-:W-:Y:S04]  /*8950*/  STL [R1+0x174c], R36 ;  /* 0x00174c2401007387 */ /* 0x000fe80000100800 */
[----:B------:R3:W-:Y:S04]  /*8960*/  LDGSTS.E [R232+0x11800], [R38.64], !P0 ;  /* 0x1180000026e87fae */ /* 0x0007e8000c121844 */
[----:B------:R1:W-:Y:S04]  /*8970*/  LDGSTS.E [R232+0x11a00], [R36.64], !P0 ;  /* 0x11a0000024e87fae */ /* 0x0003e8000c121844 */
[----:B------:R1:W-:Y:S01]  /*8980*/  STL [R1+0x1748], R37 ;  /* 0x0017482501007387 */ /* 0x0003e20000100800 */
[----:B------:R-:W-:Y:S01]  /*8990*/  IADD3 R0, R17, -0x28, RZ ;  /* 0xffffffd811007810 */ /* 0x000fe20007ffe0ff */
[----:B---3--:R-:W-:-:S04]  /*89a0*/  IMAD.WIDE R38, R16, 0x4, R212 ;  /* 0x0000000410267825 */ /* 0x008fc800078e02d4 */
[----:B-1----:R-:W-:Y:S01]  /*89b0*/  IMAD.WIDE R36, R16, 0x4, R228 ;  /* 0x0000000410247825 */ /* 0x002fe200078e02e4 */
[----:B------:R2:W-:Y:S04]  /*89c0*/  LDGSTS.E [R232+0x11c00], [R38.64], !P0 ;  /* 0x11c0000026e87fae */ /* 0x0005e8000c121844 */
[----:B------:R-:W3:Y:S04]  /*89d0*/  LDL.LU.64 R228, [R1+0x160] ;  /* 0x0001600001e47983 */ /* 0x000ee80000300a00 */
[----:B------:R-:W-:Y:S04]  /*89e0*/  STL [R1+0x1754], R38 ;  /* 0x0017542601007387 */ /* 0x000fe80000100800 */
[----:B------:R2:W-:Y:S04]  /*89f0*/  STL [R1+0x1750], R39 ;  /* 0x0017502701007387 */ /* 0x0005e80000100800 */
[----:B------:R-:W5:Y:S04]  /*8a00*/  LDL.LU.64 R208, [R1+0x168] ;  /* 0x0001680001d07983 */ /* 0x000f680000300a00 */
[----:B------:R-:W-:Y:S04]  /*8a10*/  STL [R1+0x175c], R36 ;  /* 0x00175c2401007387 */ /* 0x000fe80000100800 */
[----:B------:R1:W-:Y:S04]  /*8a20*/  STL [R1+0x1758], R37 ;  /* 0x0017582501007387 */ /* 0x0003e80000100800 */
[----:B------:R-:W5:Y:S04]  /*8a30*/  LDL.LU.64 R212, [R1+0x170] ;  /* 0x0001700001d47983 */ /* 0x000f680000300a00 */
[----:B------:R1:W-:Y:S01]  /*8a40*/  LDGSTS.E [R232+0x11e00], [R36.64], !P0 ;  /* 0x11e0000024e87fae */ /* 0x0003e2000c121844 */
[----:B------:R-:W-:Y:S01]  /*8a50*/  ISETP.GE.U32.AND P0, PT, R0, 0x7fffffb9, PT ;  /* 0x7fffffb90000780c */ /* 0x000fe20003f06070 */
[----:B--2---:R-:W-:-:S02]  /*8a60*/  IMAD.WIDE R38, R16, 0x4, R216 ;  /* 0x0000000410267825 */ /* 0x004fc400078e02d8 */
[----:B------:R-:W2:Y:S02]  /*8a70*/  LDL.LU.64 R216, [R1+0x178] ;  /* 0x0001780001d87983 */ /* 0x000ea40000300a00 */
[C---:B-1----:R-:W-:Y:S02]  /*8a80*/  IMAD.WIDE R36, R16.reuse, 0x4, R220 ;  /* 0x0000000410247825 */ /* 0x042fe400078e02dc */
[----:B------:R-:W-:Y:S04]  /*8a90*/  STL [R1+0x1800], R38 ;  /* 0x0018002601007387 */ /* 0x000fe80000100800 */
[----:B------:R-:W-:Y:S04]  /*8aa0*/  STL [R1+0x17fc], R39 ;  /* 0x0017fc2701007387 */ /* 0x000fe80000100800 */
[----:B------:R1:W-:Y:S04]  /*8ab0*/  LDGSTS.E [R232+0x13800], [R38.64], !P0 ;  /* 0x1380000026e87fae */ /* 0x0003e8000c121844 */
[----:B------:R-:W-:Y:S04]  /*8ac0*/  STL [R1+0x1808], R36 ;  /* 0x0018082401007387 */ /* 0x000fe80000100800 */
[----:B------:R4:W-:Y:S04]  /*8ad0*/  LDGSTS.E [R232+0x13a00], [R36.64], !P0 ;  /* 0x13a0000024e87fae */ /* 0x0009e8000c121844 */
[----:B------:R4:W-:Y:S02]  /*8ae0*/  STL [R1+0x1804], R37 ;  /* 0x0018042501007387 */ /* 0x0009e40000100800 */
[----:B----4-:R-:W-:-:S02]  /*8af0*/  IMAD.WIDE R36, R16, 0x4, R236 ;  /* 0x0000000410247825 */ /* 0x010fc400078e02ec */
[----:B------:R-:W4:Y:S02]  /*8b00*/  LDL.LU.64 R236, [R1+0x180] ;  /* 0x0001800001ec7983 */ /* 0x000f240000300a00 */
[----:B-1----:R-:W-:Y:S01]  /*8b10*/  IMAD.WIDE R38, R16, 0x4, R224 ;  /* 0x0000000410267825 */ /* 0x002fe200078e02e0 */
[----:B------:R-:W-:-:S04]  /*8b20*/  IADD3 R0, R17, -0x2c, RZ ;  /* 0xffffffd411007810 */ /* 0x000fc80007ffe0ff */
[----:B------:R3:W-:Y:S04]  /*8b30*/  LDGSTS.E [R232+0x13c00], [R38.64], !P0 ;  /* 0x13c0000026e87fae */ /* 0x0007e8000c121844 */
[----:B------:R-:W-:Y:S04]  /*8b40*/  STL [R1+0x1810], R38 ;  /* 0x0018102601007387 */ /* 0x000fe80000100800 */
[----:B------:R5:W-:Y:S01]  /*8b50*/  LDGSTS.E [R232+0x13e00], [R36.64], !P0 ;  /* 0x13e0000024e87fae */ /* 0x000be2000c121844 */
[----:B------:R-:W-:-:S03]  /*8b60*/  ISETP.GE.U32.AND P0, PT, R0, 0x7fffffb5, PT ;  /* 0x7fffffb50000780c */ /* 0x000fc60003f06070 */
[----:B------:R3:W-:Y:S04]  /*8b70*/  STL [R1+0x180c], R39 ;  /* 0x00180c2701007387 */ /* 0x0007e80000100800 */
[----:B------:R-:W4:Y:S04]  /*8b80*/  LDL.LU.64 R220, [R1+0x188] ;  /* 0x0001880001dc7983 */ /* 0x000f280000300a00 */
[----:B------:R-:W-:Y:S04]  /*8b90*/  STL [R1+0x1818], R36 ;  /* 0x0018182401007387 */ /* 0x000fe80000100800 */
[----:B------:R5:W-:Y:S04]  /*8ba0*/  STL [R1+0x1814], R37 ;  /* 0x0018142501007387 */ /* 0x000be80000100800 */
[----:B------:R-:W4:Y:S01]  /*8bb0*/  LDL.LU.64 R224, [R1+0x190] ;  /* 0x0001900001e07983 */ /* 0x000f220000300a00 */
[----:B---3--:R-:W-:-:S03]  /*8bc0*/  IMAD.WIDE R38, R16, 0x4, R228 ;  /* 0x0000000410267825 */ /* 0x008fc600078e02e4 */
[----:B------:R-:W3:Y:S04]  /*8bd0*/  LDL.LU.64 R228, [R1+0x198] ;  /* 0x0001980001e47983 */ /* 0x000ee80000300a00 */
[----:B------:R-:W-:Y:S04]  /*8be0*/  STL [R1+0x1880], R38 ;  /* 0x0018802601007387 */ /* 0x000fe80000100800 */
[----:B------:R1:W-:Y:S01]  /*8bf0*/  LDGSTS.E [R232+0x15800], [R38.64], !P0 ;  /* 0x1580000026e87fae */ /* 0x0003e2000c121844 */
[----:B-----5:R-:W-:-:S03]  /*8c00*/  IMAD.WIDE R36, R16, 0x4, R208 ;  /* 0x0000000410247825 */ /* 0x020fc600078e02d0 */
[----:B------:R1:W-:Y:S04]  /*8c10*/  STL [R1+0x187c], R39 ;  /* 0x00187c2701007387 */ /* 0x0003e80000100800 */
[----:B------:R-:W-:Y:S04]  /*8c20*/  STL [R1+0x1888], R36 ;  /* 0x0018882401007387 */ /* 0x000fe80000100800 */
[----:B------:R2:W-:Y:S01]  /*8c30*/  LDGSTS.E [R232+0x15a00], [R36.64], !P0 ;  /* 0x15a0000024e87fae */ /* 0x0005e2000c121844 */
[----:B-1----:R-:W-:-:S03]  /*8c40*/  IMAD.WIDE R38, R16, 0x4, R212 ;  /* 0x0000000410267825 */ /* 0x002fc600078e02d4 */
[----:B------:R2:W-:Y:S04]  /*8c50*/  STL [R1+0x1884], R37 ;  /* 0x0018842501007387 */ /* 0x0005e80000100800 */
[----:B------:R-:W-:Y:S04]  /*8c60*/  STL [R1+0x1890], R38 ;  /* 0x0018902601007387 */ /* 0x000fe80000100800 */
[----:B------:R4:W-:Y:S04]  /*8c70*/  STL [R1+0x188c], R39 ;  /* 0x00188c2701007387 */ /* 0x0009e80000100800 */
[----:B------:R-:W5:Y:S01]  /*8c80*/  LDL.LU.64 R204, [R1+0x1a8] ;  /* 0x0001a80001cc7983 */ /* 0x000f620000300a00 */
[----:B--2---:R-:W-:-:S03]  /*8c90*/  IMAD.WIDE R36, R16, 0x4, R216 ;  /* 0x0000000410247825 */ /* 0x004fc600078e02d8 */
[----:B------:R-:W2:Y:S04]  /*8ca0*/  LDL.LU.64 R208, [R1+0x1a0] ;  /* 0x0001a00001d07983 */ /* 0x000ea80000300a00 */
[----:B------:R-:W-:Y:S04]  /*8cb0*/  STL [R1+0x1898], R36 ;  /* 0x0018982401007387 */ /* 0x000fe80000100800 */
[----:B------:R1:W-:Y:S04]  /*8cc0*/  STL [R1+0x1894], R37 ;  /* 0x0018942501007387 */ /* 0x0003e80000100800 */
[----:B------:R-:W2:Y:S04]  /*8cd0*/  LDL.LU.64 R212, [R1+0x1b0] ;  /* 0x0001b00001d47983 */ /* 0x000ea80000300a00 */
[----:B------:R4:W-:Y:S01]  /*8ce0*/  LDGSTS.E [R232+0x15c00], [R38.64], !P0 ;  /* 0x15c0000026e87fae */ /* 0x0009e2000c121844 */
[----:B------:R-:W-:-:S03]  /*8cf0*/  IADD3 R0, R17, -0x30, RZ ;  /* 0xffffffd011007810 */ /* 0x000fc60007ffe0ff */
[----:B------:R1:W-:Y:S01]  /*8d00*/  LDGSTS.E [R232+0x15e00], [R36.64], !P0 ;  /* 0x15e0000024e87fae */ /* 0x0003e2000c121844 */
[----:B----4-:R-:W-:-:S03]  /*8d10*/  IMAD.WIDE R38, R16, 0x4, R236 ;  /* 0x0000000410267825 */ /* 0x010fc600078e02ec */
[----:B------:R-:W4:Y:S01]  /*8d20*/  LDL.LU.64 R236, [R1+0x1b8] ;  /* 0x0001b80001ec7983 */ /* 0x000f220000300a00 */
[----:B------:R-:W-:-:S03]  /*8d30*/  ISETP.GE.U32.AND P0, PT, R0, 0x7fffffb1, PT ;  /* 0x7fffffb10000780c */ /* 0x000fc60003f06070 */
[----:B------:R-:W-:Y:S04]  /*8d40*/  STL [R1+0x191c], R38 ;  /* 0x00191c2601007387 */ /* 0x000fe80000100800 */
[----:B------:R1:W-:Y:S01]  /*8d50*/  STL [R1+0x1904], R39 ;  /* 0x0019042701007387 */ /* 0x0003e20000100800 */
[----:B------:R-:W-:-:S05]  /*8d60*/  IADD3 R0, R17, -0x34, RZ ;  /* 0xffffffcc11007810 */ /* 0x000fca0007ffe0ff */
[----:B------:R1:W-:Y:S02]  /*8d70*/  LDGSTS.E [R232+0x17800], [R38.64], !P0 ;  /* 0x1780000026e87fae */ /* 0x0003e4000c121844 */
[----:B-1----:R-:W-:-:S05]  /*8d80*/  IMAD.WIDE R36, R16, 0x4, R220 ;  /* 0x0000000410247825 */ /* 0x002fca00078e02dc */
[----:B------:R-:W-:Y:S04]  /*8d90*/  STL [R1+0x1910], R36 ;  /* 0x0019102401007387 */ /* 0x000fe80000100800 */
[----:B------:R3:W-:Y:S01]  /*8da0*/  LDGSTS.E [R232+0x17a00], [R36.64], !P0 ;  /* 0x17a0000024e87fae */ /* 0x0007e2000c121844 */
[----:B------:R-:W-:-:S03]  /*8db0*/  IMAD.WIDE R38, R16, 0x4, R224 ;  /* 0x0000000410267825 */ /* 0x000fc600078e02e0 */
[----:B------:R3:W-:Y:S04]  /*8dc0*/  STL [R1+0x1908], R37 ;  /* 0x0019082501007387 */ /* 0x0007e80000100800 */
[----:B------:R5:W-:Y:S04]  /*8dd0*/  LDGSTS.E [R232+0x17c00], [R38.64], !P0 ;  /* 0x17c0000026e87fae */ /* 0x000be8000c121844 */
[----:B------:R-:W4:Y:S04]  /*8de0*/  LDL.LU.64 R216, [R1+0x1c8] ;  /* 0x0001c80001d87983 */ /* 0x000f280000300a00 */
[----:B------:R-:W4:Y:S04]  /*8df0*/  LDL.LU.64 R220, [R1+0x1c0] ;  /* 0x0001c00001dc7983 */ /* 0x000f280000300a00 */
[----:B------:R-:W-:Y:S04]  /*8e00*/  STL [R1+0x190c], R38 ;  /* 0x00190c2601007387 */ /* 0x000fe80000100800 */
[----:B------:R5:W-:Y:S01]  /*8e10*/  STL [R1+0x18f4], R39 ;  /* 0x0018f42701007387 */ /* 0x000be20000100800 */
[----:B---3--:R-:W-:-:S05]  /*8e20*/  IMAD.WIDE R36, R16, 0x4, R228 ;  /* 0x0000000410247825 */ /* 0x008fca00078e02e4 */
[----:B------:R2:W-:Y:S01]  /*8e30*/  LDGSTS.E [R232+0x17e00], [R36.64], !P0 ;  /* 0x17e0000024e87fae */ /* 0x0005e2000c121844 */
[----:B------:R-:W-:-:S03]  /*8e40*/  ISETP.GE.U32.AND P0, PT, R0, 0x7fffffad, PT ;  /* 0x7fffffad0000780c */ /* 0x000fc60003f06070 */
[----:B------:R-:W-:Y:S04]  /*8e50*/  STL [R1+0x1900], R36 ;  /* 0x0019002401007387 */ /* 0x000fe80000100800 */
[----:B------:R2:W-:Y:S04]  /*8e60*/  STL [R1+0x18f8], R37 ;  /* 0x0018f82501007387 */ /* 0x0005e80000100800 */
[----:B------:R-:W3:Y:S04]  /*8e70*/  LDL.LU.64 R224, [R1+0x1d0] ;  /* 0x0001d00001e07983 */ /* 0x000ee80000300a00 */
[----:B------:R-:W3:Y:S01]  /*8e80*/  LDL.LU.64 R228, [R1+0x1d8] ;  /* 0x0001d80001e47983 */ /* 0x000ee20000300a00 */
[----:B-----5:R-:W-:-:S04]  /*8e90*/  IMAD.WIDE R38, R16, 0x4, R204 ;  /* 0x0000000410267825 */ /* 0x020fc800078e02cc */
[C---:B--2---:R-:W-:Y:S01]  /*8ea0*/  IMAD.WIDE R36, R16.reuse, 0x4, R208 ;  /* 0x0000000410247825 */ /* 0x044fe200078e02d0 */
[----:B------:R-:W-:Y:S04]  /*8eb0*/  STL [R1+0x18fc], R38 ;  /* 0x0018fc2601007387 */ /* 0x000fe80000100800 */
[----:B------:R1:W-:Y:S04]  /*8ec0*/  LDGSTS.E [R232+0x19800], [R38.64], !P0 ;  /* 0x1980000026e87fae */ /* 0x0003e8000c121844 */
[----:B------:R1:W-:Y:S04]  /*8ed0*/  STL [R1+0x18e4], R39 ;  /* 0x0018e42701007387 */ /* 0x0003e80000100800 */
[----:B------:R-:W-:Y:S04]  /*8ee0*/  STL [R1+0x18f0], R36 ;  /* 0x0018f02401007387 */ /* 0x000fe80000100800 */
[----:B------:R4:W-:Y:S01]  /*8ef0*/  LDGSTS.E [R232+0x19a00], [R36.64], !P0 ;  /* 0x19a0000024e87fae */ /* 0x0009e2000c121844 */
[----:B-1----:R-:W-:-:S03]  /*8f00*/  IMAD.WIDE R38, R16, 0x4, R212 ;  /* 0x0000000410267825 */ /* 0x002fc600078e02d4 */
[----:B------:R4:W-:Y:S04]  /*8f10*/  STL [R1+0x18e8], R37 ;  /* 0x0018e82501007387 */ /* 0x0009e80000100800 */
[----:B------:R-:W-:Y:S01]  /*8f20*/  STL [R1+0x18ec], R38 ;  /* 0x0018ec2601007387 */ /* 0x000fe20000100800 */
[----:B------:R-:W-:-:S03]  /*8f30*/  IADD3 R0, R17, -0x38, RZ ;  /* 0xffffffc811007810 */ /* 0x000fc60007ffe0ff */
[----:B------:R1:W-:Y:S01]  /*8f40*/  LDGSTS.E [R232+0x19c00], [R38.64], !P0 ;  /* 0x19c0000026e87fae */ /* 0x0003e2000c121844 */
[----:B----4-:R-:W-:-:S03]  /*8f50*/  IMAD.WIDE R36, R16, 0x4, R236 ;  /* 0x0000000410247825 */ /* 0x010fc600078e02ec */
[----:B------:R-:W2:Y:S04]  /*8f60*/  LDL.LU.64 R236, [R1+0x1e0] ;  /* 0x0001e00001ec7983 */ /* 0x000ea80000300a00 */
[----:B------:R4:W-:Y:S01]  /*8f70*/  LDGSTS.E [R232+0x19e00], [R36.64], !P0 ;  /* 0x19e0000024e87fae */ /* 0x0009e2000c121844 */
[----:B------:R-:W-:-:S03]  /*8f80*/  ISETP.GE.U32.AND P0, PT, R0, 0x7fffffa9, PT ;  /* 0x7fffffa90000780c */ /* 0x000fc60003f06070 */
[----:B------:R-:W5:Y:S04]  /*8f90*/  S2R R213, SR_TID.X ;  /* 0x0000000000d57919 */ /* 0x000f680000002100 */
[----:B------:R1:W-:Y:S04]  /*8fa0*/  STL [R1+0x18d4], R39 ;  /* 0x0018d42701007387 */ /* 0x0003e80000100800 */
[----:B------:R-:W-:Y:S04]  /*8fb0*/  STL [R1+0x18e0], R36 ;  /* 0x0018e02401007387 */ /* 0x000fe80000100800 */
[----:B------:R4:W-:Y:S01]  /*8fc0*/  STL [R1+0x18d8], R37 ;  /* 0x0018d82501007387 */ /* 0x0009e20000100800 */
[----:B------:R-:W-:Y:S01]  /*8fd0*/  IADD3 R212, R17, -0x20, RZ ;  /* 0xffffffe011d47810 */ /* 0x000fe20007ffe0ff */
[----:B-1----:R-:W-:-:S04]  /*8fe0*/  IMAD.WIDE R38, R16, 0x4, R216 ;  /* 0x0000000410267825 */ /* 0x002fc800078e02d8 */
[----:B----4-:R-:W-:Y:S01]  /*8ff0*/  IMAD.WIDE R36, R16, 0x4, R220 ;  /* 0x0000000410247825 */ /* 0x010fe200078e02dc */
[----:B------:R-:W-:Y:S04]  /*9000*/  STL [R1+0x18dc], R38 ;  /* 0x0018dc2601007387 */ /* 0x000fe80000100800 */
[----:B------:R3:W-:Y:S04]  /*9010*/  LDGSTS.E [R232+0x1b800], [R38.64], !P0 ;  /* 0x1b80000026e87fae */ /* 0x0007e8000c121844 */
[----:B------:R3:W-:Y:S04]  /*9020*/  STL [R1+0x18c4], R39 ;  /* 0x0018c42701007387 */ /* 0x0007e80000100800 */
[----:B------:R-:W-:Y:S04]  /*9030*/  STL [R1+0x18d0], R36 ;  /* 0x0018d02401007387 */ /* 0x000fe80000100800 */
[----:B------:R1:W-:Y:S04]  /*9040*/  LDGSTS.E [R232+0x1ba00], [R36.64], !P0 ;  /* 0x1ba0000024e87fae */ /* 0x0003e8000c121844 */
[----:B------:R1:W-:Y:S01]  /*9050*/  STL [R1+0x18c8], R37 ;  /* 0x0018c82501007387 */ /* 0x0003e20000100800 */
[----:B-----5:R-:W-:-:S04]  /*9060*/  LOP3.LUT R213, R213, 0x1f, RZ, 0xc0, !PT ;  /* 0x0000001fd5d57812 */ /* 0x020fc800078ec0ff */
[----:B------:R-:W-:Y:S01]  /*9070*/  ISETP.GE.AND P2, PT, R213, R212, PT ;  /* 0x000000d4d500720c */ /* 0x000fe20003f46270 */
[----:B---3--:R-:W-:-:S04]  /*9080*/  IMAD.WIDE R38, R16, 0x4, R224 ;  /* 0x0000000410267825 */ /* 0x008fc800078e02e0 */
[----:B-1----:R-:W-:Y:S01]  /*9090*/  IMAD.WIDE R36, R16, 0x4, R228 ;  /* 0x0000000410247825 */ /* 0x002fe200078e02e4 */
[----:B------:R-:W-:Y:S04]  /*90a0*/  STL [R1+0x18cc], R38 ;  /* 0x0018cc2601007387 */ /* 0x000fe80000100800 */
[----:B------:R-:W-:Y:S04]  /*90b0*/  STL [R1+0x18b4], R39 ;  /* 0x0018b42701007387 */ /* 0x000fe80000100800 */
[----:B------:R1:W-:Y:S04]  /*90c0*/  LDGSTS.E [R232+0x1bc00], [R38.64], !P0 ;  /* 0x1bc0000026e87fae */ /* 0x0003e8000c121844 */
[----:B------:R-:W-:Y:S04]  /*90d0*/  STL [R1+0x18c0], R36 ;  /* 0x0018c02401007387 */ /* 0x000fe80000100800 */
[----:B------:R2:W-:Y:S04]  /*90e0*/  LDGSTS.E [R232+0x1be00], [R36.64], !P0 ;  /* 0x1be0000024e87fae */ /* 0x0005e8000c121844 */
[----:B------:R2:W-:Y:S01]  /*90f0*/  STL [R1+0x18b8], R37 ;  /* 0x0018b82501007387 */ /* 0x0005e20000100800 */
[----:B------:R-:W-:-:S05]  /*9100*/  IMAD.MOV.U32 R229, RZ, RZ, 0x1f ;  /* 0x0000001fffe57424 */ /* 0x000fca00078e00ff */
[----:B------:R-:W-:Y:S01]  /*9110*/  IADD3 R200, R229, c[0x0][0x180], RZ ;  /* 0x00006000e5c87a10 */ /* 0x000fe20007ffe0ff */
[----:B--2---:R-:W-:-:S05]  /*9120*/  IMAD.WIDE R36, R16, 0x4, R236 ;  /* 0x0000000410247825 */ /* 0x004fca00078e02ec */
[----:B------:R-:W-:Y:S04]  /*9130*/  STL [R1+0x18bc], R36 ;  /* 0x0018bc2401007387 */ /* 0x000fe80000100800 */
[----:B------:R2:W-:Y:S04]  /*9140*/  STL [R1+0x18ac], R37 ;  /* 0x0018ac2501007387 */ /* 0x0005e80000100800 */
[----:B------:R-:W3:Y:S04]  /*9150*/  LDL.LU.64 R182, [R1] ;  /* 0x0000000001b67983 */ /* 0x000ee80000300a00 */
[----:B------:R-:W4:Y:S04]  /*9160*/  LDL.LU.64 R208, [R1+0x8] ;  /* 0x0000080001d07983 */ /* 0x000f280000300a00 */
[----:B------:R-:W5:Y:S04]  /*9170*/  LDL.LU.64 R212, [R1+0x10] ;  /* 0x0000100001d47983 */ /* 0x000f680000300a00 */
[----:B------:R-:W2:Y:S04]  /*9180*/  LDL.LU.64 R184, [R1+0x18] ;  /* 0x0000180001b87983 */ /* 0x000ea80000300a00 */
[----:B------:R-:W2:Y:S04]  /*9190*/  LDL.LU.64 R216, [R1+0x20] ;  /* 0x0000200001d87983 */ /* 0x000ea80000300a00 */
[----:B------:R-:W2:Y:S04]  /*91a0*/  LDL.LU.64 R220, [R1+0x28] ;  /* 0x0000280001dc7983 */ /* 0x000ea80000300a00 */
[----:B------:R-:W2:Y:S04]  /*91b0*/  LDL.LU.64 R188, [R1+0x30] ;  /* 0x0000300001bc7983 */ /* 0x000ea80000300a00 */
[----:B------:R-:W2:Y:S04]  /*91c0*/  LDL.LU.64 R224, [R1+0x38] ;  /* 0x0000380001e07983 */ /* 0x000ea80000300a00 */
[----:B------:R-:W2:Y:S04]  /*91d0*/  LDL.LU.64 R236, [R1+0x40] ;  /* 0x0000400001ec7983 */ /* 0x000ea80000300a00 */
[----:B------:R-:W2:Y:S04]  /*91e0*/  LDL.LU.64 R192, [R1+0x48] ;  /* 0x0000480001c07983 */ /* 0x000ea80000300a00 */
[----:B------:R-:W2:Y:S04]  /*91f0*/  LDL.LU.64 R196, [R1+0x58] ;  /* 0x0000580001c47983 */ /* 0x000ea80000300a00 */
[----:B------:R-:W1:Y:S04]  /*9200*/  LDL.LU.64 R204, [R1+0x60] ;  /* 0x0000600001cc7983 */ /* 0x000e680000300a00 */
[----:B------:R-:W2:Y:S01]  /*9210*/  LDL.LU.64 R228, [R1+0x70] ;  /* 0x0000700001e47983 */ /* 0x000ea20000300a00 */
[----:B------:R-:W-:-:S02]  /*9220*/  IADD3 R0, R17, -0x3c, RZ ;  /* 0xffffffc411007810 */ /* 0x000fc40007ffe0ff */
[----:B------:R-:W-:Y:S02]  /*9230*/  ISETP.GT.AND P0, PT, R200, 0x3f, PT ;  /* 0x0000003fc800780c */ /* 0x000fe40003f04270 */
[----:B------:R-:W-:Y:S02]  /*9240*/  ISETP.GE.U32.AND P1, PT, R0, 0x7fffffa5, PT ;  /* 0x7fffffa50000780c */ /* 0x000fe40003f26070 */
[----:B------:R-:W-:-:S04]  /*9250*/  SEL R0, RZ, 0x4, P2 ;  /* 0x00000004ff007807 */ /* 0x000fc80001000000 */
[----:B------:R-:W-:-:S04]  /*9260*/  SEL R0, R0, RZ, P0 ;  /* 0x000000ff00007207 */ /* 0x000fc80000000000 */
[----:B------:R-:W-:Y:S01]  /*9270*/  ISETP.NE.U32.AND P2, PT, R0, RZ, PT ;  /* 0x000000ff0000720c */ /* 0x000fe20003f45070 */
[----:B------:R-:W-:Y:S02]  /*9280*/  IMAD.MOV.U32 R0, RZ, RZ, c[0x0][0x18c] ;  /* 0x00006300ff007624 */ /* 0x000fe400078e00ff */
[----:B------:R1:W-:Y:S02]  /*9290*/  LDGSTS.E [R232+0x1d800], [R36.64], !P1 ;  /* 0x1d80000024e87fae */ /* 0x0003e4000c921844 */
[----:B------:R-:W-:-:S04]  /*92a0*/  IMAD.SHL.U32 R0, R0, 0x20, RZ ;  /* 0x0000002000007824 */ /* 0x000fc800078e00ff */
[----:B------:R-:W-:-:S04]  /*92b0*/  IMAD.WIDE R82, R0, 0x4, R34 ;  /* 0x0000000400527825 */ /* 0x000fc800078e0222 */
[C---:B------:R-:W-:Y:S01]  /*92c0*/  IMAD.WIDE R144, R0.reuse, 0x4, R30 ;  /* 0x0000000400907825 */ /* 0x040fe200078e021e */
[----:B------:R1:W-:Y:S03]  /*92d0*/  STL.64 [R1+0x1588], R82 ;  /* 0x0015885201007387 */ /* 0x0003e60000100a00 */
        /* <DEDUP_REMOVED lines=62> */
[----:B---3--:R-:W-:-:S04]  /*96c0*/  IMAD.WIDE R112, R0, 0x4, R182 ;  /* 0x0000000400707825 */ /* 0x008fc800078e02b6 */
[C---:B----4-:R-:W-:Y:S02]  /*96d0*/  IMAD.WIDE R48, R0.reuse, 0x4, R208 ;  /* 0x0000000400307825 */ /* 0x050fe400078e02d0 */
[----:B------:R-:W3:Y:S02]  /*96e0*/  LDL.LU.64 R208, [R1+0x78] ;  /* 0x0000780001d07983 */ /* 0x000ee40000300a00 */
[C---:B-----5:R-:W-:Y:S02]  /*96f0*/  IMAD.WIDE R110, R0.reuse, 0x4, R212 ;  /* 0x00000004006e7825 */ /* 0x060fe400078e02d4 */
[----:B------:R-:W4:Y:S02]  /*9700*/  LDL.LU.64 R212, [R1+0x80] ;  /* 0x0000800001d47983 */ /* 0x000f240000300a00 */
[C---:B--2---:R-:W-:Y:S02]  /*9710*/  IMAD.WIDE R46, R0.reuse, 0x4, R184 ;  /* 0x00000004002e7825 */ /* 0x044fe400078e02b8 */
[----:B------:R2:W-:Y:S02]  /*9720*/  STL.64 [R1+0x1620], R112 ;  /* 0x0016207001007387 */ /* 0x0005e40000100a00 */
[----:B------:R-:W-:-:S02]  /*9730*/  IMAD.WIDE R108, R0, 0x4, R216 ;  /* 0x00000004006c7825 */ /* 0x000fc400078e02d8 */
[----:B------:R2:W-:Y:S02]  /*9740*/  STL.64 [R1+0x1508], R50 ;  /* 0x0015083201007387 */ /* 0x0005e40000100a00 */
[C---:B------:R-:W-:Y:S02]  /*9750*/  IMAD.WIDE R44, R0.reuse, 0x4, R220 ;  /* 0x00000004002c7825 */ /* 0x040fe400078e02dc */
[----:B------:R-:W5:Y:S04]  /*9760*/  LDL.LU.64 R216, [R1+0x88] ;  /* 0x0000880001d87983 */ /* 0x000f680000300a00 */
[----:B------:R2:W-:Y:S04]  /*9770*/  STL.64 [R1+0x1618], R110 ;  /* 0x0016186e01007387 */ /* 0x0005e80000100a00 */
[----:B------:R2:W-:Y:S01]  /*9780*/  STL.64 [R1+0x1500], R48 ;  /* 0x0015003001007387 */ /* 0x0005e20000100a00 */
[----:B------:R-:W-:-:S03]  /*9790*/  IMAD.WIDE R42, R0, 0x4, R224 ;  /* 0x00000004002a7825 */ /* 0x000fc600078e02e0 */
[----:B------:R-:W2:Y:S01]  /*97a0*/  LDL.LU.64 R220, [R1+0x90] ;  /* 0x0000900001dc7983 */ /* 0x000ea20000300a00 */
[----:B------:R-:W-:-:S03]  /*97b0*/  IMAD.WIDE R104, R0, 0x4, R236 ;  /* 0x0000000400687825 */ /* 0x000fc600078e02ec */
[----:B------:R1:W-:Y:S04]  /*97c0*/  STL.64 [R1+0x1610], R108 ;  /* 0x0016106c01007387 */ /* 0x0003e80000100a00 */
[----:B------:R1:W-:Y:S04]  /*97d0*/  STL.64 [R1+0x14f8], R46 ;  /* 0x0014f82e01007387 */ /* 0x0003e80000100a00 */
[----:B------:R-:W2:Y:S04]  /*97e0*/  LDL.LU.64 R224, [R1+0x98] ;  /* 0x0000980001e07983 */ /* 0x000ea80000300a00 */
[----:B------:R-:W2:Y:S01]  /*97f0*/  LDL.LU.64 R236, [R1+0xa0] ;  /* 0x0000a00001ec7983 */ /* 0x000ea20000300a00 */
[----:B------:R-:W-:-:S05]  /*9800*/  IMAD.WIDE R106, R0, 0x4, R188 ;  /* 0x00000004006a7825 */ /* 0x000fca00078e02bc */
[----:B------:R1:W-:Y:S01]  /*9810*/  STL.64 [R1+0x1608], R106 ;  /* 0x0016086a01007387 */ /* 0x0003e20000100a00 */
[----:B------:R-:W-:-:S03]  /*9820*/  IMAD.WIDE R100, R0, 0x4, R228 ;  /* 0x0000000400647825 */ /* 0x000fc600078e02e4 */
[----:B------:R1:W-:Y:S04]  /*9830*/  STL.64 [R1+0x14f0], R44 ;  /* 0x0014f02c01007387 */ /* 0x0003e80000100a00 */
[----:B------:R1:W-:Y:S04]  /*9840*/  STL.64 [R1+0x1600], R104 ;  /* 0x0016006801007387 */ /* 0x0003e80000100a00 */
[----:B------:R1:W-:Y:S04]  /*9850*/  STL.64 [R1+0x14e8], R42 ;  /* 0x0014e82a01007387 */ /* 0x0003e80000100a00 */
[----:B------:R-:W2:Y:S01]  /*9860*/  LDL.LU.64 R228, [R1+0xa8] ;  /* 0x0000a80001e47983 */ /* 0x000ea20000300a00 */
[----:B------:R-:W-:-:S03]  /*9870*/  IMAD.WIDE R102, R0, 0x4, R196 ;  /* 0x0000000400667825 */ /* 0x000fc600078e02c4 */
[----:B------:R-:W2:Y:S01]  /*9880*/  LDL.LU.64 R174, [R1+0xb0] ;  /* 0x0000b00001ae7983 */ /* 0x000ea20000300a00 */
[----:B------:R-:W-:-:S03]  /*9890*/  IMAD.WIDE R40, R0, 0x4, R192 ;  /* 0x0000000400287825 */ /* 0x000fc600078e02c0 */
[----:B------:R2:W-:Y:S01]  /*98a0*/  STL.64 [R1+0x15f8], R102 ;  /* 0x0015f86601007387 */ /* 0x0005e20000100a00 */
[----:B-1----:R-:W-:-:S03]  /*98b0*/  IMAD.WIDE R38, R0, 0x4, R204 ;  /* 0x0000000400267825 */ /* 0x002fc600078e02cc */
[----:B------:R1:W-:Y:S04]  /*98c0*/  STL.64 [R1+0x14e0], R40 ;  /* 0x0014e02801007387 */ /* 0x0003e80000100a00 */
[----:B------:R-:W2:Y:S04]  /*98d0*/  LDL.LU.64 R176, [R1+0xb8] ;  /* 0x0000b80001b07983 */ /* 0x000ea80000300a00 */
[----:B------:R-:W2:Y:S04]  /*98e0*/  LDL.LU.64 R178, [R1+0xc0] ;  /* 0x0000c00001b27983 */ /* 0x000ea80000300a00 */
[----:B------:R-:W2:Y:S04]  /*98f0*/  LDL.LU.64 R180, [R1+0xc8] ;  /* 0x0000c80001b47983 */ /* 0x000ea80000300a00 */
[----:B------:R-:W2:Y:S04]  /*9900*/  LDL.LU.64 R182, [R1+0xd8] ;  /* 0x0000d80001b67983 */ /* 0x000ea80000300a00 */
[----:B------:R1:W-:Y:S04]  /*9910*/  STL.64 [R1+0x15e8], R100 ;  /* 0x0015e86401007387 */ /* 0x0003e80000100a00 */
[----:B------:R1:W-:Y:S04]  /*9920*/  STL.64 [R1+0x15f0], R38 ;  /* 0x0015f02601007387 */ /* 0x0003e80000100a00 */
[----:B------:R-:W2:Y:S04]  /*9930*/  LDL.LU.64 R184, [R1+0xe0] ;  /* 0x0000e00001b87983 */ /* 0x000ea80000300a00 */
[----:B------:R-:W2:Y:S04]  /*9940*/  LDL.LU.64 R188, [R1+0xf0] ;  /* 0x0000f00001bc7983 */ /* 0x000ea80000300a00 */
[----:B------:R-:W2:Y:S04]  /*9950*/  LDL.LU.64 R192, [R1+0xf8] ;  /* 0x0000f80001c07983 */ /* 0x000ea80000300a00 */
[----:B------:R-:W2:Y:S01]  /*9960*/  LDL.LU.64 R196, [R1+0x100] ;  /* 0x0001000001c47983 */ /* 0x000ea20000300a00 */
[----:B---3--:R-:W-:-:S04]  /*9970*/  IMAD.WIDE R36, R0, 0x4, R208 ;  /* 0x0000000400247825 */ /* 0x008fc800078e02d0 */
[----:B----4-:R-:W-:-:S05]  /*9980*/  IMAD.WIDE R98, R0, 0x4, R212 ;  /* 0x0000000400627825 */ /* 0x010fca00078e02d4 */
[----:B------:R1:W-:Y:S04]  /*9990*/  STL.64 [R1+0x15d8], R98 ;  /* 0x0015d86201007387 */ /* 0x0003e80000100a00 */
[----:B------:R1:W-:Y:S04]  /*99a0*/  STL.64 [R1+0x15e0], R36 ;  /* 0x0015e02401007387 */ /* 0x0003e80000100a00 */
[----:B------:R-:W3:Y:S01]  /*99b0*/  LDL.LU.64 R204, [R1+0x108] ;  /* 0x0001080001cc7983 */ /* 0x000ee20000300a00 */
[----:B-----5:R-:W-:-:S03]  /*99c0*/  IMAD.WIDE R34, R0, 0x4, R216 ;  /* 0x0000000400227825 */ /* 0x020fc600078e02d8 */
[----:B------:R-:W4:Y:S04]  /*99d0*/  LDL.LU.64 R208, [R1+0x1e8] ;  /* 0x0001e80001d07983 */ /* 0x000f280000300a00 */
[----:B------:R-:W5:Y:S01]  /*99e0*/  LDL.LU.64 R212, [R1+0x1f8] ;  /* 0x0001f80001d47983 */ /* 0x000f620000300a00 */
[----:B--2---:R-:W-:-:S03]  /*99f0*/  IMAD.WIDE R96, R0, 0x4, R220 ;  /* 0x0000000400607825 */ /* 0x004fc600078e02dc */
[----:B------:R-:W2:Y:S04]  /*9a00*/  LDL.LU.64 R216, [R1+0x1f0] ;  /* 0x0001f00001d87983 */ /* 0x000ea80000300a00 */
[----:B------:R-:W2:Y:S01]  /*9a10*/  LDL.LU.64 R220, [R1+0x200] ;  /* 0x0002000001dc7983 */ /* 0x000ea20000300a00 */
[----:B------:R-:W-:-:S03]  /*9a20*/  IMAD.WIDE R30, R0, 0x4, R224 ;  /* 0x00000004001e7825 */ /* 0x000fc600078e02e0 */
[----:B------:R-:W2:Y:S01]  /*9a30*/  LDL.LU.64 R224, [R1+0x210] ;  /* 0x0002100001e07983 */ /* 0x000ea20000300a00 */
[----:B------:R-:W-:-:S03]  /*9a40*/  IMAD.WIDE R94, R0, 0x4, R236 ;  /* 0x00000004005e7825 */ /* 0x000fc600078e02ec */
[----:B------:R-:W2:Y:S04]  /*9a50*/  LDL.LU.64 R236, [R1+0x208] ;  /* 0x0002080001ec7983 */ /* 0x000ea80000300a00 */
[----:B------:R1:W-:Y:S04]  /*9a60*/  STL.64 [R1+0x15c8], R96 ;  /* 0x0015c86001007387 */ /* 0x0003e80000100a00 */
[----:B------:R1:W-:Y:S01]  /*9a70*/  STL.64 [R1+0x15d0], R34 ;  /* 0x0015d02201007387 */ /* 0x0003e20000100a00 */
[----:B------:R-:W-:-:S03]  /*9a80*/  IMAD.WIDE R28, R0, 0x4, R228 ;  /* 0x00000004001c7825 */ /* 0x000fc600078e02e4 */
[----:B------:R-:W3:Y:S01]  /*9a90*/  LDL.LU.64 R228, [R1+0x218] ;  /* 0x0002180001e47983 */ /* 0x000ee20000300a00 */
[----:B------:R-:W-:-:S04]  /*9aa0*/  IADD3 R17, R17, -0x40, RZ ;  /* 0xffffffc011117810 */ /* 0x000fc80007ffe0ff */
[----:B------:R-:W-:Y:S01]  /*9ab0*/  ISETP.GE.U32.AND P0, PT, R17, 0x7fffffa1, PT ;  /* 0x7fffffa11100780c */ /* 0x000fe20003f06070 */
        /* <DEDUP_REMOVED lines=11> */
[----:B------:R1:W-:Y:S04]  /*9b70*/  STL.64 [R1+0x16b8], R26 ;  /* 0x0016b81a01007387 */ /* 0x0003e80000100a00 */
[----:B------:R1:W-:Y:S04]  /*9b80*/  STL.64 [R1+0x15a0], R88 ;  /* 0x0015a05801007387 */ /* 0x0003e80000100a00 */
[----:B------:R1:W-:Y:S01]  /*9b90*/  STL.64 [R1+0x16b0], R24 ;  /* 0x0016b01801007387 */ /* 0x0003e20000100a00 */
[----:B------:R-:W-:-:S04]  /*9ba0*/  IMAD.WIDE R22, R0, 0x4, R184 ;  /* 0x0000000400167825 */ /* 0x000fc800078e02b8 */
[----:B------:R-:W-:-:S04]  /*9bb0*/  IMAD.WIDE R86, R0, 0x4, R188 ;  /* 0x0000000400567825 */ /* 0x000fc800078e02bc */
[C---:B------:R-:W-:Y:S01]  /*9bc0*/  IMAD.WIDE R20, R0.reuse, 0x4, R192 ;  /* 0x0000000400147825 */ /* 0x040fe200078e02c0 */
[----:B------:R1:W-:Y:S03]  /*9bd0*/  STL.64 [R1+0x1598], R86 ;  /* 0x0015985601007387 */ /* 0x0003e60000100a00 */
[----:B------:R-:W-:Y:S01]  /*9be0*/  IMAD.WIDE R84, R0, 0x4, R196 ;  /* 0x0000000400547825 */ /* 0x000fe200078e02c4 */
[----:B------:R1:W-:Y:S04]  /*9bf0*/  STL.64 [R1+0x16a8], R22 ;  /* 0x0016a81601007387 */ /* 0x0003e80000100a00 */
[----:B------:R1:W-:Y:S04]  /*9c00*/  STL.64 [R1+0x1590], R84 ;  /* 0x0015905401007387 */ /* 0x0003e80000100a00 */
[----:B------:R1:W-:Y:S04]  /*9c10*/  STL.64 [R1+0x16d0], R20 ;  /* 0x0016d01401007387 */ /* 0x0003e80000100a00 */
[----:B------:R-:W1:Y:S01]  /*9c20*/  S2R R201, SR_TID.X ;  /* 0x0000000000c97919 */ /* 0x000e620000002100 */
[----:B--2---:R-:W-:-:S03]  /*9c30*/  IMAD.WIDE R4, R16, 0x4, R236 ;  /* 0x0000000410047825 */ /* 0x004fc600078e02ec */
[----:B------:R-:W2:Y:S01]  /*9c40*/  S2R R237, SR_TID.X ;  /* 0x0000000000ed7919 */ /* 0x000ea20000002100 */
[----:B-----5:R-:W-:-:S04]  /*9c50*/  IMAD.WIDE R14, R16, 0x4, R212 ;  /* 0x00000004100e7825 */ /* 0x020fc800078e02d4 */
[C---:B------:R-:W-:Y:S01]  /*9c60*/  IMAD.WIDE R12, R16.reuse, 0x4, R216 ;  /* 0x00000004100c7825 */ /* 0x040fe200078e02d8 */
[----:B------:R1:W-:Y:S03]  /*9c70*/  LDGSTS.E [R232+0x1da00], [R14.64], !P1 ;  /* 0x1da000000ee87fae */ /* 0x0003e6000c921844 */
[C---:B------:R-:W-:Y:S01]  /*9c80*/  IMAD.WIDE R10, R16.reuse, 0x4, R220 ;  /* 0x00000004100a7825 */ /* 0x040fe200078e02dc */
[----:B------:R1:W-:Y:S03]  /*9c90*/  LDGSTS.E [R232+0x1dc00], [R12.64], !P1 ;  /* 0x1dc000000ce87fae */ /* 0x0003e6000c921844 */
[C---:B----4-:R-:W-:Y:S01]  /*9ca0*/  IMAD.WIDE R8, R16.reuse, 0x4, R208 ;  /* 0x0000000410087825 */ /* 0x050fe200078e02d0 */
[----:B------:R4:W-:Y:S03]  /*9cb0*/  LDGSTS.E [R232+0x1de00], [R10.64], !P1 ;  /* 0x1de000000ae87fae */ /* 0x0009e6000c921844 */
[C---:B------:R-:W-:Y:S01]  /*9cc0*/  IMAD.WIDE R6, R16.reuse, 0x4, R224 ;  /* 0x0000000410067825 */ /* 0x040fe200078e02e0 */
[----:B------:R4:W-:Y:S03]  /*9cd0*/  LDGSTS.E [R232+0x1f800], [R8.64], !P0 ;  /* 0x1f80000008e87fae */ /* 0x0009e6000c121844 */
[----:B---3--:R-:W-:Y:S01]  /*9ce0*/  IMAD.WIDE R2, R16, 0x4, R228 ;  /* 0x0000000410027825 */ /* 0x008fe200078e02e4 */
[----:B------:R4:W-:Y:S01]  /*9cf0*/  LDGSTS.E [R232+0x1fa00], [R6.64], !P0 ;  /* 0x1fa0000006e87fae */ /* 0x0009e2000c121844 */
[----:B--2---:R-:W-:-:S03]  /*9d00*/  LOP3.LUT R237, R237, 0x60, RZ, 0xc0, !PT ;  /* 0x00000060eded7812 */ /* 0x004fc600078ec0ff */
[----:B------:R4:W-:Y:S01]  /*9d10*/  LDGSTS.E [R232+0x1fc00], [R4.64], !P0 ;  /* 0x1fc0000004e87fae */ /* 0x0009e2000c121844 */
[----:B------:R-:W-:-:S03]  /*9d20*/  SHF.R.U32.HI R236, RZ, 0x1, R237 ;  /* 0x00000001ffec7819 */ /* 0x000fc600000116ed */
[----:B------:R4:W-:Y:S01]  /*9d30*/  LDGSTS.E [R232+0x1fe00], [R2.64], !P0 ;  /* 0x1fe0000002e87fae */ /* 0x0009e2000c121844 */
[----:B------:R-:W-:-:S03]  /*9d40*/  LOP3.LUT R236, R233, R236, RZ, 0x3c, !PT ;  /* 0x000000ece9ec7212 */ /* 0x000fc600078e3cff */
        /* <DEDUP_REMOVED lines=16> */
[----:B------:R4:W-:Y:S01]  /*9e50*/  LDGSTS.E [R236+0x2bc00], [R116.64], P2 ;  /* 0x2bc0000074ec7fae */ /* 0x0009e20009121844 */
[----:B------:R-:W-:-:S03]  /*9e60*/  SHF.R.U32.HI R237, RZ, 0x1, R237 ;  /* 0x00000001ffed7819 */ /* 0x000fc600000116ed */
[----:B------:R4:W-:Y:S04]  /*9e70*/  LDGSTS.E [R236+0x2c000], [R114.64], P2 ;  /* 0x2c00000072ec7fae */ /* 0x0009e80009121844 */
[----:B------:R4:W-:Y:S04]  /*9e80*/  LDGSTS.E [R236+0x2c400], [R112.64], P2 ;  /* 0x2c40000070ec7fae */ /* 0x0009e80009121844 */
[----:B------:R4:W-:Y:S04]  /*9e90*/  LDGSTS.E [R236+0x2c800], [R110.64], P2 ;  /* 0x2c8000006eec7fae */ /* 0x0009e80009121844 */
[----:B------:R4:W-:Y:S01]  /*9ea0*/  LDGSTS.E [R236+0x2cc00], [R108.64], P2 ;  /* 0x2cc000006cec7fae */ /* 0x0009e20009121844 */
[----:B------:R-:W-:-:S03]  /*9eb0*/  LOP3.LUT R237, R233, R237, RZ, 0x3c, !PT ;  /* 0x000000ede9ed7212 */ /* 0x000fc600078e3cff */
[----:B------:R4:W-:Y:S04]  /*9ec0*/  LDGSTS.E [R236+0x2d000], [R106.64], P2 ;  /* 0x2d0000006aec7fae */ /* 0x0009e80009121844 */
[----:B------:R4:W-:Y:S04]  /*9ed0*/  LDGSTS.E [R236+0x2d400], [R104.64], P2 ;  /* 0x2d40000068ec7fae */ /* 0x0009e80009121844 */
[----:B------:R4:W-:Y:S01]  /*9ee0*/  LDGSTS.E [R236+0x2d800], [R102.64], P2 ;  /* 0x2d80000066ec7fae */ /* 0x0009e20009121844 */
[----:B------:R-:W-:-:S03]  /*9ef0*/  IMAD.WIDE R18, R0, 0x4, R204 ;  /* 0x0000000400127825 */ /* 0x000fc600078e02cc */
[----:B------:R4:W-:Y:S01]  /*9f00*/  LDGSTS.E [R236+0x2dc00], [R100.64], P2 ;  /* 0x2dc0000064ec7fae */ /* 0x0009e20009121844 */
[----:B------:R-:W-:-:S03]  /*9f10*/  LOP3.LUT R237, R237, 0x40, RZ, 0x3c, !PT ;  /* 0x00000040eded7812 */ /* 0x000fc600078e3cff */
[----:B------:R4:W-:Y:S04]  /*9f20*/  LDGSTS.E [R236+0x2e000], [R98.64], P2 ;  /* 0x2e00000062ec7fae */ /* 0x0009e80009121844 */
[----:B------:R4:W-:Y:S04]  /*9f30*/  LDGSTS.E [R236+0x2e400], [R96.64], P2 ;  /* 0x2e40000060ec7fae */ /* 0x0009e80009121844 */
[----:B------:R4:W-:Y:S04]  /*9f40*/  LDGSTS.E [R236+0x2e800], [R94.64], P2 ;  /* 0x2e8000005eec7fae */ /* 0x0009e80009121844 */
[----:B------:R4:W-:Y:S04]  /*9f50*/  LDGSTS.E [R236+0x2ec00], [R92.64], P2 ;  /* 0x2ec000005cec7fae */ /* 0x0009e80009121844 */
[----:B------:R4:W-:Y:S04]  /*9f60*/  LDGSTS.E [R236+0x2f000], [R90.64], P2 ;  /* 0x2f0000005aec7fae */ /* 0x0009e80009121844 */
[----:B------:R4:W-:Y:S04]  /*9f70*/  LDGSTS.E [R236+0x2f400], [R88.64], P2 ;  /* 0x2f40000058ec7fae */ /* 0x0009e80009121844 */
[----:B------:R4:W-:Y:S04]  /*9f80*/  LDGSTS.E [R236+0x2f800], [R86.64], P2 ;  /* 0x2f80000056ec7fae */ /* 0x0009e80009121844 */
[----:B------:R4:W-:Y:S04]  /*9f90*/  STL.64 [R1+0x16c8], R18 ;  /* 0x0016c81201007387 */ /* 0x0009e80000100a00 */
[----:B------:R4:W-:Y:S04]  /*9fa0*/  LDGSTS.E [R236+0x2fc00], [R84.64], P2 ;  /* 0x2fc0000054ec7fae */ /* 0x0009e80009121844 */
[----:B------:R4:W-:Y:S04]  /*9fb0*/  LDGSTS.E [R237+0x28200], [R82.64], P2 ;  /* 0x2820000052ed7fae */ /* 0x0009e80009121844 */
[----:B------:R4:W-:Y:S04]  /*9fc0*/  STL [R1+0x18b0], R14 ;  /* 0x0018b00e01007387 */ /* 0x0009e80000100800 */
        /* <DEDUP_REMOVED lines=46> */
[----:B------:R-:W0:Y:S01]  /*a2b0*/  LDGDEPBAR ;  /* 0x00000000000079af */ /* 0x000e220000000000 */
[----:B------:R-:W-:Y:S05]  /*a2c0*/  @P4 BRA `(.L_x_0) ;  /* 0x00003ad000004947 */ /* 0x000fea0003800000 */
[----:B-1----:R-:W-:Y:S01]  /*a2d0*/  IMAD.SHL.U32 R0, R201, 0x20, RZ ;  /* 0x00000020c9007824 */ /* 0x002fe200078e00ff */
[----:B------:R1:W-:Y:S01]  /*a2e0*/  STL [R1+0xa10], RZ ;  /* 0x000a10ff01007387 */ /* 0x0003e20000100800 */
[----:B------:R-:W-:Y:S01]  /*a2f0*/  CS2R R240, SRZ ;  /* 0x0000000000f07805 */ /* 0x000fe2000001ff00 */
[----:B------:R-:W-:Y:S01]  /*a300*/  CS2R R242, SRZ ;  /* 0x0000000000f27805 */ /* 0x000fe2000001ff00 */
[----:B----4-:R-:W-:Y:S01]  /*a310*/  CS2R R124, SRZ ;  /* 0x00000000007c7805 */ /* 0x010fe2000001ff00 */
[----:B------:R1:W-:Y:S01]  /*a320*/  STL [R1+0x1b0c], R0 ;  /* 0x001b0c0001007387 */ /* 0x0003e20000100800 */
[----:B------:R-:W-:Y:S01]  /*a330*/  CS2R R126, SRZ ;  /* 0x00000000007e7805 */ /* 0x000fe2000001ff00 */
[----:B------:R-:W-:Y:S01]  /*a340*/  CS2R R96, SRZ ;  /* 0x0000000000607805 */ /* 0x000fe2000001ff00 */
[----:B------:R-:W-:Y:S01]  /*a350*/  CS2R R98, SRZ ;  /* 0x0000000000627805 */ /* 0x000fe2000001ff00 */
[----:B------:R1:W-:Y:S01]  /*a360*/  STL [R1+0xa14], RZ ;  /* 0x000a14ff01007387 */ /* 0x0003e20000100800 */
        /* <DEDUP_REMOVED lines=105> */
[----:B------:R-:W-:-:S02]  /*aa00*/  CS2R R130, SRZ ;  /* 0x0000000000827805 */ /* 0x000fc4000001ff00 */
[----:B------:R1:W-:Y:S04]  /*aa10*/  STL [R1+0xde0], RZ ;  /* 0x000de0ff01007387 */ /* 0x0003e80000100800 */
        /* <DEDUP_REMOVED lines=719> */
[----:B------:R1:W-:Y:S04]  /*d710*/  STL [R1], RZ ;  /* 0x000000ff01007387 */ /* 0x0003e80000100800 */
        /* <DEDUP_REMOVED lines=102> */
[----:B------:R1:W-:Y:S01]  /*dd80*/  STL [R1+0x7ac], RZ ;  /* 0x0007acff01007387 */ /* 0x0003e20000100800 */
[----:B------:R-:W-:Y:S05]  /*dd90*/  BRA `(.L_x_1) ;  /* 0x00026ca000007947 */ /* 0x000fea0003800000 */
.L_x_0:
[C---:B-1--4-:R-:W-:Y:S01]  /*dda0*/  LOP3.LUT R5, R201.reuse, 0x7, RZ, 0xc0, !PT ;  /* 0x00000007c9057812 */ /* 0x052fe200078ec0ff */
[C---:B------:R-:W-:Y:S01]  /*ddb0*/  IMAD.SHL.U32 R6, R201.reuse, 0x2, RZ ;  /* 0x00000002c9067824 */ /* 0x040fe200078e00ff */
[----:B------:R-:W-:Y:S01]  /*ddc0*/  STL [R1+0x16dc], RZ ;  /* 0x0016dcff01007387 */ /* 0x000fe20000100800 */
[----:B------:R-:W-:Y:S01]  /*ddd0*/  IMAD.SHL.U32 R8, R201, 0x20, RZ ;  /* 0x00000020c9087824 */ /* 0x000fe200078e00ff */
[----:B------:R-:W-:Y:S01]  /*dde0*/  SHF.R.S32.HI R2, RZ, 0x1f, R200 ;  /* 0x0000001fff027819 */ /* 0x000fe200000114c8 */
[----:B------:R-:W-:Y:S01]  /*ddf0*/  IMAD R5, R5, 0x90, RZ ;  /* 0x0000009005057824 */ /* 0x000fe200078e02ff */
[----:B------:R-:W-:Y:S01]  /*de00*/  SHF.R.S32.HI R4, RZ, 0x1f, R0 ;  /* 0x0000001fff047819 */ /* 0x000fe20000011400 */
[----:B------:R-:W-:Y:S01]  /*de10*/  IMAD.MOV.U32 R7, RZ, RZ, 0x1 ;  /* 0x00000001ff077424 */ /* 0x000fe200078e00ff */
[----:B------:R-:W-:Y:S01]  /*de20*/  STL [R1+0x1b0c], R8 ;  /* 0x001b0c0801007387 */ /* 0x000fe20000100800 */
[----:B------:R-:W-:Y:S01]  /*de30*/  LEA.HI R2, R2, R200, RZ, 0x5 ;  /* 0x000000c802027211 */ /* 0x000fe200078f28ff */
[----:B------:R-:W-:Y:S01]  /*de40*/  CS2R R240, SRZ ;  /* 0x0000000000f07805 */ /* 0x000fe2000001ff00 */
[----:B------:R-:W-:Y:S01]  /*de50*/  LOP3.LUT R5, R5, 0x30, R6, 0x78, !PT ;  /* 0x0000003005057812 */ /* 0x000fe200078e7806 */
[----:B------:R1:W-:Y:S01]  /*de60*/  STL [R1+0x14d4], R7 ;  /* 0x0014d40701007387 */ /* 0x0003e20000100800 */
[----:B------:R-:W-:Y:S01]  /*de70*/  MOV R6, 0xffffffff ;  /* 0xffffffff00067802 */ /* 0x000fe20000000f00 */
[----:B------:R-:W-:Y:S01]  /*de80*/  CS2R R242, SRZ ;  /* 0x0000000000f27805 */ /* 0x000fe2000001ff00 */
[----:B------:R-:W-:Y:S01]  /*de90*/  SHF.L.U64.HI R4, R0, 0x2, R4 ;  /* 0x0000000200047819 */ /* 0x000fe20000010204 */
[----:B------:R-:W-:Y:S01]  /*dea0*/  CS2R R124, SRZ ;  /* 0x00000000007c7805 */ /* 0x000fe2000001ff00 */
[----:B------:R-:W-:Y:S01]  /*deb0*/  LOP3.LUT R0, R201, 0x3, RZ, 0xc0, !PT ;  /* 0x00000003c9007812 */ /* 0x000fe200078ec0ff */
[----:B------:R2:W-:Y:S01]  /*dec0*/  STL [R1+0x14d0], R6 ;  /* 0x0014d00601007387 */ /* 0x0005e20000100800 */
[----:B------:R-:W-:Y:S01]  /*ded0*/  SHF.R.S32.HI R3, RZ, 0x1f, R16 ;  /* 0x0000001fff037819 */ /* 0x000fe20000011410 */
[----:B------:R-:W-:Y:S01]  /*dee0*/  CS2R R126, SRZ ;  /* 0x00000000007e7805 */ /* 0x000fe2000001ff00 */
[----:B------:R-:W-:Y:S01]  /*def0*/  CS2R R96, SRZ ;  /* 0x0000000000607805 */ /* 0x000fe2000001ff00 */
[----:B------:R3:W-:Y:S01]  /*df00*/  STL [R1+0xa10], RZ ;  /* 0x000a10ff01007387 */ /* 0x0007e20000100800 */
[----:B-1----:R-:W-:Y:S01]  /*df10*/  SHF.R.S32.HI R7, RZ, 0x5, R2 ;  /* 0x00000005ff077819 */ /* 0x002fe20000011402 */
[----:B------:R-:W-:Y:S01]  /*df20*/  IMAD R0, R0, 0x820, RZ ;  /* 0x0000082000007824 */ /* 0x000fe200078e02ff */
[----:B------:R-:W-:Y:S01]  /*df30*/  LOP3.LUT R2, R5, 0x400, R8, 0xf8, !PT ;  /* 0x0000040005027812 */ /* 0x000fe200078ef808 */
[----:B------:R3:W-:Y:S01]  /*df40*/  STL [R1+0xa14], RZ ;  /* 0x000a14ff01007387 */ /* 0x0007e20000100800 */
[----:B------:R-:W-:Y:S01]  /*df50*/  SHF.L.U64.HI R3, R16, 0x2, R3 ;  /* 0x0000000210037819 */ /* 0x000fe20000010203 */
[----:B------:R-:W-:Y:S01]  /*df60*/  CS2R R98, SRZ ;  /* 0x0000000000627805 */ /* 0x000fe2000001ff00 */
[----:B--2---:R-:W-:Y:S01]  /*df70*/  LOP3.LUT R6, R0, 0x5c, R201, 0x78, !PT ;  /* 0x0000005c00067812 */ /* 0x004fe200078e78c9 */
[----:B------:R3:W-:Y:S01]  /*df80*/  STL [R1+0xa18], RZ ;  /* 0x000a18ff01007387 */ /* 0x0007e20000100800 */
[----:B------:R-:W-:Y:S01]  /*df90*/  LOP3.LUT R0, R2, 0x40, RZ, 0x3c, !PT ;  /* 0x0000004002007812 */ /* 0x000fe200078e3cff */
        /* <DEDUP_REMOVED lines=107> */
[----:B------:R-:W-:-:S02]  /*e650*/  IADD3 R7, R7, -0x2, RZ ;  /* 0xfffffffe07077810 */ /* 0x000fc40007ffe0ff */
[----:B------:R-:W-:Y:S01]  /*e660*/  LOP3.LUT R5, R6, 0x20, RZ, 0x3c, !PT ;  /* 0x0000002006057812 */ /* 0x000fe200078e3cff */
        /* <DEDUP_REMOVED lines=780> */
[----:B------:R3:W-:Y:S04]  /*11730*/  STL [R1+0x1af8], R2 ;  /* 0x001af80201007387 */ /* 0x0007e80000100800 */
        /* <DEDUP_REMOVED lines=42> */
[----:B------:R3:W-:Y:S02]  /*119e0*/  STL [R1+0x1b08], R0 ;  /* 0x001b080001007387 */ /* 0x0007e40000100800 */
.L_x_2:
[----:B---3--:R-:W2:Y:S01]  /*119f0*/  LDL.LU R0, [R1+0x14d0] ;  /* 0x0014d00001007983 */ /* 0x008ea20000300800 */
[----:B------:R-:W-:-:S04]  /*11a00*/  DEPBAR.LE SB0, 0x2 ;  /* 0x000080800000791a */ /* 0x000fc80000000000 */
[----:B------:R-:W3:Y:S04]  /*11a10*/  LDL R5, [R1+0x1af8] ;  /* 0x001af80001057983 */ /* 0x000ee80000100800 */
[----:B------:R-:W-:Y:S04]  /*11a20*/  STL.64 [R1+0x2388], R22 ;  /* 0x0023881601007387 */ /* 0x000fe80000100a00 */
        /* <DEDUP_REMOVED lines=15> */
[----:B------:R-:W-:Y:S04]  /*11b20*/  STL [R1+0x1c80], R3 ;  /* 0x001c800301007387 */ /* 0x000fe80000100800 */
[----:B------:R-:W-:Y:S04]  /*11b30*/  STL [R1+0x1c7c], R4 ;  /* 0x001c7c0401007387 */ /* 0x000fe80000100800 */
[----:B-----5:R1:W-:Y:S04]  /*11b40*/  STL [R1+0x1b18], R252 ;  /* 0x001b18fc01007387 */ /* 0x0203e80000100800 */
[----:B------:R-:W4:Y:S02]  /*11b50*/  S2R R7, SR_TID.X ;  /* 0x0000000000077919 */ /* 0x000f240000002100 */
[----:B----4-:R-:W-:-:S02]  /*11b60*/  LOP3.LUT R6, R7, 0x3, RZ, 0xc0, !PT ;  /* 0x0000000307067812 */ /* 0x010fc400078ec0ff */
[----:B------:R-:W-:-:S03]  /*11b70*/  LOP3.LUT R2, R7, 0x3, RZ, 0xc0, !PT ;  /* 0x0000000307027812 */ /* 0x000fc600078ec0ff */
[----:B------:R-:W-:Y:S02]  /*11b80*/  IMAD R6, R6, 0x820, RZ ;  /* 0x0000082006067824 */ /* 0x000fe400078e02ff */
[----:B------:R-:W-:-:S03]  /*11b90*/  IMAD R2, R2, 0x820, RZ ;  /* 0x0000082002027824 */ /* 0x000fc600078e02ff */
[--C-:B------:R-:W-:Y:S02]  /*11ba0*/  LOP3.LUT R6, R6, 0x5c, R7.reuse, 0x78, !PT ;  /* 0x0000005c06067812 */ /* 0x100fe400078e7807 */
[----:B------:R-:W-:Y:S02]  /*11bb0*/  LOP3.LUT R2, R2, 0x5c, R7, 0x78, !PT ;  /* 0x0000005c02027812 */ /* 0x000fe400078e7807 */
[----:B------:R-:W-:Y:S02]  /*11bc0*/  LOP3.LUT R6, R6, 0x20, RZ, 0x3c, !PT ;  /* 0x0000002006067812 */ /* 0x000fe400078e3cff */
[----:B--2---:R-:W-:Y:S01]  /*11bd0*/  IADD3 R0, R0, 0x1, RZ ;  /* 0x0000000100007810 */ /* 0x004fe20007ffe0ff */
[----:B------:R-:W-:Y:S03]  /*11be0*/  BAR.SYNC.DEFER_BLOCKING 0x0 ;  /* 0x0000000000007b1d */ /* 0x000fe60000010000 */
[----:B------:R-:W-:-:S04]  /*11bf0*/  ISETP.GT.AND P0, PT, R0, 0x1, PT ;  /* 0x000000010000780c */ /* 0x000fc80003f04270 */
[----:B-1----:R-:W-:-:S05]  /*11c00*/  SEL R252, R0, RZ, !P0 ;  /* 0x000000ff00fc7207 */ /* 0x002fca0004000000 */
[----:B------:R-:W-:Y:S01]  /*11c10*/  STL [R1+0x14d0], R252 ;  /* 0x0014d0fc01007387 */ /* 0x000fe20000100800 */
[C---:B------:R-:W-:Y:S02]  /*11c20*/  IMAD R2, R252.reuse, 0x10000, R2 ;  /* 0x00010000fc027824 */ /* 0x040fe400078e0202 */
[C---:B------:R-:W-:Y:S01]  /*11c30*/  IMAD R0, R252.reuse, 0x10000, R6 ;  /* 0x00010000fc007824 */ /* 0x040fe200078e0206 */
[----:B------:R-:W2:Y:S01]  /*11c40*/  LDL.LU.64 R20, [R1+0xa10] ;  /* 0x000a100001147983 */ /* 0x000ea20000300a00 */
[----:B---3--:R-:W-:-:S03]  /*11c50*/  IMAD R5, R252, 0x8000, R5 ;  /* 0x00008000fc057824 */ /* 0x008fc600078e0205 */
[----:B------:R-:W2:Y:S04]  /*11c60*/  LDL.LU.64 R22, [R1+0xa18] ;  /* 0x000a180001167983 */ /* 0x000ea80000300a00 */
[----:B------:R-:W3:Y:S04]  /*11c70*/  LDL.LU.64 R244, [R1+0x810] ;  /* 0x0008100001f47983 */ /* 0x000ee80000300a00 */
[----:B------:R-:W3:Y:S04]  /*11c80*/  LDL.LU.64 R246, [R1+0x818] ;  /* 0x0008180001f67983 */ /* 0x000ee80000300a00 */
[----:B------:R-:W4:Y:S04]  /*11c90*/  LDL.LU.64 R16, [R1+0x6f0] ;  /* 0x0006f00001107983 */ /* 0x000f280000300a00 */
        /* <DEDUP_REMOVED lines=11> */
[----:B------:R-:W-:Y:S04]  /*11d50*/  LDS R200, [R2] ;  /* 0x0000000002c87984 */ /* 0x000fe80000000800 */
[----:B------:R-:W-:Y:S04]  /*11d60*/  LDS R202, [R2+0x2000] ;  /* 0x0020000002ca7984 */ /* 0x000fe80000000800 */
[----:B------:R-:W-:Y:S04]  /*11d70*/  LDS R201, [R0] ;  /* 0x0000000000c97984 */ /* 0x000fe80000000800 */
[----:B------:R-:W-:Y:S04]  /*11d80*/  LDS R203, [R0+0x2000] ;  /* 0x0020000000cb7984 */ /* 0x000fe80000000800 */
[----:B------:R-:W1:Y:S04]  /*11d90*/  LDSM.16.M88.4 R136, [R5+0x20000] ;  /* 0x020000000588783b */ /* 0x000e680000000200 */
[----:B------:R-:W-:Y:S04]  /*11da0*/  LDS R196, [R2+0x80] ;  /* 0x0000800002c47984 */ /* 0x000fe80000000800 */
        /* <DEDUP_REMOVED lines=31> */
[----:B------:R-:W1:Y:S04]  /*11fa0*/  LDS R171, [R0+0x2400] ;  /* 0x0024000000ab7984 */ /* 0x000e680000000800 */
[----:B------:R-:W-:Y:S04]  /*11fb0*/  STL [R1+0x20d8], R252 ;  /* 0x0020d8fc01007387 */ /* 0x000fe80000100800 */
[----:B-1----:R-:W-:Y:S04]  /*11fc0*/  STL [R1+0x22f4], R138 ;  /* 0x0022f48a01007387 */ /* 0x002fe80000100800 */
[----:B------:R-:W-:Y:S04]  /*11fd0*/  STL [R1+0x22f0], R139 ;  /* 0x0022f08b01007387 */ /* 0x000fe80000100800 */
[----:B------:R-:W-:Y:S04]  /*11fe0*/  STL [R1+0x22fc], R134 ;  /* 0x0022fc8601007387 */ /* 0x000fe80000100800 */
[----:B------:R-:W-:Y:S04]  /*11ff0*/  STL [R1+0x22f8], R135 ;  /* 0x0022f88701007387 */ /* 0x000fe80000100800 */
[----:B------:R-:W-:Y:S04]  /*12000*/  LDS R164, [R2+0x480] ;  /* 0x0004800002a47984 */ /* 0x000fe80000000800 */
[----:B------:R-:W-:Y:S04]  /*12010*/  LDS R166, [R2+0x2480] ;  /* 0x0024800002a67984 */ /* 0x000fe80000000800 */
[----:B------:R-:W-:Y:S04]  /*12020*/  LDS R165, [R0+0x480] ;  /* 0x0004800000a57984 */ /* 0x000fe80000000800 */
[----:B------:R-:W1:Y:S01]  /*12030*/  LDS R167, [R0+0x2480] ;  /* 0x0024800000a77984 */ /* 0x000e620000000800 */
[-C--:B------:R-:W-:Y:S03]  /*12040*/  HMMA.1688.F32.TF32 R240, R168, R136.reuse, R240 ;  /* 0x00000088a8f0723c */ /* 0x080fe600000810f0 */
        /* <DEDUP_REMOVED lines=12> */
[----:B------:R-:W-:Y:S01]  /*12110*/  LDS R140, [R2+0x680] ;  /* 0x00068000028c7984 */ /* 0x000fe20000000800 */
[-C--:B--2---:R-:W-:Y:S03]  /*12120*/  HMMA.1688.F32.TF32 R20, R200, R136.reuse, R20 ;  /* 0x00000088c814723c */ /* 0x084fe60000081014 */
[----:B------:R-:W-:Y:S04]  /*12130*/  LDS R142, [R2+0x2680] ;  /* 0x00268000028e7984 */ /* 0x000fe80000000800 */
[----:B------:R-:W-:Y:S01]  /*12140*/  LDS R141, [R0+0x680] ;  /* 0x00068000008d7984 */ /* 0x000fe20000000800 */
[-C--:B---3--:R-:W-:Y:S03]  /*12150*/  HMMA.1688.F32.TF32 R244, R196, R136.reuse, R244 ;  /* 0x00000088c4f4723c */ /* 0x088fe600000810f4 */
[----:B------:R-:W-:Y:S04]  /*12160*/  LDS R143, [R0+0x2680] ;  /* 0x00268000008f7984 */ /* 0x000fe80000000800 */
[----:B------:R-:W-:Y:S01]  /*12170*/  LDS R148, [R2+0x700] ;  /* 0x0007000002947984 */ /* 0x000fe20000000800 */
[-C--:B----4-:R-:W-:Y:S03]  /*12180*/  HMMA.1688.F32.TF32 R16, R192, R136.reuse, R16 ;  /* 0x00000088c010723c */ /* 0x090fe60000081010 */
[----:B------:R-:W-:Y:S04]  /*12190*/  LDS R150, [R2+0x2700] ;  /* 0x0027000002967984 */ /* 0x000fe80000000800 */
[----:B------:R-:W-:Y:S01]  /*121a0*/  LDS R149, [R0+0x700] ;  /* 0x0007000000957984 */ /* 0x000fe20000000800 */
[-C--:B------:R-:W-:Y:S03]  /*121b0*/  HMMA.1688.F32.TF32 R248, R188, R136.reuse, R248 ;  /* 0x00000088bcf8723c */ /* 0x080fe600000810f8 */
[----:B------:R-:W-:Y:S04]  /*121c0*/  STL.64 [R1+0xb00], R20 ;  /* 0x000b001401007387 */ /* 0x000fe80000100a00 */
[----:B------:R-:W-:Y:S01]  /*121d0*/  LDS R151, [R0+0x2700] ;  /* 0x0027000000977984 */ /* 0x000fe20000000800 */
[-C--:B------:R-:W-:Y:S03]  /*121e0*/  HMMA.1688.F32.TF32 R236, R184, R136.reuse, R236 ;  /* 0x00000088b8ec723c */ /* 0x080fe600000810ec */
[----:B------:R2:W-:Y:S04]  /*121f0*/  STL.64 [R1+0xb08], R22 ;  /* 0x000b081601007387 */ /* 0x0005e80000100a00 */
[----:B------:R-:W-:Y:S01]  /*12200*/  LDS R144, [R2+0x780] ;  /* 0x0007800002907984 */ /* 0x000fe20000000800 */
[-C--:B------:R-:W-:Y:S03]  /*12210*/  HMMA.1688.F32.TF32 R12, R180, R136.reuse, R12 ;  /* 0x00000088b40c723c */ /* 0x080fe6000008100c */
[----:B------:R-:W-:Y:S04]  /*12220*/  LDS R146, [R2+0x2780] ;  /* 0x0027800002927984 */ /* 0x000fe80000000800 */
[----:B--2---:R-:W2:Y:S01]  /*12230*/  LDL.LU.64 R22, [R1+0x2388] ;  /* 0x0023880001167983 */ /* 0x004ea20000300a00 */
[-C--:B------:R-:W-:Y:S03]  /*12240*/  HMMA.1688.F32.TF32 R8, R176, R136.reuse, R8 ;  /* 0x00000088b008723c */ /* 0x080fe60000081008 */
[----:B------:R-:W2:Y:S04]  /*12250*/  LDL.LU.64 R20, [R1+0x2380] ;  /* 0x0023800001147983 */ /* 0x000ea80000300a00 */
[----:B------:R-:W-:Y:S01]  /*12260*/  STL.64 [R1+0xb70], R244 ;  /* 0x000b70f401007387 */ /* 0x000fe20000100a00 */
[-C--:B------:R-:W-:Y:S03]  /*12270*/  HMMA.1688.F32.TF32 R128, R172, R136.reuse, R128 ;  /* 0x00000088ac80723c */ /* 0x080fe60000081080 */
[----:B------:R3:W-:Y:S04]  /*12280*/  STL.64 [R1+0xb78], R246 ;  /* 0x000b78f601007387 */ /* 0x0007e80000100a00 */
[----:B------:R-:W-:Y:S04]  /*12290*/  LDS R145, [R0+0x780] ;  /* 0x0007800000917984 */ /* 0x000fe80000000800 */
[----:B------:R-:W4:Y:S04]  /*122a0*/  LDS R147, [R0+0x2780] ;  /* 0x0027800000937984 */ /* 0x000f280000000800 */
[----:B---3--:R-:W3:Y:S04]  /*122b0*/  LDL.LU.64 R246, [R1+0x2378] ;  /* 0x0023780001f67983 */ /* 0x008ee80000300a00 */
[----:B------:R-:W3:Y:S04]  /*122c0*/  LDL.LU.64 R244, [R1+0x2370] ;  /* 0x0023700001f47983 */ /* 0x000ee80000300a00 */
[----:B------:R-:W-:Y:S04]  /*122d0*/  STL.64 [R1+0xbc0], R16 ;  /* 0x000bc01001007387 */ /* 0x000fe80000100a00 */
[----:B------:R1:W-:Y:S04]  /*122e0*/  STL.64 [R1+0xbc8], R18 ;  /* 0x000bc81201007387 */ /* 0x0003e80000100a00 */
[----:B-1----:R-:W2:Y:S04]  /*122f0*/  LDL.LU.64 R18, [R1+0x2368] ;  /* 0x0023680001127983 */ /* 0x002ea80000300a00 */
[----:B------:R-:W2:Y:S04]  /*12300*/  LDL.LU.64 R16, [R1+0x2360] ;  /* 0x0023600001107983 */ /* 0x000ea80000300a00 */
        /* <DEDUP_REMOVED lines=20> */
[----:B------:R1:W-:Y:S04]  /*12450*/  STL.64 [R1+0x1100], R240 ;  /* 0x001100f001007387 */ /* 0x0003e80000100a00 */
[----:B------:R4:W-:Y:S04]  /*12460*/  STL.64 [R1+0x1108], R242 ;  /* 0x001108f201007387 */ /* 0x0009e80000100a00 */
[----:B-1----:R-:W2:Y:S04]  /*12470*/  LDL.LU.64 R240, [R1+0x980] ;  /* 0x0009800001f07983 */ /* 0x002ea80000300a00 */
[----:B----4-:R-:W2:Y:S01]  /*12480*/  LDL.LU.64 R242, [R1+0x988] ;  /* 0x0009880001f27983 */ /* 0x010ea20000300a00 */
[-C--:B------:R-:W-:Y:S08]  /*12490*/  HMMA.1688.F32.TF32 R124, R164, R136.reuse, R124 ;  /* 0x00000088a47c723c */ /* 0x080ff0000008107c */
[-C--:B------:R-:W-:Y:S11]  /*124a0*/  HMMA.1688.F32.TF32 R100, R144, R136.reuse, R100 ;  /* 0x000000889064723c */ /* 0x080ff60000081064 */
[----:B------:R-:W-:Y:S04]  /*124b0*/  @!UPT UIADD3 URZ, URZ, URZ, URZ ;  /* 0x0000003f3f3ff290 */ /* 0x000fe8000fffe03f */
[----:B------:R-:W-:Y:S04]  /*124c0*/  STL.64 [R1+0x11d0], R124 ;  /* 0x0011d07c01007387 */ /* 0x000fe80000100a00 */
[----:B------:R1:W-:Y:S02]  /*124d0*/  STL.64 [R1+0x11d8], R126 ;  /* 0x0011d87e01007387 */ /* 0x0003e40000100a00 */
[-C--:B-1----:R-:W-:Y:S08]  /*124e0*/  HMMA.1688.F32.TF32 R124, R160, R136.reuse, R120 ;  /* 0x00000088a07c723c */ /* 0x082ff00000081078 */
[-C--:B------:R-:W-:Y:S08]  /*124f0*/  HMMA.1688.F32.TF32 R120, R156, R136.reuse, R116 ;  /* 0x000000889c78723c */ /* 0x080ff00000081074 */
[-C--:B------:R-:W-:Y:S08]  /*12500*/  HMMA.1688.F32.TF32 R116, R152, R136.reuse, R112 ;  /* 0x000000889874723c */ /* 0x080ff00000081070 */
[-C--:B------:R-:W-:Y:S08]  /*12510*/  HMMA.1688.F32.TF32 R112, R140, R136.reuse, R108 ;  /* 0x000000888c70723c */ /* 0x080ff0000008106c */
[----:B------:R-:W-:Y:S01]  /*12520*/  HMMA.1688.F32.TF32 R108, R148, R136, R104 ;  /* 0x00000088946c723c */ /* 0x000fe20000081068 */
[----:B------:R1:W-:Y:S04]  /*12530*/  STL.64 [R1+0x12a0], R124 ;  /* 0x0012a07c01007387 */ /* 0x0003e80000100a00 */
[----:B------:R4:W-:Y:S04]  /*12540*/  STL.64 [R1+0x12a8], R126 ;  /* 0x0012a87e01007387 */ /* 0x0009e80000100a00 */
[----:B------:R1:W-:Y:S04]  /*12550*/  STL.64 [R1+0x1340], R120 ;  /* 0x0013407801007387 */ /* 0x0003e80000100a00 */
[----:B------:R1:W-:Y:S04]  /*12560*/  STL.64 [R1+0x1348], R122 ;  /* 0x0013487a01007387 */ /* 0x0003e80000100a00 */
[----:B------:R1:W-:Y:S04]  /*12570*/  STL.64 [R1+0x13e0], R116 ;  /* 0x0013e07401007387 */ /* 0x0003e80000100a00 */
[----:B------:R1:W-:Y:S04]  /*12580*/  STL.64 [R1+0x13e8], R118 ;  /* 0x0013e87601007387 */ /* 0x0003e80000100a00 */
[----:B------:R-:W-:Y:S04]  /*12590*/  STL.64 [R1+0x1460], R112 ;  /* 0x0014607001007387 */ /* 0x000fe80000100a00 */
[----:B------:R-:W-:Y:S04]  /*125a0*/  STL.64 [R1+0x1468], R114 ;  /* 0x0014687201007387 */ /* 0x000fe80000100a00 */
[----:B------:R-:W-:Y:S04]  /*125b0*/  STL.64 [R1+0x14a0], R108 ;  /* 0x0014a06c01007387 */ /* 0x000fe80000100a00 */
[----:B------:R-:W-:Y:S04]  /*125c0*/  STL.64 [R1+0x14a8], R110 ;  /* 0x0014a86e01007387 */ /* 0x000fe80000100a00 */
[----:B------:R1:W-:Y:S04]  /*125d0*/  STL.64 [R1+0x14b0], R100 ;  /* 0x0014b06401007387 */ /* 0x0003e80000100a00 */
[----:B------:R1:W-:Y:S01]  /*125e0*/  STL.64 [R1+0x14b8], R102 ;  /* 0x0014b86601007387 */ /* 0x0003e20000100a00 */
[----:B--2---:R-:W-:Y:S03]  /*125f0*/  HMMA.1688.F32.TF32 R104, R200, R132, R240 ;  /* 0x00000084c868723c */ /* 0x004fe600000810f0 */
[----:B------:R-:W2:Y:S04]  /*12600*/  LDL.LU.64 R240, [R1+0x800] ;  /* 0x0008000001f07983 */ /* 0x000ea80000300a00 */
[----:B------:R-:W2:Y:S04]  /*12610*/  LDL.LU.64 R242, [R1+0x808] ;  /* 0x0008080001f27983 */ /* 0x000ea80000300a00 */
[----:B-1----:R-:W3:Y:S04]  /*12620*/  LDL.LU.64 R124, [R1+0x6e0] ;  /* 0x0006e000017c7983 */ /* 0x002ee80000300a00 */
[----:B----4-:R-:W3:Y:S04]  /*12630*/  LDL.LU.64 R126, [R1+0x6e8] ;  /* 0x0006e800017e7983 */ /* 0x010ee80000300a00 */
[----:B------:R-:W4:Y:S04]  /*12640*/  LDL.LU.64 R120, [R1+0x5f0] ;  /* 0x0005f00001787983 */ /* 0x000f280000300a00 */
[----:B------:R-:W4:Y:S01]  /*12650*/  LDL.LU.64 R122, [R1+0x5f8] ;  /* 0x0005f800017a7983 */ /* 0x000f220000300a00 */
[----:B------:R-:W-:-:S03]  /*12660*/  IMAD.MOV.U32 R134, RZ, RZ, R104 ;  /* 0x000000ffff867224 */ /* 0x000fc600078e0068 */
[----:B------:R-:W3:Y:S01]  /*12670*/  LDL.LU.64 R116, [R1+0x470] ;  /* 0x0004700001747983 */ /* 0x000ee20000300a00 */
[----:B------:R-:W-:Y:S02]  /*12680*/  IMAD.MOV.U32 R135, RZ, RZ, R105 ;  /* 0x000000ffff877224 */ /* 0x000fe400078e0069 */
[----:B------:R-:W-:Y:S01]  /*12690*/  IMAD.MOV.U32 R138, RZ, RZ, R106 ;  /* 0x000000ffff8a7224 */ /* 0x000fe200078e006a */
[----:B------:R-:W3:Y:S01]  /*126a0*/  LDL.LU.64 R118, [R1+0x478] ;  /* 0x0004780001767983 */ /* 0x000ee20000300a00 */
[----:B------:R-:W-:-:S03]  /*126b0*/  IMAD.MOV.U32 R139, RZ, RZ, R107 ;  /* 0x000000ffff8b7224 */ /* 0x000fc600078e006b */
[----:B------:R-:W3:Y:S04]  /*126c0*/  LDL.LU.64 R104, [R1+0x340] ;  /* 0x0003400001687983 */ /* 0x000ee80000300a00 */
[----:B------:R-:W3:Y:S04]  /*126d0*/  LDL.LU.64 R106, [R1+0x348] ;  /* 0x00034800016a7983 */ /* 0x000ee80000300a00 */
[----:B------:R-:W3:Y:S04]  /*126e0*/  LDL.LU.64 R100, [R1+0x250] ;  /* 0x0002500001647983 */ /* 0x000ee80000300a00 */
[----:B------:R-:W4:Y:S04]  /*126f0*/  LDL.LU.64 R102, [R1+0x258] ;  /* 0x0002580001667983 */ /* 0x000f280000300a00 */
[----:B------:R-:W4:Y:S04]  /*12700*/  LDL.LU.64 R112, [R1+0x1a0] ;  /* 0x0001a00001707983 */ /* 0x000f280000300a00 */
[----:B------:R-:W4:Y:S04]  /*12710*/  LDL.LU.64 R114, [R1+0x1a8] ;  /* 0x0001a80001727983 */ /* 0x000f280000300a00 */
[----:B------:R-:W4:Y:S04]  /*12720*/  LDL.LU.64 R108, [R1+0xa0] ;  /* 0x0000a000016c7983 */ /* 0x000f280000300a00 */
[----:B------:R-:W4:Y:S04]  /*12730*/  LDL.LU.64 R110, [R1+0xa8] ;  /* 0x0000a800016e7983 */ /* 0x000f280000300a00 */
[----:B------:R-:W-:Y:S04]  /*12740*/  STL [R1+0x2308], R138 ;  /* 0x0023088a01007387 */ /* 0x000fe80000100800 */
[----:B------:R-:W-:Y:S04]  /*12750*/  STL [R1+0x2304], R134 ;  /* 0x0023048601007387 */ /* 0x000fe80000100800 */
[----:B------:R-:W-:Y:S01]  /*12760*/  STL [R1+0x2300], R135 ;  /* 0x0023008701007387 */ /* 0x000fe20000100800 */
[-C--:B--2---:R-:W-:Y:S11]  /*12770*/  HMMA.1688.F32.TF32 R240, R196, R132.reuse, R240 ;  /* 0x00000084c4f0723c */ /* 0x084ff600000810f0 */
[----:B------:R-:W-:Y:S11]  /*12780*/  @!UPT UIADD3 URZ, URZ, URZ, URZ ;  /* 0x0000003f3f3ff290 */ /* 0x000ff6000fffe03f */
[----:B------:R-:W-:Y:S01]  /*12790*/  @!UPT UIADD3 URZ, URZ, URZ, URZ ;  /* 0x0000003f3f3ff290 */ /* 0x000fe2000fffe03f */
[----:B------:R-:W-:Y:S04]  /*127a0*/  STL.64 [R1+0x980], R240 ;  /* 0x000980f001007387 */ /* 0x000fe80000100a00 */
[----:B------:R3:W-:Y:S02]  /*127b0*/  STL.64 [R1+0x988], R242 ;  /* 0x000988f201007387 */ /* 0x0007e40000100a00 */
[-C--:B---3--:R-:W-:Y:S08]  /*127c0*/  HMMA.1688.F32.TF32 R240, R192, R132.reuse, R124 ;  /* 0x00000084c0f0723c */ /* 0x088ff0000008107c */
[-C--:B----4-:R-:W-:Y:S08]  /*127d0*/  HMMA.1688.F32.TF32 R124, R188, R132.reuse, R120 ;  /* 0x00000084bc7c723c */ /* 0x090ff00000081078 */
[-C--:B------:R-:W-:Y:S08]  /*127e0*/  HMMA.1688.F32.TF32 R120, R184, R132.reuse, R116 ;  /* 0x00000084b878723c */ /* 0x080ff00000081074 */
[-C--:B------:R-:W-:Y:S01]  /*127f0*/  HMMA.1688.F32.TF32 R116, R180, R132.reuse, R104 ;  /* 0x00000084b474723c */ /* 0x080fe20000081068 */
[----:B------:R-:W-:Y:S04]  /*12800*/  STL.64 [R1+0xa10], R240 ;  /* 0x000a10f001007387 */ /* 0x000fe80000100a00 */
[----:B------:R-:W-:Y:S04]  /*12810*/  STL.64 [R1+0xa18], R242 ;  /* 0x000a18f201007387 */ /* 0x000fe80000100a00 */
[----:B------:R-:W-:Y:S04]  /*12820*/  STL.64 [R1+0xab0], R124 ;  /* 0x000ab07c01007387 */ /* 0x000fe80000100a00 */
[----:B------:R-:W-:Y:S04]  /*12830*/  STL.64 [R1+0xab8], R126 ;  /* 0x000ab87e01007387 */ /* 0x000fe80000100a00 */
[----:B------:R-:W-:Y:S04]  /*12840*/  STL.64 [R1+0xbb0], R120 ;  /* 0x000bb07801007387 */ /* 0x000fe80000100a00 */
[----:B------:R1:W-:Y:S04]  /*12850*/  STL.64 [R1+0xbb8], R122 ;  /* 0x000bb87a01007387 */ /* 0x0003e80000100a00 */
[----:B------:R-:W-:Y:S04]  /*12860*/  STL.64 [R1+0xca0], R116 ;  /* 0x000ca07401007387 */ /* 0x000fe80000100a00 */
[----:B------:R2:W-:Y:S01]  /*12870*/  STL.64 [R1+0xca8], R118 ;  /* 0x000ca87601007387 */ /* 0x0005e20000100a00 */
[-C--:B-1----:R-:W-:Y:S03]  /*12880*/  HMMA.1688.F32.TF32 R120, R176, R132.reuse, R100 ;  /* 0x00000084b078723c */ /* 0x082fe60000081064 */
[----:B------:R-:W1:Y:S04]  /*12890*/  LDSM.16.M88.4 R104, [R5+0x21000] ;  /* 0x021000000568783b */ /* 0x000e680000000200 */
[----:B------:R-:W3:Y:S01]  /*128a0*/  LDSM.16.M88.4 R100, [R5+0x21800] ;  /* 0x021800000564783b */ /* 0x000ee20000000200 */
[-C--:B--2---:R-:W-:Y:S08]  /*128b0*/  HMMA.1688.F32.TF32 R116, R172, R132.reuse, R112 ;  /* 0x00000084ac74723c */ /* 0x084ff00000081070 */
[-C--:B------:R-:W-:Y:S08]  /*128c0*/  HMMA.1688.F32.TF32 R112, R168, R132.reuse, R108 ;  /* 0x00000084a870723c */ /* 0x080ff0000008106c */
[-C--:B------:R-:W-:Y:S08]  /*128d0*/  HMMA.1688.F32.TF32 R108, R164, R132.reuse, R96 ;  /* 0x00000084a46c723c */ /* 0x080ff00000081060 */
[-C--:B------:R-:W-:Y:S01]  /*128e0*/  HMMA.1688.F32.TF32 R96, R160, R132.reuse, R88 ;  /* 0x00000084a060723c */ /* 0x080fe20000081058 */
[----:B------:R2:W-:Y:S04]  /*128f0*/  STL.64 [R1+0xdd0], R120 ;  /* 0x000dd07801007387 */ /* 0x0005e80000100a00 */
[----:B------:R4:W-:Y:S04]  /*12900*/  STL.64 [R1+0xdd8], R122 ;  /* 0x000dd87a01007387 */ /* 0x0009e80000100a00 */
[----:B------:R1:W-:Y:S04]  /*12910*/  STL.64 [R1+0xea0], R116 ;  /* 0x000ea07401007387 */ /* 0x0003e80000100a00 */
[----:B------:R1:W-:Y:S01]  /*12920*/  STL.64 [R1+0xea8], R118 ;  /* 0x000ea87601007387 */ /* 0x0003e20000100a00 */
[-C--:B------:R-:W-:Y:S03]  /*12930*/  HMMA.1688.F32.TF32 R88, R156, R132.reuse, R80 ;  /* 0x000000849c58723c */ /* 0x080fe60000081050 */
[----:B------:R1:W-:Y:S04]  /*12940*/  STL.64 [R1+0xfe0], R112 ;  /* 0x000fe07001007387 */ /* 0x0003e80000100a00 */
[----:B------:R1:W-:Y:S04]  /*12950*/  STL.64 [R1+0xfe8], R114 ;  /* 0x000fe87201007387 */ /* 0x0003e80000100a00 */
[----:B------:R1:W-:Y:S04]  /*12960*/  STL.64 [R1+0x1110], R108 ;  /* 0x0011106c01007387 */ /* 0x0003e80000100a00 */
[----:B------:R1:W-:Y:S04]  /*12970*/  STL.64 [R1+0x1118], R110 ;  /* 0x0011186e01007387 */ /* 0x0003e80000100a00 */
[----:B------:R-:W3:Y:S04]  /*12980*/  LDL.LU.64 R80, [R1+0xac0] ;  /* 0x000ac00001507983 */ /* 0x000ee80000300a00 */
[----:B------:R1:W-:Y:S04]  /*12990*/  STL.64 [R1+0x11e0], R96 ;  /* 0x0011e06001007387 */ /* 0x0003e80000100a00 */
[----:B------:R1:W-:Y:S04]  /*129a0*/  STL.64 [R1+0x11e8], R98 ;  /* 0x0011e86201007387 */ /* 0x0003e80000100a00 */
[----:B------:R-:W3:Y:S04]  /*129b0*/  LDL.LU.64 R82, [R1+0xac8] ;  /* 0x000ac80001527983 */ /* 0x000ee80000300a00 */
[----:B------:R1:W-:Y:S04]  /*129c0*/  STL.64 [R1+0x12b0], R88 ;  /* 0x0012b05801007387 */ /* 0x0003e80000100a00 */
[----:B------:R1:W-:Y:S04]  /*129d0*/  STL.64 [R1+0x12b8], R90 ;  /* 0x0012b85a01007387 */ /* 0x0003e80000100a00 */
[----:B------:R-:W3:Y:S04]  /*129e0*/  LDL.LU.64 R240, [R1+0x850] ;  /* 0x0008500001f07983 */ /* 0x000ee80000300a00 */
[----:B------:R-:W3:Y:S04]  /*129f0*/  LDL.LU.64 R242, [R1+0x858] ;  /* 0x0008580001f27983 */ /* 0x000ee80000300a00 */
[----:B------:R-:W3:Y:S04]  /*12a00*/  LDL.LU.64 R124, [R1+0x720] ;  /* 0x00072000017c7983 */ /* 0x000ee80000300a00 */
[----:B------:R-:W3:Y:S04]  /*12a10*/  LDL.LU.64 R126, [R1+0x728] ;  /* 0x00072800017e7983 */ /* 0x000ee80000300a00 */
[----:B--2---:R-:W2:Y:S04]  /*12a20*/  LDL.LU.64 R120, [R1+0x620] ;  /* 0x0006200001787983 */ /* 0x004ea80000300a00 */
[----:B----4-:R-:W2:Y:S04]  /*12a30*/  LDL.LU.64 R122, [R1+0x628] ;  /* 0x00062800017a7983 */ /* 0x010ea80000300a00 */
[----:B-1----:R-:W4:Y:S04]  /*12a40*/  LDL.LU.64 R116, [R1+0x530] ;  /* 0x0005300001747983 */ /* 0x002f280000300a00 */
        /* <DEDUP_REMOVED lines=8> */
[----:B------:R-:W4:Y:S01]  /*12ad0*/  LDL.LU.64 R90, [R1+0x98] ;  /* 0x00009800015a7983 */ /* 0x000f220000300a00 */
[-C--:B------:R-:W-:Y:S08]  /*12ae0*/  HMMA.1688.F32.TF32 R72, R152, R132.reuse, R72 ;  /* 0x000000849848723c */ /* 0x080ff00000081048 */
[-C--:B------:R-:W-:Y:S11]  /*12af0*/  HMMA.1688.F32.TF32 R32, R144, R132.reuse, R32 ;  /* 0x000000849020723c */ /* 0x080ff60000081020 */
[----:B------:R-:W-:Y:S04]  /*12b00*/  @!UPT UIADD3 URZ, URZ, URZ, URZ ;  /* 0x0000003f3f3ff290 */ /* 0x000fe8000fffe03f */
[----:B------:R-:W-:Y:S04]  /*12b10*/  STL.64 [R1+0x1350], R72 ;  /* 0x0013504801007387 */ /* 0x000fe80000100a00 */
[----:B------:R1:W-:Y:S02]  /*12b20*/  STL.64 [R1+0x1358], R74 ;  /* 0x0013584a01007387 */ /* 0x0003e40000100a00 */
[-C--:B-1----:R-:W-:Y:S08]  /*12b30*/  HMMA.1688.F32.TF32 R72, R140, R132.reuse, R64 ;  /* 0x000000848c48723c */ /* 0x082ff00000081040 */
[----:B------:R-:W-:Y:S11]  /*12b40*/  HMMA.1688.F32.TF32 R64, R148, R132, R48 ;  /* 0x000000849440723c */ /* 0x000ff60000081030 */
[----:B------:R-:W-:Y:S04]  /*12b50*/  @!UPT UIADD3 URZ, URZ, URZ, URZ ;  /* 0x0000003f3f3ff290 */ /* 0x000fe8000fffe03f */
[----:B------:R-:W-:Y:S04]  /*12b60*/  STL.64 [R1+0x1410], R72 ;  /* 0x0014104801007387 */ /* 0x000fe80000100a00 */
[----:B------:R-:W-:Y:S04]  /*12b70*/  STL.64 [R1+0x1418], R74 ;  /* 0x0014184a01007387 */ /* 0x000fe80000100a00 */
[----:B------:R-:W-:Y:S04]  /*12b80*/  STL.64 [R1+0x1480], R64 ;  /* 0x0014804001007387 */ /* 0x000fe80000100a00 */
[----:B------:R1:W-:Y:S04]  /*12b90*/  STL.64 [R1+0x1488], R66 ;  /* 0x0014884201007387 */ /* 0x0003e80000100a00 */
[----:B------:R-:W-:Y:S04]  /*12ba0*/  STL.64 [R1+0x1490], R32 ;  /* 0x0014902001007387 */ /* 0x000fe80000100a00 */
[----:B------:R2:W-:Y:S01]  /*12bb0*/  STL.64 [R1+0x1498], R34 ;  /* 0x0014982201007387 */ /* 0x0005e20000100a00 */
[-C--:B---3--:R-:W-:Y:S08]  /*12bc0*/  HMMA.1688.F32.TF32 R48, R200, R104.reuse, R80 ;  /* 0x00000068c830723c */ /* 0x088ff00000081050 */
[-C--:B-1----:R-:W-:Y:S11]  /*12bd0*/  HMMA.1688.F32.TF32 R64, R196, R104.reuse, R240 ;  /* 0x00000068c440723c */ /* 0x082ff600000810f0 */
[----:B------:R-:W-:Y:S05]  /*12be0*/  @!UPT UIADD3 URZ, URZ, URZ, URZ ;  /* 0x0000003f3f3ff290 */ /* 0x000fea000fffe03f */
[----:B------:R-:W-:Y:S01]  /*12bf0*/  IMAD.MOV.U32 R138, RZ, RZ, R48 ;  /* 0x000000ffff8a7224 */ /* 0x000fe200078e0030 */
[----:B------:R-:W-:Y:S01]  /*12c00*/  MOV R135, R50 ;  /* 0x0000003200877202 */ /* 0x000fe20000000f00 */
[----:B------:R-:W-:Y:S02]  /*12c10*/  IMAD.MOV.U32 R134, RZ, RZ, R49 ;  /* 0x000000ffff867224 */ /* 0x000fe400078e0031 */
[----:B------:R-:W-:Y:S02]  /*12c20*/  IMAD.MOV.U32 R133, RZ, RZ, R51 ;  /* 0x000000ffff857224 */ /* 0x000fe400078e0033 */
[-C--:B------:R-:W-:Y:S08]  /*12c30*/  HMMA.1688.F32.TF32 R48, R192, R104.reuse, R124 ;  /* 0x00000068c030723c */ /* 0x080ff0000008107c */
[-C--:B--2---:R-:W-:Y:S01]  /*12c40*/  HMMA.1688.F32.TF32 R32, R188, R104.reuse, R120 ;  /* 0x00000068bc20723c */ /* 0x084fe20000081078 */
[----:B------:R-:W-:Y:S04]  /*12c50*/  STL.64 [R1+0x790], R64 ;  /* 0x0007904001007387 */ /* 0x000fe80000100a00 */
[----:B------:R4:W-:Y:S10]  /*12c60*/  STL.64 [R1+0x798], R66 ;  /* 0x0007984201007387 */ /* 0x0009f40000100a00 */
[----:B------:R-:W-:Y:S01]  /*12c70*/  STL.64 [R1+0x7b0], R48 ;  /* 0x0007b03001007387 */ /* 0x000fe20000100a00 */
[-C--:B----4-:R-:W-:Y:S03]  /*12c80*/  HMMA.1688.F32.TF32 R64, R184, R104.reuse, R116 ;  /* 0x00000068b840723c */ /* 0x090fe60000081074 */
[----:B------:R1:W-:Y:S04]  /*12c90*/  STL.64 [R1+0x7b8], R50 ;  /* 0x0007b83201007387 */ /* 0x0003e80000100a00 */
[----:B------:R-:W-:Y:S04]  /*12ca0*/  STL.64 [R1+0x820], R32 ;  /* 0x0008202001007387 */ /* 0x000fe80000100a00 */
[----:B------:R2:W-:Y:S01]  /*12cb0*/  STL.64 [R1+0x828], R34 ;  /* 0x0008282201007387 */ /* 0x0005e20000100a00 */
[-C--:B-1----:R-:W-:Y:S08]  /*12cc0*/  HMMA.1688.F32.TF32 R48, R180, R104.reuse, R112 ;  /* 0x00000068b430723c */ /* 0x082ff00000081070 */
[-C--:B--2---:R-:W-:Y:S03]  /*12cd0*/  HMMA.1688.F32.TF32 R32, R176, R104.reuse, R108 ;  /* 0x00000068b020723c */ /* 0x084fe6000008106c */
[----:B------:R-:W-:Y:S04]  /*12ce0*/  STL.64 [R1+0x8f0], R64 ;  /* 0x0008f04001007387 */ /* 0x000fe80000100a00 */
[----:B------:R1:W-:Y:S08]  /*12cf0*/  STL.64 [R1+0x8f8], R66 ;  /* 0x0008f84201007387 */ /* 0x0003f00000100a00 */
[----:B------:R-:W-:Y:S01]  /*12d00*/  STL.64 [R1+0xac0], R48 ;  /* 0x000ac03001007387 */ /* 0x000fe20000100a00 */
[-C--:B-1----:R-:W-:Y:S03]  /*12d10*/  HMMA.1688.F32.TF32 R64, R172, R104.reuse, R96 ;  /* 0x00000068ac40723c */ /* 0x082fe60000081060 */
[----:B------:R1:W-:Y:S04]  /*12d20*/  STL.64 [R1+0xac8], R50 ;  /* 0x000ac83201007387 */ /* 0x0003e80000100a00 */
[----:B------:R-:W-:Y:S04]  /*12d30*/  STL.64 [R1+0xc40], R32 ;  /* 0x000c402001007387 */ /* 0x000fe80000100a00 */
[----:B------:R2:W-:Y:S01]  /*12d40*/  STL.64 [R1+0xc48], R34 ;  /* 0x000c482201007387 */ /* 0x0005e20000100a00 */
[-C--:B-1----:R-:W-:Y:S08]  /*12d50*/  HMMA.1688.F32.TF32 R48, R168, R104.reuse, R88 ;  /* 0x00000068a830723c */ /* 0x082ff00000081058 */
[-C--:B--2---:R-:W-:Y:S03]  /*12d60*/  HMMA.1688.F32.TF32 R32, R164, R104.reuse, R92 ;  /* 0x00000068a420723c */ /* 0x084fe6000008105c */
[----:B------:R-:W-:Y:S04]  /*12d70*/  STL.64 [R1+0xd60], R64 ;  /* 0x000d604001007387 */ /* 0x000fe80000100a00 */
[----:B------:R-:W-:Y:S04]  /*12d80*/  STL.64 [R1+0xd68], R66 ;  /* 0x000d684201007387 */ /* 0x000fe80000100a00 */
[----:B------:R-:W2:Y:S04]  /*12d90*/  LDL.LU.64 R96, [R1+0xaf0] ;  /* 0x000af00001607983 */ /* 0x000ea80000300a00 */
[----:B------:R-:W-:Y:S04]  /*12da0*/  STL.64 [R1+0xeb0], R48 ;  /* 0x000eb03001007387 */ /* 0x000fe80000100a00 */
[----:B------:R-:W-:Y:S04]  /*12db0*/  STL.64 [R1+0xeb8], R50 ;  /* 0x000eb83201007387 */ /* 0x000fe80000100a00 */
[----:B------:R-:W2:Y:S04]  /*12dc0*/  LDL.LU.64 R98, [R1+0xaf8] ;  /* 0x000af80001627983 */ /* 0x000ea80000300a00 */
[----:B------:R-:W-:Y:S04]  /*12dd0*/  STL.64 [R1+0xff0], R32 ;  /* 0x000ff02001007387 */ /* 0x000fe80000100a00 */
[----:B------:R1:W-:Y:S04]  /*12de0*/  STL.64 [R1+0xff8], R34 ;  /* 0x000ff82201007387 */ /* 0x0003e80000100a00 */
[----:B------:R-:W3:Y:S04]  /*12df0*/  LDL.LU.64 R92, [R1+0x8b0] ;  /* 0x0008b000015c7983 */ /* 0x000ee80000300a00 */
[----:B------:R-:W3:Y:S01]  /*12e00*/  LDL.LU.64 R94, [R1+0x8b8] ;  /* 0x0008b800015e7983 */ /* 0x000ee20000300a00 */
[-C--:B-1----:R-:W-:Y:S08]  /*12e10*/  HMMA.1688.F32.TF32 R32, R160, R104.reuse, R84 ;  /* 0x00000068a020723c */ /* 0x082ff00000081054 */
[-C--:B------:R-:W-:Y:S11]  /*12e20*/  HMMA.1688.F32.TF32 R48, R152, R104.reuse, R68 ;  /* 0x000000689830723c */ /* 0x080ff60000081044 */
[----:B------:R-:W-:Y:S04]  /*12e30*/  @!UPT UIADD3 URZ, URZ, URZ, URZ ;  /* 0x0000003f3f3ff290 */ /* 0x000fe8000fffe03f */
[----:B------:R-:W-:Y:S04]  /*12e40*/  STL.64 [R1+0x1120], R32 ;  /* 0x0011202001007387 */ /* 0x000fe80000100a00 */
[----:B------:R1:W-:Y:S04]  /*12e50*/  STL.64 [R1+0x1128], R34 ;  /* 0x0011282201007387 */ /* 0x0003e80000100a00 */
[----:B------:R-:W4:Y:S04]  /*12e60*/  LDL.LU.64 R88, [R1+0x740] ;  /* 0x0007400001587983 */ /* 0x000f280000300a00 */
[----:B------:R-:W4:Y:S01]  /*12e70*/  LDL.LU.64 R90, [R1+0x748] ;  /* 0x00074800015a7983 */ /* 0x000f220000300a00 */
[-C--:B-1----:R-:W-:Y:S03]  /*12e80*/  HMMA.1688.F32.TF32 R32, R156, R104.reuse, R76 ;  /* 0x000000689c20723c */ /* 0x082fe6000008104c */
[----:B------:R-:W4:Y:S04]  /*12e90*/  LDL.LU.64 R80, [R1+0x570] ;  /* 0x0005700001507983 */ /* 0x000f280000300a00 */
[----:B------:R-:W4:Y:S11]  /*12ea0*/  LDL.LU.64 R82, [R1+0x578] ;  /* 0x0005780001527983 */ /* 0x000f360000300a00 */
[----:B------:R-:W-:Y:S05]  /*12eb0*/  @!UPT UIADD3 URZ, URZ, URZ, URZ ;  /* 0x0000003f3f3ff290 */ /* 0x000fea000fffe03f */
[----:B------:R1:W-:Y:S04]  /*12ec0*/  STL.64 [R1+0x11f0], R32 ;  /* 0x0011f02001007387 */ /* 0x0003e80000100a00 */
[----:B------:R1:W-:Y:S04]  /*12ed0*/  STL.64 [R1+0x11f8], R34 ;  /* 0x0011f82201007387 */ /* 0x0003e80000100a00 */
[----:B------:R-:W4:Y:S04]  /*12ee0*/  LDL.LU.64 R72, [R1+0x520] ;  /* 0x0005200001487983 */ /* 0x000f280000300a00 */
[----:B------:R-:W4:Y:S04]  /*12ef0*/  LDL.LU.64 R74, [R1+0x528] ;  /* 0x00052800014a7983 */ /* 0x000f280000300a00 */
[----:B-1----:R-:W4:Y:S04]  /*12f00*/  LDL.LU.64 R32, [R1+0x430] ;  /* 0x0004300001207983 */ /* 0x002f280000300a00 */
[----:B------:R-:W4:Y:S04]  /*12f10*/  LDL.LU.64 R34, [R1+0x438] ;  /* 0x0004380001227983 */ /* 0x000f280000300a00 */
[----:B------:R-:W-:Y:S04]  /*12f20*/  STL.64 [R1+0x12c0], R48 ;  /* 0x0012c03001007387 */ /* 0x000fe80000100a00 */
[----:B------:R1:W-:Y:S01]  /*12f30*/  STL.64 [R1+0x12c8], R50 ;  /* 0x0012c83201007387 */ /* 0x0003e20000100a00 */
[-C--:B------:R-:W-:Y:S03]  /*12f40*/  HMMA.1688.F32.TF32 R44, R148, R104.reuse, R44 ;  /* 0x00000068942c723c */ /* 0x080fe6000008102c */
[----:B------:R-:W4:Y:S04]  /*12f50*/  LDL.LU.64 R64, [R1+0x280] ;  /* 0x0002800001407983 */ /* 0x000f280000300a00 */
[----:B------:R-:W4:Y:S01]  /*12f60*/  LDL.LU.64 R66, [R1+0x288] ;  /* 0x0002880001427983 */ /* 0x000f220000300a00 */
[-C--:B-1----:R-:W-:Y:S11]  /*12f70*/  HMMA.1688.F32.TF32 R48, R140, R104.reuse, R60 ;  /* 0x000000688c30723c */ /* 0x082ff6000008103c */
[----:B------:R-:W-:Y:S11]  /*12f80*/  @!UPT UIADD3 URZ, URZ, URZ, URZ ;  /* 0x0000003f3f3ff290 */ /* 0x000ff6000fffe03f */
[----:B------:R-:W-:Y:S01]  /*12f90*/  @!UPT UIADD3 URZ, URZ, URZ, URZ ;  /* 0x0000003f3f3ff290 */ /* 0x000fe2000fffe03f */
[----:B------:R1:W-:Y:S04]  /*12fa0*/  STL.64 [R1+0x1380], R48 ;  /* 0x0013803001007387 */ /* 0x0003e80000100a00 */
[----:B------:R1:W-:Y:S04]  /*12fb0*/  STL.64 [R1+0x1388], R50 ;  /* 0x0013883201007387 */ /* 0x0003e80000100a00 */
[----:B------:R-:W4:Y:S04]  /*12fc0*/  LDL.LU.64 R60, [R1+0x1c0] ;  /* 0x0001c000013c7983 */ /* 0x000f280000300a00 */
[----:B------:R-:W4:Y:S04]  /*12fd0*/  LDL.LU.64 R62, [R1+0x1c8] ;  /* 0x0001c800013e7983 */ /* 0x000f280000300a00 */
[----:B------:R-:W-:Y:S04]  /*12fe0*/  STL.64 [R1+0x1400], R44 ;  /* 0x0014002c01007387 */ /* 0x000fe80000100a00 */
[----:B------:R2:W-:Y:S04]  /*12ff0*/  STL.64 [R1+0x1408], R46 ;  /* 0x0014082e01007387 */ /* 0x0005e80000100a00 */
[----:B-1----:R-:W4:Y:S04]  /*13000*/  LDL.LU.64 R48, [R1+0x120] ;  /* 0x0001200001307983 */ /* 0x002f280000300a00 */
[----:B------:R-:W4:Y:S01]  /*13010*/  LDL.LU.64 R50, [R1+0x128] ;  /* 0x0001280001327983 */ /* 0x000f220000300a00 */
[----:B------:R-:W-:Y:S11]  /*13020*/  HMMA.1688.F32.TF32 R28, R144, R104, R28 ;  /* 0x00000068901c723c */ /* 0x000ff6000008101c */
[----:B------:R-:W-:Y:S11]  /*13030*/  @!UPT UIADD3 URZ, URZ, URZ, URZ ;  /* 0x0000003f3f3ff290 */ /* 0x000ff6000fffe03f */
[----:B------:R-:W-:Y:S01]  /*13040*/  @!UPT UIADD3 URZ, URZ, URZ, URZ ;  /* 0x0000003f3f3ff290 */ /* 0x000fe2000fffe03f */
[----:B------:R-:W-:Y:S04]  /*13050*/  STL.64 [R1+0x1470], R28 ;  /* 0x0014701c01007387 */ /* 0x000fe80000100a00 */
[----:B------:R4:W-:Y:S01]  /*13060*/  STL.64 [R1+0x1478], R30 ;  /* 0x0014781e01007387 */ /* 0x0009e20000100a00 */
[-C--:B--2---:R-:W-:Y:S11]  /*13070*/  HMMA.1688.F32.TF32 R44, R200, R100.reuse, R96 ;  /* 0x00000064c82c723c */ /* 0x084ff60000081060 */
[----:B------:R-:W-:Y:S11]  /*13080*/  @!UPT UIADD3 URZ, URZ, URZ, URZ ;  /* 0x0000003f3f3ff290 */ /* 0x000ff6000fffe03f */
[----:B------:R-:W-:Y:S02]  /*13090*/  @!UPT UIADD3 URZ, URZ, URZ, URZ ;  /* 0x0000003f3f3ff290 */ /* 0x000fe4000fffe03f */
[----:B------:R-:W-:Y:S02]  /*130a0*/  IMAD.MOV.U32 R132, RZ, RZ, R44 ;  /* 0x000000ffff847224 */ /* 0x000fe400078e002c */
[----:B------:R-:W-:Y:S02]  /*130b0*/  IMAD.MOV.U32 R105, RZ, RZ, R45 ;  /* 0x000000ffff697224 */ /* 0x000fe400078e002d */
[----:B------:R-:W-:Y:S02]  /*130c0*/  IMAD.MOV.U32 R104, RZ, RZ, R46 ;  /* 0x000000ffff687224 */ /* 0x000fe400078e002e */
[----:B------:R-:W-:Y:S02]  /*130d0*/  IMAD.MOV.U32 R3, RZ, RZ, R47 ;  /* 0x000000ffff037224 */ /* 0x000fe400078e002f */
[-C--:B---3--:R-:W-:Y:S08]  /*130e0*/  HMMA.1688.F32.TF32 R44, R196, R100.reuse, R92 ;  /* 0x00000064c42c723c */ /* 0x088ff0000008105c */
[-C--:B----4-:R-:W-:Y:S11]  /*130f0*/  HMMA.1688.F32.TF32 R28, R192, R100.reuse, R88 ;  /* 0x00000064c01c723c */ /* 0x090ff60000081058 */
[----:B------:R-:W-:Y:S04]  /*13100*/  @!UPT UIADD3 URZ, URZ, URZ, URZ ;  /* 0x0000003f3f3ff290 */ /* 0x000fe8000fffe03f */
[----:B------:R-:W-:Y:S04]  /*13110*/  STL.64 [R1+0x690], R44 ;  /* 0x0006902c01007387 */ /* 0x000fe80000100a00 */
[----:B------:R1:W-:Y:S01]  /*13120*/  STL.64 [R1+0x698], R46 ;  /* 0x0006982e01007387 */ /* 0x0003e20000100a00 */
[-C--:B------:R-:W-:Y:S03]  /*13130*/  HMMA.1688.F32.TF32 R68, R188, R100.reuse, R80 ;  /* 0x00000064bc44723c */ /* 0x080fe60000081050 */
[----:B------:R-:W-:Y:S04]  /*13140*/  STL.64 [R1+0x6b0], R28 ;  /* 0x0006b01c01007387 */ /* 0x000fe80000100a00 */
[----:B------:R2:W-:Y:S01]  /*13150*/  STL.64 [R1+0x6b8], R30 ;  /* 0x0006b81e01007387 */ /* 0x0005e20000100a00 */
[-C--:B-1----:R-:W-:Y:S08]  /*13160*/  HMMA.1688.F32.TF32 R44, R184, R100.reuse, R72 ;  /* 0x00000064b82c723c */ /* 0x082ff00000081048 */
[-C--:B--2---:R-:W-:Y:S01]  /*13170*/  HMMA.1688.F32.TF32 R28, R180, R100.reuse, R32 ;  /* 0x00000064b41c723c */ /* 0x084fe20000081020 */
[----:B------:R-:W1:Y:S06]  /*13180*/  LDSM.16.M88.4 R32, [R5+0x22000] ;  /* 0x022000000520783b */ /* 0x000e6c0000000200 */
[----:B------:R-:W-:Y:S04]  /*13190*/  STL.64 [R1+0x6e0], R68 ;  /* 0x0006e04401007387 */ /* 0x000fe80000100a00 */
[----:B------:R-:W-:Y:S04]  /*131a0*/  STL.64 [R1+0x6e8], R70 ;  /* 0x0006e84601007387 */ /* 0x000fe80000100a00 */
[----:B------:R-:W-:Y:S04]  /*131b0*/  STL.64 [R1+0x730], R44 ;  /* 0x0007302c01007387 */ /* 0x000fe80000100a00 */
[----:B------:R2:W-:Y:S02]  /*131c0*/  STL.64 [R1+0x738], R46 ;  /* 0x0007382e01007387 */ /* 0x0005e40000100a00 */
[-C--:B--2---:R-:W-:Y:S02]  /*131d0*/  HMMA.1688.F32.TF32 R44, R176, R100.reuse, R64 ;  /* 0x00000064b02c723c */ /* 0x084fe40000081040 */
[----:B-1----:R-:W-:Y:S06]  /*131e0*/  STL [R1+0x22e4], R34 ;  /* 0x0022e42201007387 */ /* 0x002fec0000100800 */
[-C--:B------:R-:W-:Y:S01]  /*131f0*/  HMMA.1688.F32.TF32 R60, R172, R100.reuse, R60 ;  /* 0x00000064ac3c723c */ /* 0x080fe2000008103c */
[----:B------:R-:W-:Y:S04]  /*13200*/  STL.64 [R1+0x770], R28 ;  /* 0x0007701c01007387 */ /* 0x000fe80000100a00 */
[----:B------:R-:W-:Y:S04]  /*13210*/  STL.64 [R1+0x778], R30 ;  /* 0x0007781e01007387 */ /* 0x000fe80000100a00 */
[----:B------:R-:W-:Y:S06]  /*13220*/  STL [R1+0x22e0], R35 ;  /* 0x0022e02301007387 */ /* 0x000fec0000100800 */
[----:B------:R-:W-:Y:S04]  /*13230*/  STL.64 [R1+0x9f0], R44 ;  /* 0x0009f02c01007387 */ /* 0x000fe80000100a00 */
[----:B------:R1:W-:Y:S04]  /*13240*/  STL.64 [R1+0x9f8], R46 ;  /* 0x0009f82e01007387 */ /* 0x0003e80000100a00 */
[----:B------:R-:W2:Y:S04]  /*13250*/  LDL.LU.64 R84, [R1+0xba0] ;  /* 0x000ba00001547983 */ /* 0x000ea80000300a00 */
[----:B------:R3:W-:Y:S01]  /*13260*/  STL.64 [R1+0xb90], R60 ;  /* 0x000b903c01007387 */ /* 0x0007e20000100a00 */
[-C--:B-1----:R-:W-:Y:S03]  /*13270*/  HMMA.1688.F32.TF32 R44, R168, R100.reuse, R48 ;  /* 0x00000064a82c723c */ /* 0x082fe60000081030 */
[----:B------:R1:W-:Y:S04]  /*13280*/  STL.64 [R1+0xb98], R62 ;  /* 0x000b983e01007387 */ /* 0x0003e80000100a00 */
[----:B------:R-:W2:Y:S01]  /*13290*/  LDL.LU.64 R86, [R1+0xba8] ;  /* 0x000ba80001567983 */ /* 0x000ea20000300a00 */
[-C--:B------:R-:W-:Y:S03]  /*132a0*/  HMMA.1688.F32.TF32 R88, R164, R100.reuse, R232 ;  /* 0x00000064a458723c */ /* 0x080fe600000810e8 */
[----:B------:R-:W4:Y:S11]  /*132b0*/  LDSM.16.M88.4 R28, [R5+0x22800] ;  /* 0x02280000051c783b */ /* 0x000f360000000200 */
[----:B------:R-:W-:Y:S01]  /*132c0*/  @!UPT UIADD3 URZ, URZ, URZ, URZ ;  /* 0x0000003f3f3ff290 */ /* 0x000fe2000fffe03f */
[----:B------:R1:W-:Y:S04]  /*132d0*/  STL.64 [R1+0xd10], R44 ;  /* 0x000d102c01007387 */ /* 0x0003e80000100a00 */
[----:B------:R1:W-:Y:S04]  /*132e0*/  STL.64 [R1+0xd18], R46 ;  /* 0x000d182e01007387 */ /* 0x0003e80000100a00 */
        /* <DEDUP_REMOVED lines=10> */
[----:B---3--:R-:W3:Y:S04]  /*13390*/  LDL.LU.64 R60, [R1+0x300] ;  /* 0x00030000013c7983 */ /* 0x008ee80000300a00 */
[----:B-1----:R-:W3:Y:S04]  /*133a0*/  LDL.LU.64 R62, [R1+0x308] ;  /* 0x00030800013e7983 */ /* 0x002ee80000300a00 */
[----:B------:R-:W3:Y:S04]  /*133b0*/  LDL.LU.64 R48, [R1+0x1b0] ;  /* 0x0001b00001307983 */ /* 0x000ee80000300a00 */
[----:B------:R-:W3:Y:S04]  /*133c0*/  LDL.LU.64 R50, [R1+0x1b8] ;  /* 0x0001b80001327983 */ /* 0x000ee80000300a00 */
[----:B------:R-:W3:Y:S04]  /*133d0*/  LDL.LU.64 R44, [R1+0x110] ;  /* 0x00011000012c7983 */ /* 0x000ee80000300a00 */
[----:B------:R-:W3:Y:S01]  /*133e0*/  LDL.LU.64 R46, [R1+0x118] ;  /* 0x00011800012e7983 */ /* 0x000ee20000300a00 */
[-C--:B------:R-:W-:Y:S03]  /*133f0*/  HMMA.1688.F32.TF32 R92, R160, R100.reuse, R224 ;  /* 0x00000064a05c723c */ /* 0x080fe600000810e0 */
[----:B------:R-:W-:Y:S04]  /*13400*/  STL.64 [R1+0xec0], R88 ;  /* 0x000ec05801007387 */ /* 0x000fe80000100a00 */
[----:B------:R1:W-:Y:S02]  /*13410*/  STL.64 [R1+0xec8], R90 ;  /* 0x000ec85a01007387 */ /* 0x0003e40000100a00 */
[-C--:B-1----:R-:W-:Y:S11]  /*13420*/  HMMA.1688.F32.TF32 R88, R156, R100.reuse, R216 ;  /* 0x000000649c58723c */ /* 0x082ff600000810d8 */
[----:B------:R-:W-:Y:S03]  /*13430*/  @!UPT UIADD3 URZ, URZ, URZ, URZ ;  /* 0x0000003f3f3ff290 */ /* 0x000fe6000fffe03f */
[----:B------:R-:W-:Y:S01]  /*13440*/  STL.64 [R1+0x1000], R92 ;  /* 0x0010005c01007387 */ /* 0x000fe20000100a00 */
[-C--:B------:R-:W-:Y:S03]  /*13450*/  HMMA.1688.F32.TF32 R96, R152, R100.reuse, R208 ;  /* 0x000000649860723c */ /* 0x080fe600000810d0 */
[----:B------:R1:W-:Y:S05]  /*13460*/  STL.64 [R1+0x1008], R94 ;  /* 0x0010085e01007387 */ /* 0x0003ea0000100a00 */
[-C--:B-1----:R-:W-:Y:S01]  /*13470*/  HMMA.1688.F32.TF32 R92, R140, R100.reuse, R56 ;  /* 0x000000648c5c723c */ /* 0x082fe20000081038 */
[----:B------:R-:W-:Y:S04]  /*13480*/  STL.64 [R1+0x1130], R88 ;  /* 0x0011305801007387 */ /* 0x000fe80000100a00 */
[----:B------:R1:W-:Y:S03]  /*13490*/  STL.64 [R1+0x1138], R90 ;  /* 0x0011385a01007387 */ /* 0x0003e60000100a00 */
[-C--:B------:R-:W-:Y:S08]  /*134a0*/  HMMA.1688.F32.TF32 R56, R144, R100.reuse, R24 ;  /* 0x000000649038723c */ /* 0x080ff00000081018 */
[----:B-1----:R-:W-:Y:S01]  /*134b0*/  HMMA.1688.F32.TF32 R88, R148, R100, R40 ;  /* 0x000000649458723c */ /* 0x002fe20000081028 */
[----:B------:R-:W-:Y:S04]  /*134c0*/  STL.64 [R1+0x1200], R96 ;  /* 0x0012006001007387 */ /* 0x000fe80000100a00 */
[----:B------:R-:W-:Y:S04]  /*134d0*/  STL.64 [R1+0x1208], R98 ;  /* 0x0012086201007387 */ /* 0x000fe80000100a00 */
[----:B------:R-:W-:Y:S04]  /*134e0*/  STL.64 [R1+0x12f0], R92 ;  /* 0x0012f05c01007387 */ /* 0x000fe80000100a00 */
[----:B------:R-:W-:Y:S10]  /*134f0*/  STL.64 [R1+0x12f8], R94 ;  /* 0x0012f85e01007387 */ /* 0x000ff40000100a00 */
[----:B------:R-:W-:Y:S04]  /*13500*/  STL.64 [R1+0x1370], R88 ;  /* 0x0013705801007387 */ /* 0x000fe80000100a00 */
[----:B------:R-:W-:Y:S04]  /*13510*/  STL.64 [R1+0x1378], R90 ;  /* 0x0013785a01007387 */ /* 0x000fe80000100a00 */
[----:B------:R-:W-:Y:S04]  /*13520*/  STL.64 [R1+0x13f0], R56 ;  /* 0x0013f03801007387 */ /* 0x000fe80000100a00 */
[----:B------:R1:W-:Y:S01]  /*13530*/  STL.64 [R1+0x13f8], R58 ;  /* 0x0013f83a01007387 */ /* 0x0003e20000100a00 */
[-C--:B--2---:R-:W-:Y:S11]  /*13540*/  HMMA.1688.F32.TF32 R40, R200, R32.reuse, R84 ;  /* 0x00000020c828723c */ /* 0x084ff60000081054 */
[----:B------:R-:W-:Y:S11]  /*13550*/  @!UPT UIADD3 URZ, URZ, URZ, URZ ;  /* 0x0000003f3f3ff290 */ /* 0x000ff6000fffe03f */
[----:B------:R-:W-:Y:S01]  /*13560*/  @!UPT UIADD3 URZ, URZ, URZ, URZ ;  /* 0x0000003f3f3ff290 */ /* 0x000fe2000fffe03f */
[----:B------:R-:W-:Y:S01]  /*13570*/  STL.64 [R1+0x520], R40 ;  /* 0x0005202801007387 */ /* 0x000fe20000100a00 */
[-C--:B----4-:R-:W-:Y:S03]  /*13580*/  HMMA.1688.F32.TF32 R24, R196, R32.reuse, R80 ;  /* 0x00000020c418723c */ /* 0x090fe60000081050 */
[----:B------:R2:W-:Y:S05]  /*13590*/  STL.64 [R1+0x528], R42 ;  /* 0x0005282a01007387 */ /* 0x0005ea0000100a00 */
[-C--:B-1----:R-:W-:Y:S08]  /*135a0*/  HMMA.1688.F32.TF32 R56, R192, R32.reuse, R76 ;  /* 0x00000020c038723c */ /* 0x082ff0000008104c */
[-C--:B--2---:R-:W-:Y:S07]  /*135b0*/  HMMA.1688.F32.TF32 R40, R188, R32.reuse, R72 ;  /* 0x00000020bc28723c */ /* 0x084fee0000081048 */
[----:B------:R-:W-:Y:S04]  /*135c0*/  STL.64 [R1+0x530], R24 ;  /* 0x0005301801007387 */ /* 0x000fe80000100a00 */
[----:B------:R1:W-:Y:S04]  /*135d0*/  STL.64 [R1+0x538], R26 ;  /* 0x0005381a01007387 */ /* 0x0003e80000100a00 */
[----:B------:R-:W-:Y:S04]  /*135e0*/  STL.64 [R1+0x570], R56 ;  /* 0x0005703801007387 */ /* 0x000fe80000100a00 */
[----:B------:R2:W-:Y:S01]  /*135f0*/  STL.64 [R1+0x578], R58 ;  /* 0x0005783a01007387 */ /* 0x0005e20000100a00 */
[-C--:B-1----:R-:W-:Y:S03]  /*13600*/  HMMA.1688.F32.TF32 R24, R184, R32.reuse, R68 ;  /* 0x00000020b818723c */ /* 0x082fe60000081044 */
[----:B------:R-:W-:Y:S04]  /*13610*/  STL.64 [R1+0x580], R40 ;  /* 0x0005802801007387 */ /* 0x000fe80000100a00 */
[----:B------:R3:W-:Y:S01]  /*13620*/  STL.64 [R1+0x588], R42 ;  /* 0x0005882a01007387 */ /* 0x0007e20000100a00 */
[-C--:B--2---:R-:W-:Y:S08]  /*13630*/  HMMA.1688.F32.TF32 R56, R180, R32.reuse, R64 ;  /* 0x00000020b438723c */ /* 0x084ff00000081040 */
[-C--:B---3--:R-:W-:Y:S07]  /*13640*/  HMMA.1688.F32.TF32 R40, R176, R32.reuse, R60 ;  /* 0x00000020b028723c */ /* 0x088fee000008103c */
[----:B------:R-:W-:Y:S04]  /*13650*/  STL.64 [R1+0x600], R24 ;  /* 0x0006001801007387 */ /* 0x000fe80000100a00 */
[----:B------:R1:W-:Y:S04]  /*13660*/  STL.64 [R1+0x608], R26 ;  /* 0x0006081a01007387 */ /* 0x0003e80000100a00 */
[----:B------:R2:W-:Y:S04]  /*13670*/  STL.64 [R1+0x660], R56 ;  /* 0x0006603801007387 */ /* 0x0005e80000100a00 */
[----:B------:R3:W-:Y:S01]  /*13680*/  STL.64 [R1+0x668], R58 ;  /* 0x0006683a01007387 */ /* 0x0007e20000100a00 */
[-C--:B-1----:R-:W-:Y:S03]  /*13690*/  HMMA.1688.F32.TF32 R24, R172, R32.reuse, R48 ;  /* 0x00000020ac18723c */ /* 0x082fe60000081030 */
[----:B--2---:R-:W2:Y:S04]  /*136a0*/  LDL.LU.64 R56, [R1+0xc60] ;  /* 0x000c600001387983 */ /* 0x004ea80000300a00 */
[----:B------:R-:W-:Y:S04]  /*136b0*/  STL.64 [R1+0x720], R40 ;  /* 0x0007202801007387 */ /* 0x000fe80000100a00 */
[----:B------:R-:W-:Y:S04]  /*136c0*/  STL.64 [R1+0x728], R42 ;  /* 0x0007282a01007387 */ /* 0x000fe80000100a00 */
[----:B---3--:R-:W2:Y:S08]  /*136d0*/  LDL.LU.64 R58, [R1+0xc68] ;  /* 0x000c6800013a7983 */ /* 0x008eb00000300a00 */
[----:B------:R-:W-:Y:S04]  /*136e0*/  STL.64 [R1+0x880], R24 ;  /* 0x0008801801007387 */ /* 0x000fe80000100a00 */
[----:B------:R1:W-:Y:S04]  /*136f0*/  STL.64 [R1+0x888], R26 ;  /* 0x0008881a01007387 */ /* 0x0003e80000100a00 */
[----:B------:R-:W3:Y:S04]  /*13700*/  LDL.LU.64 R48, [R1+0xae0] ;  /* 0x000ae00001307983 */ /* 0x000ee80000300a00 */
[----:B------:R-:W3:Y:S01]  /*13710*/  LDL.LU.64 R50, [R1+0xae8] ;  /* 0x000ae80001327983 */ /* 0x000ee20000300a00 */
[-C--:B-1----:R-:W-:Y:S11]  /*13720*/  HMMA.1688.F32.TF32 R24, R168, R32.reuse, R44 ;  /* 0x00000020a818723c */ /* 0x082ff6000008102c */
[----:B------:R-:W-:Y:S11]  /*13730*/  @!UPT UIADD3 URZ, URZ, URZ, URZ ;  /* 0x0000003f3f3ff290 */ /* 0x000ff6000fffe03f */
[----:B------:R-:W-:Y:S01]  /*13740*/  @!UPT UIADD3 URZ, URZ, URZ, URZ ;  /* 0x0000003f3f3ff290 */ /* 0x000fe2000fffe03f */
[----:B------:R1:W-:Y:S04]  /*13750*/  STL.64 [R1+0xb80], R24 ;  /* 0x000b801801007387 */ /* 0x0003e80000100a00 */
[----:B------:R4:W-:Y:S04]  /*13760*/  STL.64 [R1+0xb88], R26 ;  /* 0x000b881a01007387 */ /* 0x0009e80000100a00 */
[----:B------:R-:W3:Y:S04]  /*13770*/  LDL.LU.64 R64, [R1+0x8a0] ;  /* 0x0008a00001407983 */ /* 0x000ee80000300a00 */
[----:B------:R-:W3:Y:S04]  /*13780*/  LDL.LU.64 R66, [R1+0x8a8] ;  /* 0x0008a80001427983 */ /* 0x000ee80000300a00 */
[----:B------:R-:W3:Y:S04]  /*13790*/  LDL.LU.64 R44, [R1+0x6a0] ;  /* 0x0006a000012c7983 */ /* 0x000ee80000300a00 */
[----:B------:R-:W3:Y:S04]  /*137a0*/  LDL.LU.64 R46, [R1+0x6a8] ;  /* 0x0006a800012e7983 */ /* 0x000ee80000300a00 */
[----:B------:R-:W3:Y:S04]  /*137b0*/  LDL.LU.64 R40, [R1+0x5a0] ;  /* 0x0005a00001287983 */ /* 0x000ee80000300a00 */
[----:B------:R-:W3:Y:S04]  /*137c0*/  LDL.LU.64 R42, [R1+0x5a8] ;  /* 0x0005a800012a7983 */ /* 0x000ee80000300a00 */
[----:B-1----:R-:W3:Y:S04]  /*137d0*/  LDL.LU.64 R24, [R1+0x460] ;  /* 0x0004600001187983 */ /* 0x002ee80000300a00 */
[----:B----4-:R-:W4:Y:S01]  /*137e0*/  LDL.LU.64 R26, [R1+0x468] ;  /* 0x00046800011a7983 */ /* 0x010f220000300a00 */
[-C--:B------:R-:W-:Y:S03]  /*137f0*/  HMMA.1688.F32.TF32 R72, R164, R32.reuse, R228 ;  /* 0x00000020a448723c */ /* 0x080fe600000810e4 */
[----:B------:R-:W4:Y:S05]  /*13800*/  LDL.LU.64 R60, [R1+0x310] ;  /* 0x00031000013c7983 */ /* 0x000f2a0000300a00 */
[-C--:B------:R-:W-:Y:S08]  /*13810*/  HMMA.1688.F32.TF32 R68, R160, R32.reuse, R220 ;  /* 0x00000020a044723c */ /* 0x080ff000000810dc */
[-C--:B------:R-:W-:Y:S07]  /*13820*/  HMMA.1688.F32.TF32 R36, R148, R32.reuse, R36 ;  /* 0x000000209424723c */ /* 0x080fee0000081024 */
[----:B------:R-:W-:Y:S04]  /*13830*/  STL.64 [R1+0xcf0], R72 ;  /* 0x000cf04801007387 */ /* 0x000fe80000100a00 */
[----:B------:R1:W-:Y:S04]  /*13840*/  STL.64 [R1+0xcf8], R74 ;  /* 0x000cf84a01007387 */ /* 0x0003e80000100a00 */
[----:B------:R-:W4:Y:S04]  /*13850*/  LDL.LU.64 R62, [R1+0x318] ;  /* 0x00031800013e7983 */ /* 0x000f280000300a00 */
[----:B------:R-:W-:Y:S01]  /*13860*/  STL.64 [R1+0xed0], R68 ;  /* 0x000ed04401007387 */ /* 0x000fe20000100a00 */
[-C--:B-1----:R-:W-:Y:S03]  /*13870*/  HMMA.1688.F32.TF32 R72, R156, R32.reuse, R212 ;  /* 0x000000209c48723c */ /* 0x082fe600000810d4 */
[----:B------:R1:W-:Y:S05]  /*13880*/  STL.64 [R1+0xed8], R70 ;  /* 0x000ed84601007387 */ /* 0x0003ea0000100a00 */
[-C--:B------:R-:W-:Y:S08]  /*13890*/  HMMA.1688.F32.TF32 R52, R140, R32.reuse, R52 ;  /* 0x000000208c34723c */ /* 0x080ff00000081034 */
[-C--:B-1----:R-:W-:Y:S08]  /*138a0*/  HMMA.1688.F32.TF32 R68, R152, R32.reuse, R204 ;  /* 0x000000209844723c */ /* 0x082ff000000810cc */
[----:B------:R-:W-:Y:S01]  /*138b0*/  HMMA.1688.F32.TF32 R32, R144, R32, R20 ;  /* 0x000000209020723c */ /* 0x000fe20000081014 */
[----:B------:R-:W-:Y:S01]  /*138c0*/  STL.64 [R1+0x1010], R72 ;  /* 0x0010104801007387 */ /* 0x000fe20000100a00 */
[----:B------:R-:W-:-:S03]  /*138d0*/  IMAD.MOV.U32 R6, RZ, RZ, R39 ;  /* 0x000000ffff067224 */ /* 0x000fc600078e0027 */
[----:B------:R-:W-:Y:S01]  /*138e0*/  STL.64 [R1+0x1018], R74 ;  /* 0x0010184a01007387 */ /* 0x000fe20000100a00 */
[----:B------:R-:W-:-:S09]  /*138f0*/  IMAD.MOV.U32 R7, RZ, RZ, R38 ;  /* 0x000000ffff077224 */ /* 0x000fd200078e0026 */
[----:B------:R-:W-:Y:S04]  /*13900*/  STL.64 [R1+0x1140], R68 ;  /* 0x0011404401007387 */ /* 0x000fe80000100a00 */
[----:B------:R-:W-:Y:S04]  /*13910*/  STL.64 [R1+0x1148], R70 ;  /* 0x0011484601007387 */ /* 0x000fe80000100a00 */
[----:B------:R-:W-:Y:S04]  /*13920*/  STL.64 [R1+0x1230], R52 ;  /* 0x0012303401007387 */ /* 0x000fe80000100a00 */
[----:B------:R-:W-:Y:S04]  /*13930*/  STL.64 [R1+0x1238], R54 ;  /* 0x0012383601007387 */ /* 0x000fe80000100a00 */
[----:B------:R-:W-:Y:S04]  /*13940*/  STL.64 [R1+0x12e0], R36 ;  /* 0x0012e02401007387 */ /* 0x000fe80000100a00 */
[----:B------:R-:W-:Y:S04]  /*13950*/  STL [R1+0x2110], R6 ;  /* 0x0021100601007387 */ /* 0x000fe80000100800 */
[----:B------:R-:W-:Y:S01]  /*13960*/  STL [R1+0x210c], R7 ;  /* 0x00210c0701007387 */ /* 0x000fe20000100800 */
[-C--:B--2---:R-:W-:Y:S03]  /*13970*/  HMMA.1688.F32.TF32 R20, R200, R28.reuse, R56 ;  /* 0x0000001cc814723c */ /* 0x084fe60000081038 */
[----:B------:R-:W2:Y:S04]  /*13980*/  LDL.LU.64 R56, [R1+0x230] ;  /* 0x0002300001387983 */ /* 0x000ea80000300a00 */
[----:B------:R-:W-:Y:S04]  /*13990*/  STL.64 [R1+0x1360], R32 ;  /* 0x0013602001007387 */ /* 0x000fe80000100a00 */
[----:B------:R-:W-:Y:S04]  /*139a0*/  STL.64 [R1+0x1368], R34 ;  /* 0x0013682201007387 */ /* 0x000fe80000100a00 */
[----:B------:R-:W2:Y:S08]  /*139b0*/  LDL.LU.64 R58, [R1+0x238] ;  /* 0x00023800013a7983 */ /* 0x000eb00000300a00 */
[----:B------:R-:W-:Y:S04]  /*139c0*/  STL.64 [R1+0x420], R20 ;  /* 0x0004201401007387 */ /* 0x000fe80000100a00 */
[----:B------:R3:W-:Y:S02]  /*139d0*/  STL.64 [R1+0x428], R22 ;  /* 0x0004281601007387 */ /* 0x0007e40000100a00 */
[-C--:B---3--:R-:W-:Y:S02]  /*139e0*/  HMMA.1688.F32.TF32 R20, R196, R28.reuse, R48 ;  /* 0x0000001cc414723c */ /* 0x088fe40000081030 */
[----:B------:R-:W3:Y:S04]  /*139f0*/  LDL.LU.64 R48, [R1+0x140] ;  /* 0x0001400001307983 */ /* 0x000ee80000300a00 */
[----:B------:R-:W3:Y:S11]  /*13a00*/  LDL.LU.64 R50, [R1+0x148] ;  /* 0x0001480001327983 */ /* 0x000ef60000300a00 */
[----:B------:R-:W-:Y:S06]  /*13a10*/  @!UPT UIADD3 URZ, URZ, URZ, URZ ;  /* 0x0000003f3f3ff290 */ /* 0x000fec000fffe03f */
[----:B------:R-:W-:Y:S04]  /*13a20*/  STL.64 [R1+0x430], R20 ;  /* 0x0004301401007387 */ /* 0x000fe80000100a00 */
[----:B------:R1:W-:Y:S04]  /*13a30*/  STL.64 [R1+0x438], R22 ;  /* 0x0004381601007387 */ /* 0x0003e80000100a00 */
[----:B------:R-:W3:Y:S04]  /*13a40*/  LDL.LU.64 R52, [R1+0x80] ;  /* 0x0000800001347983 */ /* 0x000ee80000300a00 */
[----:B------:R-:W3:Y:S01]  /*13a50*/  LDL.LU.64 R54, [R1+0x88] ;  /* 0x0000880001367983 */ /* 0x000ee20000300a00 */
[-C--:B-1----:R-:W-:Y:S11]  /*13a60*/  HMMA.1688.F32.TF32 R20, R192, R28.reuse, R64 ;  /* 0x0000001cc014723c */ /* 0x082ff60000081040 */
[----:B------:R-:W-:Y:S11]  /*13a70*/  @!UPT UIADD3 URZ, URZ, URZ, URZ ;  /* 0x0000003f3f3ff290 */ /* 0x000ff6000fffe03f */
[----:B------:R-:W-:Y:S01]  /*13a80*/  @!UPT UIADD3 URZ, URZ, URZ, URZ ;  /* 0x0000003f3f3ff290 */ /* 0x000fe2000fffe03f */
        /* <DEDUP_REMOVED lines=18> */
[-C--:B----4-:R-:W-:Y:S03]  /*13bb0*/  HMMA.1688.F32.TF32 R20, R180, R28.reuse, R24 ;  /* 0x0000001cb414723c */ /* 0x090fe60000081018 */
[----:B------:R-:W2:Y:S11]  /*13bc0*/  LDSM.16.M88.4 R24, [R5+0x23000] ;  /* 0x023000000518783b */ /* 0x000eb60000000200 */
[----:B------:R-:W-:Y:S09]  /*13bd0*/  @!UPT UIADD3 URZ, URZ, URZ, URZ ;  /* 0x0000003f3f3ff290 */ /* 0x000ff2000fffe03f */
[----:B------:R-:W-:Y:S04]  /*13be0*/  STL.64 [R1+0x500], R20 ;  /* 0x0005001401007387 */ /* 0x000fe80000100a00 */
[----:B------:R-:W-:Y:S04]  /*13bf0*/  STL.64 [R1+0x508], R22 ;  /* 0x0005081601007387 */ /* 0x000fe80000100a00 */
[----:B------:R-:W4:Y:S04]  /*13c00*/  LDL.LU.64 R36, [R1] ;  /* 0x0000000001247983 */ /* 0x000f280000300a00 */
[----:B------:R-:W4:Y:S01]  /*13c10*/  LDL.LU.64 R38, [R1+0x8] ;  /* 0x0000080001267983 */ /* 0x000f220000300a00 */
[-C--:B------:R-:W-:Y:S03]  /*13c20*/  HMMA.1688.F32.TF32 R64, R176, R28.reuse, R60 ;  /* 0x0000001cb040723c */ /* 0x080fe6000008103c */
[----:B------:R-:W2:Y:S11]  /*13c30*/  LDSM.16.M88.4 R20, [R5+0x23800] ;  /* 0x023800000514783b */ /* 0x000eb60000000200 */
[----:B------:R-:W-:Y:S09]  /*13c40*/  @!UPT UIADD3 URZ, URZ, URZ, URZ ;  /* 0x0000003f3f3ff290 */ /* 0x000ff2000fffe03f */
[----:B------:R-:W-:Y:S04]  /*13c50*/  STL.64 [R1+0x560], R64 ;  /* 0x0005604001007387 */ /* 0x000fe80000100a00 */
[----:B------:R-:W-:Y:S01]  /*13c60*/  STL.64 [R1+0x568], R66 ;  /* 0x0005684201007387 */ /* 0x000fe20000100a00 */
[-C--:B--2---:R-:W-:Y:S08]  /*13c70*/  HMMA.1688.F32.TF32 R60, R172, R28.reuse, R56 ;  /* 0x0000001cac3c723c */ /* 0x084ff00000081038 */
[-C--:B---3--:R-:W-:Y:S01]  /*13c80*/  HMMA.1688.F32.TF32 R56, R168, R28.reuse, R48 ;  /* 0x0000001ca838723c */ /* 0x088fe20000081030 */
[----:B------:R-:W2:Y:S11]  /*13c90*/  LDL.LU.64 R48, [R1+0xcc0] ;  /* 0x000cc00001307983 */ /* 0x000eb60000300a00 */
[----:B------:R-:W-:Y:S03]  /*13ca0*/  @!UPT UIADD3 URZ, URZ, URZ, URZ ;  /* 0x0000003f3f3ff290 */ /* 0x000fe6000fffe03f */
[----:B------:R-:W-:Y:S04]  /*13cb0*/  STL.64 [R1+0x680], R60 ;  /* 0x0006803c01007387 */ /* 0x000fe80000100a00 */
[----:B------:R-:W-:Y:S04]  /*13cc0*/  STL.64 [R1+0x688], R62 ;  /* 0x0006883e01007387 */ /* 0x000fe80000100a00 */
[----:B------:R-:W2:Y:S04]  /*13cd0*/  LDL.LU.64 R50, [R1+0xcc8] ;  /* 0x000cc80001327983 */ /* 0x000ea80000300a00 */
[----:B------:R-:W-:Y:S04]  /*13ce0*/  STL.64 [R1+0x810], R56 ;  /* 0x0008103801007387 */ /* 0x000fe80000100a00 */
[----:B------:R2:W-:Y:S02]  /*13cf0*/  STL.64 [R1+0x818], R58 ;  /* 0x0008183a01007387 */ /* 0x0005e40000100a00 */
[-C--:B--2---:R-:W-:Y:S08]  /*13d00*/  HMMA.1688.F32.TF32 R56, R164, R28.reuse, R52 ;  /* 0x0000001ca438723c */ /* 0x084ff00000081034 */
[-C--:B------:R-:W-:Y:S01]  /*13d10*/  HMMA.1688.F32.TF32 R52, R160, R28.reuse, R32 ;  /* 0x0000001ca034723c */ /* 0x080fe20000081020 */
[----:B------:R-:W2:Y:S11]  /*13d20*/  LDL.LU.64 R32, [R1+0xbd0] ;  /* 0x000bd00001207983 */ /* 0x000eb60000300a00 */
[----:B------:R-:W-:Y:S03]  /*13d30*/  @!UPT UIADD3 URZ, URZ, URZ, URZ ;  /* 0x0000003f3f3ff290 */ /* 0x000fe6000fffe03f */
[----:B------:R-:W-:Y:S04]  /*13d40*/  STL.64 [R1+0xb60], R56 ;  /* 0x000b603801007387 */ /* 0x000fe80000100a00 */
[----:B------:R-:W-:Y:S04]  /*13d50*/  STL.64 [R1+0xb68], R58 ;  /* 0x000b683a01007387 */ /* 0x000fe80000100a00 */
[----:B------:R-:W2:Y:S04]  /*13d60*/  LDL.LU.64 R34, [R1+0xbd8] ;  /* 0x000bd80001227983 */ /* 0x000ea80000300a00 */
[----:B------:R-:W-:Y:S04]  /*13d70*/  STL.64 [R1+0xc60], R52 ;  /* 0x000c603401007387 */ /* 0x000fe80000100a00 */
[----:B------:R3:W-:Y:S02]  /*13d80*/  STL.64 [R1+0xc68], R54 ;  /* 0x000c683601007387 */ /* 0x0007e40000100a00 */
[-C--:B---3--:R-:W-:Y:S02]  /*13d90*/  HMMA.1688.F32.TF32 R52, R156, R28.reuse, R44 ;  /* 0x0000001c9c34723c */ /* 0x088fe4000008102c */
[----:B------:R-:W3:Y:S04]  /*13da0*/  LDL.LU.64 R44, [R1+0xa30] ;  /* 0x000a3000012c7983 */ /* 0x000ee80000300a00 */
[----:B------:R-:W3:Y:S11]  /*13db0*/  LDL.LU.64 R46, [R1+0xa38] ;  /* 0x000a3800012e7983 */ /* 0x000ef60000300a00 */
[----:B------:R-:W-:Y:S06]  /*13dc0*/  @!UPT UIADD3 URZ, URZ, URZ, URZ ;  /* 0x0000003f3f3ff290 */ /* 0x000fec000fffe03f */
[----:B------:R-:W-:Y:S04]  /*13dd0*/  STL.64 [R1+0xef0], R52 ;  /* 0x000ef03401007387 */ /* 0x000fe80000100a00 */
[----:B------:R4:W-:Y:S02]  /*13de0*/  STL.64 [R1+0xef8], R54 ;  /* 0x000ef83601007387 */ /* 0x0009e40000100a00 */
[-C--:B----4-:R-:W-:Y:S02]  /*13df0*/  HMMA.1688.F32.TF32 R52, R152, R28.reuse, R40 ;  /* 0x0000001c9834723c */ /* 0x090fe40000081028 */
[----:B------:R-:W4:Y:S04]  /*13e00*/  LDL.LU.64 R40, [R1+0x7d0] ;  /* 0x0007d00001287983 */ /* 0x000f280000300a00 */
[----:B------:R-:W4:Y:S11]  /*13e10*/  LDL.LU.64 R42, [R1+0x7d8] ;  /* 0x0007d800012a7983 */ /* 0x000f360000300a00 */
[----:B------:R-:W-:Y:S06]  /*13e20*/  @!UPT UIADD3 URZ, URZ, URZ, URZ ;  /* 0x0000003f3f3ff290 */ /* 0x000fec000fffe03f */
[----:B------:R-:W-:Y:S04]  /*13e30*/  STL.64 [R1+0x1020], R52 ;  /* 0x0010203401007387 */ /* 0x000fe80000100a00 */
[----:B------:R1:W-:Y:S02]  /*13e40*/  STL.64 [R1+0x1028], R54 ;  /* 0x0010283601007387 */ /* 0x0003e40000100a00 */
[-C--:B-1----:R-:W-:Y:S02]  /*13e50*/  HMMA.1688.F32.TF32 R52, R140, R28.reuse, R36 ;  /* 0x0000001c8c34723c */ /* 0x082fe40000081024 */
[----:B------:R-:W4:Y:S04]  /*13e60*/  LDL.LU.64 R36, [R1+0x630] ;  /* 0x0006300001247983 */ /* 0x000f280000300a00 */
[----:B------:R-:W4:Y:S02]  /*13e70*/  LDL.LU.64 R38, [R1+0x638] ;  /* 0x0006380001267983 */ /* 0x000f240000300a00 */
[-C--:B------:R-:W-:Y:S11]  /*13e80*/  HMMA.1688.F32.TF32 R64, R148, R28.reuse, R244 ;  /* 0x0000001c9440723c */ /* 0x080ff600000810f4 */
[----:B------:R-:W-:Y:S04]  /*13e90*/  @!UPT UIADD3 URZ, URZ, URZ, URZ ;  /* 0x0000003f3f3ff290 */ /* 0x000fe8000fffe03f */
[----:B------:R-:W-:Y:S04]  /*13ea0*/  STL.64 [R1+0x1170], R52 ;  /* 0x0011703401007387 */ /* 0x000fe80000100a00 */
[----:B------:R1:W-:Y:S04]  /*13eb0*/  STL.64 [R1+0x1178], R54 ;  /* 0x0011783601007387 */ /* 0x0003e80000100a00 */
[----:B------:R-:W4:Y:S04]  /*13ec0*/  LDL.LU.64 R60, [R1+0x540] ;  /* 0x00054000013c7983 */ /* 0x000f280000300a00 */
[----:B------:R-:W4:Y:S01]  /*13ed0*/  LDL.LU.64 R62, [R1+0x548] ;  /* 0x00054800013e7983 */ /* 0x000f220000300a00 */
[----:B-1----:R-:W-:Y:S03]  /*13ee0*/  HMMA.1688.F32.TF32 R52, R144, R28, R16 ;  /* 0x0000001c9034723c */ /* 0x002fe60000081010 */
[----:B------:R-:W4:Y:S04]  /*13ef0*/  LDL.LU.64 R56, [R1+0x3e0] ;  /* 0x0003e00001387983 */ /* 0x000f280000300a00 */
[----:B------:R-:W4:Y:S04]  /*13f00*/  LDL.LU.64 R58, [R1+0x3e8] ;  /* 0x0003e800013a7983 */ /* 0x000f280000300a00 */
[----:B------:R-:W-:Y:S04]  /*13f10*/  STL.64 [R1+0x1220], R64 ;  /* 0x0012204001007387 */ /* 0x000fe80000100a00 */
[----:B------:R-:W-:Y:S01]  /*13f20*/  STL.64 [R1+0x1228], R66 ;  /* 0x0012284201007387 */ /* 0x000fe20000100a00 */
[-C--:B--2---:R-:W-:Y:S03]  /*13f30*/  HMMA.1688.F32.TF32 R16, R200, R24.reuse, R48 ;  /* 0x00000018c810723c */ /* 0x084fe60000081030 */
[----:B------:R-:W2:Y:S04]  /*13f40*/  LDL.LU.64 R48, [R1+0x1d0] ;  /* 0x0001d00001307983 */ /* 0x000ea80000300a00 */
[----:B------:R1:W-:Y:S04]  /*13f50*/  STL.64 [R1+0x12d0], R52 ;  /* 0x0012d03401007387 */ /* 0x0003e80000100a00 */
[----:B------:R1:W-:Y:S04]  /*13f60*/  STL.64 [R1+0x12d8], R54 ;  /* 0x0012d83601007387 */ /* 0x0003e80000100a00 */
[----:B------:R-:W2:Y:S08]  /*13f70*/  LDL.LU.64 R50, [R1+0x1d8] ;  /* 0x0001d80001327983 */ /* 0x000eb00000300a00 */
[----:B------:R-:W-:Y:S04]  /*13f80*/  STL.64 [R1+0x300], R16 ;  /* 0x0003001001007387 */ /* 0x000fe80000100a00 */
[----:B------:R1:W-:Y:S04]  /*13f90*/  STL.64 [R1+0x308], R18 ;  /* 0x0003081201007387 */ /* 0x0003e80000100a00 */
[----:B-1----:R-:W2:Y:S04]  /*13fa0*/  LDL.LU.64 R52, [R1+0x130] ;  /* 0x0001300001347983 */ /* 0x002ea80000300a00 */
[----:B------:R-:W2:Y:S01]  /*13fb0*/  LDL.LU.64 R54, [R1+0x138] ;  /* 0x0001380001367983 */ /* 0x000ea20000300a00 */
[-C--:B------:R-:W-:Y:S11]  /*13fc0*/  HMMA.1688.F32.TF32 R16, R196, R24.reuse, R32 ;  /* 0x00000018c410723c */ /* 0x080ff60000081020 */
[----:B------:R-:W-:Y:S11]  /*13fd0*/  @!UPT UIADD3 URZ, URZ, URZ, URZ ;  /* 0x0000003f3f3ff290 */ /* 0x000ff6000fffe03f */
[----:B------:R-:W-:Y:S02]  /*13fe0*/  @!UPT UIADD3 URZ, URZ, URZ, URZ ;  /* 0x0000003f3f3ff290 */ /* 0x000fe4000fffe03f */
[----:B------:R-:W-:Y:S02]  /*13ff0*/  IMAD.MOV.U32 R35, RZ, RZ, R17 ;  /* 0x000000ffff237224 */ /* 0x000fe400078e0011 */
[----:B------:R-:W-:Y:S01]  /*14000*/  IMAD.MOV.U32 R34, RZ, RZ, R16 ;  /* 0x000000ffff227224 */ /* 0x000fe200078e0010 */
[----:B------:R3:W-:Y:S04]  /*14010*/  STL.64 [R1+0x318], R18 ;  /* 0x0003181201007387 */ /* 0x0007e80000100a00 */
[----:B------:R-:W-:Y:S04]  /*14020*/  STL [R1+0x22ec], R35 ;  /* 0x0022ec2301007387 */ /* 0x000fe80000100800 */
[----:B------:R-:W-:Y:S01]  /*14030*/  STL [R1+0x22e8], R34 ;  /* 0x0022e82201007387 */ /* 0x000fe20000100800 */
[-C--:B---3--:R-:W-:Y:S03]  /*14040*/  HMMA.1688.F32.TF32 R16, R192, R24.reuse, R44 ;  /* 0x00000018c010723c */ /* 0x088fe6000008102c */
[----:B------:R-:W3:Y:S04]  /*14050*/  LDL.LU.64 R44, [R1+0x70] ;  /* 0x00007000012c7983 */ /* 0x000ee80000300a00 */
[----:B------:R-:W3:Y:S11]  /*14060*/  LDL.LU.64 R46, [R1+0x78] ;  /* 0x00007800012e7983 */ /* 0x000ef60000300a00 */
[----:B------:R-:W-:Y:S05]  /*14070*/  @!UPT UIADD3 URZ, URZ, URZ, URZ ;  /* 0x0000003f3f3ff290 */ /* 0x000fea000fffe03f */
        /* <DEDUP_REMOVED lines=10> */
[----:B------:R-:W4:Y:S11]  /*14120*/  LDL.LU.64 R38, [R1+0x38] ;  /* 0x0000380001267983 */ /* 0x000f360000300a00 */
[----:B------:R-:W-:Y:S06]  /*14130*/  @!UPT UIADD3 URZ, URZ, URZ, URZ ;  /* 0x0000003f3f3ff290 */ /* 0x000fec000fffe03f */
[----:B------:R1:W-:Y:S04]  /*14140*/  STL.64 [R1+0x350], R16 ;  /* 0x0003501001007387 */ /* 0x0003e80000100a00 */
[----:B------:R1:W-:Y:S04]  /*14150*/  STL.64 [R1+0x358], R18 ;  /* 0x0003581201007387 */ /* 0x0003e80000100a00 */
[----:B-1----:R-:W4:Y:S04]  /*14160*/  LDL.LU.64 R16, [R1+0x10] ;  /* 0x0000100001107983 */ /* 0x002f280000300a00 */
[----:B------:R-:W4:Y:S01]  /*14170*/  LDL.LU.64 R18, [R1+0x18] ;  /* 0x0000180001127983 */ /* 0x000f220000300a00 */
[-C--:B------:R-:W-:Y:S08]  /*14180*/  HMMA.1688.F32.TF32 R32, R180, R24.reuse, R60 ;  /* 0x00000018b420723c */ /* 0x080ff0000008103c */
[-C--:B------:R-:W-:Y:S11]  /*14190*/  HMMA.1688.F32.TF32 R56, R176, R24.reuse, R56 ;  /* 0x00000018b038723c */ /* 0x080ff60000081038 */
[----:B------:R-:W-:Y:S05]  /*141a0*/  @!UPT UIADD3 URZ, URZ, URZ, URZ ;  /* 0x0000003f3f3ff290 */ /* 0x000fea000fffe03f */
[----:B------:R-:W-:Y:S01]  /*141b0*/  IMAD.MOV.U32 R28, RZ, RZ, R35 ;  /* 0x000000ffff1c7224 */ /* 0x000fe200078e0023 */
[----:B------:R-:W-:Y:S01]  /*141c0*/  MOV R29, R34 ;  /* 0x00000022001d7202 */ /* 0x000fe20000000f00 */
[----:B------:R2:W-:Y:S04]  /*141d0*/  STL.64 [R1+0x360], R32 ;  /* 0x0003602001007387 */ /* 0x0005e80000100a00 */
[----:B------:R-:W-:Y:S04]  /*141e0*/  STL [R1+0x213c], R28 ;  /* 0x00213c1c01007387 */ /* 0x000fe80000100800 */
[----:B------:R-:W-:Y:S01]  /*141f0*/  STL [R1+0x2138], R29 ;  /* 0x0021381d01007387 */ /* 0x000fe20000100800 */
[-C--:B--2---:R-:W-:Y:S03]  /*14200*/  HMMA.1688.F32.TF32 R32, R172, R24.reuse, R48 ;  /* 0x00000018ac20723c */ /* 0x084fe60000081030 */
[----:B------:R-:W2:Y:S04]  /*14210*/  LDL.LU.64 R48, [R1+0xde0] ;  /* 0x000de00001307983 */ /* 0x000ea80000300a00 */
[----:B------:R-:W-:Y:S04]  /*14220*/  STL.64 [R1+0x400], R56 ;  /* 0x0004003801007387 */ /* 0x000fe80000100a00 */
[----:B------:R-:W-:Y:S04]  /*14230*/  STL.64 [R1+0x408], R58 ;  /* 0x0004083a01007387 */ /* 0x000fe80000100a00 */
[----:B------:R-:W2:Y:S08]  /*14240*/  LDL.LU.64 R50, [R1+0xde8] ;  /* 0x000de80001327983 */ /* 0x000eb00000300a00 */
[----:B------:R1:W-:Y:S04]  /*14250*/  STL.64 [R1+0x540], R32 ;  /* 0x0005402001007387 */ /* 0x0003e80000100a00 */
[----:B------:R1:W-:Y:S04]  /*14260*/  STL.64 [R1+0x548], R34 ;  /* 0x0005482201007387 */ /* 0x0003e80000100a00 */
[----:B-1----:R-:W2:Y:S04]  /*14270*/  LDL.LU.64 R32, [R1+0xc90] ;  /* 0x000c900001207983 */ /* 0x002ea80000300a00 */
[----:B------:R-:W2:Y:S01]  /*14280*/  LDL.LU.64 R34, [R1+0xc98] ;  /* 0x000c980001227983 */ /* 0x000ea20000300a00 */
[-C--:B------:R-:W-:Y:S11]  /*14290*/  HMMA.1688.F32.TF32 R52, R168, R24.reuse, R52 ;  /* 0x00000018a834723c */ /* 0x080ff60000081034 */
[----:B------:R-:W-:Y:S11]  /*142a0*/  @!UPT UIADD3 URZ, URZ, URZ, URZ ;  /* 0x0000003f3f3ff290 */ /* 0x000ff6000fffe03f */
[----:B------:R-:W-:Y:S01]  /*142b0*/  @!UPT UIADD3 URZ, URZ, URZ, URZ ;  /* 0x0000003f3f3ff290 */ /* 0x000fe2000fffe03f */
        /* <DEDUP_REMOVED lines=23> */
[-C--:B------:R-:W-:Y:S08]  /*14430*/  HMMA.1688.F32.TF32 R60, R140, R24.reuse, R248 ;  /* 0x000000188c3c723c */ /* 0x080ff000000810f8 */
[-C--:B------:R-:W-:Y:S07]  /*14440*/  HMMA.1688.F32.TF32 R56, R148, R24.reuse, R236 ;  /* 0x000000189438723c */ /* 0x080fee00000810ec */
[----:B------:R-:W-:Y:S04]  /*14450*/  STL.64 [R1+0xf00], R52 ;  /* 0x000f003401007387 */ /* 0x000fe80000100a00 */
[----:B------:R1:W-:Y:S04]  /*14460*/  STL.64 [R1+0xf08], R54 ;  /* 0x000f083601007387 */ /* 0x0003e80000100a00 */
[----:B------:R-:W4:Y:S04]  /*14470*/  LDL.LU.64 R64, [R1+0x4a0] ;  /* 0x0004a00001407983 */ /* 0x000f280000300a00 */
[----:B------:R-:W4:Y:S01]  /*14480*/  LDL.LU.64 R66, [R1+0x4a8] ;  /* 0x0004a80001427983 */ /* 0x000f220000300a00 */
[----:B-1----:R-:W-:Y:S03]  /*14490*/  HMMA.1688.F32.TF32 R52, R144, R24, R12 ;  /* 0x000000189034723c */ /* 0x002fe6000008100c */
[----:B------:R1:W-:Y:S04]  /*144a0*/  STL.64 [R1+0x1050], R60 ;  /* 0x0010503c01007387 */ /* 0x0003e80000100a00 */
[----:B------:R1:W-:Y:S04]  /*144b0*/  STL.64 [R1+0x1058], R62 ;  /* 0x0010583e01007387 */ /* 0x0003e80000100a00 */
[----:B------:R-:W-:Y:S04]  /*144c0*/  STL.64 [R1+0x1160], R56 ;  /* 0x0011603801007387 */ /* 0x000fe80000100a00 */
[----:B------:R-:W-:Y:S04]  /*144d0*/  STL.64 [R1+0x1168], R58 ;  /* 0x0011683a01007387 */ /* 0x000fe80000100a00 */
[----:B-1----:R-:W4:Y:S04]  /*144e0*/  LDL.LU.64 R60, [R1+0x390] ;  /* 0x00039000013c7983 */ /* 0x002f280000300a00 */
[----:B------:R-:W-:Y:S04]  /*144f0*/  STL.64 [R1+0x1210], R52 ;  /* 0x0012103401007387 */ /* 0x000fe80000100a00 */
[----:B------:R-:W-:Y:S04]  /*14500*/  STL.64 [R1+0x1218], R54 ;  /* 0x0012183601007387 */ /* 0x000fe80000100a00 */
[----:B------:R-:W4:Y:S01]  /*14510*/  LDL.LU.64 R62, [R1+0x398] ;  /* 0x00039800013e7983 */ /* 0x000f220000300a00 */
[-C--:B--2---:R-:W-:Y:S11]  /*14520*/  HMMA.1688.F32.TF32 R12, R200, R20.reuse, R48 ;  /* 0x00000014c80c723c */ /* 0x084ff60000081030 */
[----:B------:R-:W-:Y:S11]  /*14530*/  @!UPT UIADD3 URZ, URZ, URZ, URZ ;  /* 0x0000003f3f3ff290 */ /* 0x000ff6000fffe03f */
[----:B------:R-:W-:Y:S01]  /*14540*/  @!UPT UIADD3 URZ, URZ, URZ, URZ ;  /* 0x0000003f3f3ff290 */ /* 0x000fe2000fffe03f */
[----:B------:R-:W-:Y:S04]  /*14550*/  STL.64 [R1+0x240], R12 ;  /* 0x0002400c01007387 */ /* 0x000fe80000100a00 */
[----:B------:R1:W-:Y:S02]  /*14560*/  STL.64 [R1+0x248], R14 ;  /* 0x0002480e01007387 */ /* 0x0003e40000100a00 */
[-C--:B-1----:R-:W-:Y:S02]  /*14570*/  HMMA.1688.F32.TF32 R12, R196, R20.reuse, R32 ;  /* 0x00000014c40c723c */ /* 0x082fe40000081020 */
[----:B------:R-:W2:Y:S04]  /*14580*/  LDL.LU.64 R32, [R1+0x180] ;  /* 0x0001800001207983 */ /* 0x000ea80000300a00 */
[----:B------:R-:W2:Y:S11]  /*14590*/  LDL.LU.64 R34, [R1+0x188] ;  /* 0x0001880001227983 */ /* 0x000eb60000300a00 */
[----:B------:R-:W-:Y:S06]  /*145a0*/  @!UPT UIADD3 URZ, URZ, URZ, URZ ;  /* 0x0000003f3f3ff290 */ /* 0x000fec000fffe03f */
[----:B------:R-:W-:Y:S04]  /*145b0*/  STL.64 [R1+0x250], R12 ;  /* 0x0002500c01007387 */ /* 0x000fe80000100a00 */
[----:B------:R3:W-:Y:S04]  /*145c0*/  STL.64 [R1+0x258], R14 ;  /* 0x0002580e01007387 */ /* 0x0007e80000100a00 */
[----:B------:R-:W2:Y:S04]  /*145d0*/  LDL.LU.64 R48, [R1+0x100] ;  /* 0x0001000001307983 */ /* 0x000ea80000300a00 */
[----:B------:R-:W2:Y:S01]  /*145e0*/  LDL.LU.64 R50, [R1+0x108] ;  /* 0x0001080001327983 */ /* 0x000ea20000300a00 */
[-C--:B---3--:R-:W-:Y:S11]  /*145f0*/  HMMA.1688.F32.TF32 R12, R192, R20.reuse, R44 ;  /* 0x00000014c00c723c */ /* 0x088ff6000008102c */
[----:B------:R-:W-:Y:S11]  /*14600*/  @!UPT UIADD3 URZ, URZ, URZ, URZ ;  /* 0x0000003f3f3ff290 */ /* 0x000ff6000fffe03f */
[----:B------:R-:W-:Y:S01]  /*14610*/  @!UPT UIADD3 URZ, URZ, URZ, URZ ;  /* 0x0000003f3f3ff290 */ /* 0x000fe2000fffe03f */
[----:B------:R-:W-:Y:S04]  /*14620*/  STL.64 [R1+0x260], R12 ;  /* 0x0002600c01007387 */ /* 0x000fe80000100a00 */
[----:B------:R4:W-:Y:S04]  /*14630*/  STL.64 [R1+0x268], R14 ;  /* 0x0002680e01007387 */ /* 0x0009e80000100a00 */
[----:B------:R-:W3:Y:S04]  /*14640*/  LDL.LU.64 R44, [R1+0xf0] ;  /* 0x0000f000012c7983 */ /* 0x000ee80000300a00 */
[----:B------:R-:W3:Y:S01]  /*14650*/  LDL.LU.64 R46, [R1+0xf8] ;  /* 0x0000f800012e7983 */ /* 0x000ee20000300a00 */
[-C--:B----4-:R-:W-:Y:S11]  /*14660*/  HMMA.1688.F32.TF32 R12, R188, R20.reuse, R40 ;  /* 0x00000014bc0c723c */ /* 0x090ff60000081028 */
[----:B------:R-:W-:Y:S11]  /*14670*/  @!UPT UIADD3 URZ, URZ, URZ, URZ ;  /* 0x0000003f3f3ff290 */ /* 0x000ff6000fffe03f */
[----:B------:R-:W-:Y:S01]  /*14680*/  @!UPT UIADD3 URZ, URZ, URZ, URZ ;  /* 0x0000003f3f3ff290 */ /* 0x000fe2000fffe03f */
[----:B------:R-:W-:Y:S04]  /*14690*/  STL.64 [R1+0x270], R12 ;  /* 0x0002700c01007387 */ /* 0x000fe80000100a00 */
[----:B------:R1:W-:Y:S04]  /*146a0*/  STL.64 [R1+0x278], R14 ;  /* 0x0002780e01007387 */ /* 0x0003e80000100a00 */
[----:B------:R-:W4:Y:S04]  /*146b0*/  LDL.LU.64 R40, [R1+0xe0] ;  /* 0x0000e00001287983 */ /* 0x000f280000300a00 */
[----:B------:R-:W4:Y:S01]  /*146c0*/  LDL.LU.64 R42, [R1+0xe8] ;  /* 0x0000e800012a7983 */ /* 0x000f220000300a00 */
[-C--:B-1----:R-:W-:Y:S11]  /*146d0*/  HMMA.1688.F32.TF32 R12, R184, R20.reuse, R36 ;  /* 0x00000014b80c723c */ /* 0x082ff60000081024 */
[----:B------:R-:W-:Y:S11]  /*146e0*/  @!UPT UIADD3 URZ, URZ, URZ, URZ ;  /* 0x0000003f3f3ff290 */ /* 0x000ff6000fffe03f */
[----:B------:R-:W-:Y:S01]  /*146f0*/  @!UPT UIADD3 URZ, URZ, URZ, URZ ;  /* 0x0000003f3f3ff290 */ /* 0x000fe2000fffe03f */
[----:B------:R-:W-:Y:S04]  /*14700*/  STL.64 [R1+0x2a0], R12 ;  /* 0x0002a00c01007387 */ /* 0x000fe80000100a00 */
[----:B------:R1:W-:Y:S04]  /*14710*/  STL.64 [R1+0x2a8], R14 ;  /* 0x0002a80e01007387 */ /* 0x0003e80000100a00 */
[----:B------:R-:W4:Y:S04]  /*14720*/  LDL.LU.64 R36, [R1+0xd0] ;  /* 0x0000d00001247983 */ /* 0x000f280000300a00 */
[----:B------:R-:W4:Y:S04]  /*14730*/  LDL.LU.64 R38, [R1+0xd8] ;  /* 0x0000d80001267983 */ /* 0x000f280000300a00 */
[----:B------:R-:W4:Y:S04]  /*14740*/  LDL.LU.64 R56, [R1+0xc0] ;  /* 0x0000c00001387983 */ /* 0x000f280000300a00 */
[----:B------:R-:W4:Y:S01]  /*14750*/  LDL.LU.64 R58, [R1+0xc8] ;  /* 0x0000c800013a7983 */ /* 0x000f220000300a00 */
[----:B-1----:R-:W-:Y:S03]  /*14760*/  HMMA.1688.F32.TF32 R12, R180, R20, R16 ;  /* 0x00000014b40c723c */ /* 0x002fe60000081010 */
[----:B------:R-:W4:Y:S04]  /*14770*/  LDL.LU.64 R52, [R1+0xb0] ;  /* 0x0000b00001347983 */ /* 0x000f280000300a00 */
[----:B------:R-:W4:Y:S04]  /*14780*/  LDL.LU.64 R54, [R1+0xb8] ;  /* 0x0000b80001367983 */ /* 0x000f280000300a00 */
[----:B------:R-:W1:Y:S11]  /*14790*/  LDSM.16.M88.4 R16, [R5+0x24000] ;  /* 0x024000000510783b */ /* 0x000e760000000200 */
[----:B------:R-:W-:Y:S01]  /*147a0*/  @!UPT UIADD3 URZ, URZ, URZ, URZ ;  /* 0x0000003f3f3ff290 */ /* 0x000fe2000fffe03f */
[----:B------:R-:W-:Y:S01]  /*147b0*/  STL [R1+0x294], R13 ;  /* 0x0002940d01007387 */ /* 0x000fe20000100800 */
[----:B------:R-:W-:-:S03]  /*147c0*/  IMAD.MOV.U32 R29, RZ, RZ, R12 ;  /* 0x000000ffff1d7224 */ /* 0x000fc600078e000c */
[----:B------:R1:W-:Y:S02]  /*147d0*/  STL.64 [R1+0x298], R14 ;  /* 0x0002980e01007387 */ /* 0x0003e40000100a00 */
[-C--:B-1----:R-:W-:Y:S02]  /*147e0*/  HMMA.1688.F32.TF32 R12, R176, R20.reuse, R64 ;  /* 0x00000014b00c723c */ /* 0x082fe40000081040 */
[----:B------:R-:W-:Y:S06]  /*147f0*/  STL [R1+0x2140], R29 ;  /* 0x0021401d01007387 */ /* 0x000fec0000100800 */
[-C--:B------:R-:W-:Y:S11]  /*14800*/  HMMA.1688.F32.TF32 R64, R172, R20.reuse, R60 ;  /* 0x00000014ac40723c */ /* 0x080ff6000008103c */
[----:B------:R-:W-:Y:S05]  /*14810*/  @!UPT UIADD3 URZ, URZ, URZ, URZ ;  /* 0x0000003f3f3ff290 */ /* 0x000fea000fffe03f */
[----:B------:R-:W-:Y:S02]  /*14820*/  IMAD.MOV.U32 R24, RZ, RZ, R15 ;  /* 0x000000ffff187224 */ /* 0x000fe400078e000f */
[----:B------:R-:W-:Y:S01]  /*14830*/  IMAD.MOV.U32 R25, RZ, RZ, R14 ;  /* 0x000000ffff197224 */ /* 0x000fe200078e000e */
[----:B------:R-:W-:Y:S04]  /*14840*/  STL.64 [R1+0x280], R12 ;  /* 0x0002800c01007387 */ /* 0x000fe80000100a00 */
[----:B------:R-:W-:Y:S04]  /*14850*/  STL [R1+0x2148], R24 ;  /* 0x0021481801007387 */ /* 0x000fe80000100800 */
[----:B------:R-:W-:Y:S04]  /*14860*/  STL [R1+0x2144], R25 ;  /* 0x0021441901007387 */ /* 0x000fe80000100800 */
[----:B------:R-:W1:Y:S01]  /*14870*/  LDSM.16.M88.4 R12, [R5+0x24800] ;  /* 0x02480000050c783b */ /* 0x000e620000000200 */
[-C--:B--2---:R-:W-:Y:S03]  /*14880*/  HMMA.1688.F32.TF32 R60, R168, R20.reuse, R32 ;  /* 0x00000014a83c723c */ /* 0x084fe60000081020 */
[----:B------:R-:W2:Y:S04]  /*14890*/  LDL.LU.64 R32, [R1+0xe90] ;  /* 0x000e900001207983 */ /* 0x000ea80000300a00 */
[----:B------:R-:W-:Y:S04]  /*148a0*/  STL.64 [R1+0x3e0], R64 ;  /* 0x0003e04001007387 */ /* 0x000fe80000100a00 */
[----:B------:R-:W-:Y:S04]  /*148b0*/  STL.64 [R1+0x3e8], R66 ;  /* 0x0003e84201007387 */ /* 0x000fe80000100a00 */
[----:B------:R-:W2:Y:S08]  /*148c0*/  LDL.LU.64 R34, [R1+0xe98] ;  /* 0x000e980001227983 */ /* 0x000eb00000300a00 */
[----:B------:R-:W-:Y:S04]  /*148d0*/  STL.64 [R1+0x4f0], R60 ;  /* 0x0004f03c01007387 */ /* 0x000fe80000100a00 */
[----:B------:R1:W-:Y:S02]  /*148e0*/  STL.64 [R1+0x4f8], R62 ;  /* 0x0004f83e01007387 */ /* 0x0003e40000100a00 */
[-C--:B-1----:R-:W-:Y:S02]  /*148f0*/  HMMA.1688.F32.TF32 R60, R164, R20.reuse, R48 ;  /* 0x00000014a43c723c */ /* 0x082fe40000081030 */
[----:B------:R-:W2:Y:S04]  /*14900*/  LDL.LU.64 R48, [R1+0xdc0] ;  /* 0x000dc00001307983 */ /* 0x000ea80000300a00 */
[----:B------:R-:W2:Y:S11]  /*14910*/  LDL.LU.64 R50, [R1+0xdc8] ;  /* 0x000dc80001327983 */ /* 0x000eb60000300a00 */
[----:B------:R-:W-:Y:S06]  /*14920*/  @!UPT UIADD3 URZ, URZ, URZ, URZ ;  /* 0x0000003f3f3ff290 */ /* 0x000fec000fffe03f */
        /* <DEDUP_REMOVED lines=19> */
[----:B------:R1:W-:Y:S04]  /*14a60*/  STL.64 [R1+0xd40], R60 ;  /* 0x000d403c01007387 */ /* 0x0003e80000100a00 */
[----:B------:R1:W-:Y:S04]  /*14a70*/  STL.64 [R1+0xd48], R62 ;  /* 0x000d483e01007387 */ /* 0x0003e80000100a00 */
[----:B------:R-:W4:Y:S04]  /*14a80*/  LDL.LU.64 R64, [R1+0x710] ;  /* 0x0007100001407983 */ /* 0x000f280000300a00 */
[----:B------:R-:W-:Y:S04]  /*14a90*/  STL.64 [R1+0xf20], R56 ;  /* 0x000f203801007387 */ /* 0x000fe80000100a00 */
[----:B------:R-:W-:Y:S04]  /*14aa0*/  STL.64 [R1+0xf28], R58 ;  /* 0x000f283a01007387 */ /* 0x000fe80000100a00 */
[----:B------:R-:W4:Y:S01]  /*14ab0*/  LDL.LU.64 R66, [R1+0x718] ;  /* 0x0007180001427983 */ /* 0x000f220000300a00 */
[-C--:B------:R-:W-:Y:S11]  /*14ac0*/  HMMA.1688.F32.TF32 R52, R148, R20.reuse, R52 ;  /* 0x000000149434723c */ /* 0x080ff60000081034 */
[----:B------:R-:W-:Y:S11]  /*14ad0*/  @!UPT UIADD3 URZ, URZ, URZ, URZ ;  /* 0x0000003f3f3ff290 */ /* 0x000ff6000fffe03f */
[----:B------:R-:W-:Y:S01]  /*14ae0*/  @!UPT UIADD3 URZ, URZ, URZ, URZ ;  /* 0x0000003f3f3ff290 */ /* 0x000fe2000fffe03f */
[----:B------:R-:W-:Y:S04]  /*14af0*/  STL.64 [R1+0x1040], R52 ;  /* 0x0010403401007387 */ /* 0x000fe80000100a00 */
[----:B------:R1:W-:Y:S04]  /*14b00*/  STL.64 [R1+0x1048], R54 ;  /* 0x0010483601007387 */ /* 0x0003e80000100a00 */
[----:B-1----:R-:W4:Y:S04]  /*14b10*/  LDL.LU.64 R60, [R1+0x5b0] ;  /* 0x0005b000013c7983 */ /* 0x002f280000300a00 */
[----:B------:R-:W4:Y:S01]  /*14b20*/  LDL.LU.64 R62, [R1+0x5b8] ;  /* 0x0005b800013e7983 */ /* 0x000f220000300a00 */
[----:B------:R-:W-:Y:S03]  /*14b30*/  HMMA.1688.F32.TF32 R52, R144, R20, R8 ;  /* 0x000000149034723c */ /* 0x000fe60000081008 */
[----:B------:R-:W4:Y:S11]  /*14b40*/  LDL.LU.64 R56, [R1+0x490] ;  /* 0x0004900001387983 */ /* 0x000f360000300a00 */
[----:B------:R-:W-:Y:S09]  /*14b50*/  @!UPT UIADD3 URZ, URZ, URZ, URZ ;  /* 0x0000003f3f3ff290 */ /* 0x000ff2000fffe03f */
[----:B------:R-:W-:Y:S04]  /*14b60*/  STL.64 [R1+0x1150], R52 ;  /* 0x0011503401007387 */ /* 0x000fe80000100a00 */
[----:B------:R-:W-:Y:S04]  /*14b70*/  STL.64 [R1+0x1158], R54 ;  /* 0x0011583601007387 */ /* 0x000fe80000100a00 */
[----:B------:R-:W4:Y:S01]  /*14b80*/  LDL.LU.64 R58, [R1+0x498] ;  /* 0x00049800013a7983 */ /* 0x000f220000300a00 */
[-C--:B--2---:R-:W-:Y:S11]  /*14b90*/  HMMA.1688.F32.TF32 R8, R200, R16.reuse, R32 ;  /* 0x00000010c808723c */ /* 0x084ff60000081020 */
[----:B------:R-:W-:Y:S11]  /*14ba0*/  @!UPT UIADD3 URZ, URZ, URZ, URZ ;  /* 0x0000003f3f3ff290 */ /* 0x000ff6000fffe03f */
[----:B------:R-:W-:Y:S01]  /*14bb0*/  @!UPT UIADD3 URZ, URZ, URZ, URZ ;  /* 0x0000003f3f3ff290 */ /* 0x000fe2000fffe03f */
[----:B------:R-:W-:Y:S04]  /*14bc0*/  STL.64 [R1+0x100], R8 ;  /* 0x0001000801007387 */ /* 0x000fe80000100a00 */
[----:B------:R1:W-:Y:S04]  /*14bd0*/  STL.64 [R1+0x108], R10 ;  /* 0x0001080a01007387 */ /* 0x0003e80000100a00 */
[----:B------:R-:W2:Y:S04]  /*14be0*/  LDL.LU.64 R32, [R1+0x380] ;  /* 0x0003800001207983 */ /* 0x000ea80000300a00 */
[----:B------:R-:W2:Y:S01]  /*14bf0*/  LDL.LU.64 R34, [R1+0x388] ;  /* 0x0003880001227983 */ /* 0x000ea20000300a00 */
[-C--:B-1----:R-:W-:Y:S03]  /*14c00*/  HMMA.1688.F32.TF32 R8, R196, R16.reuse, R48 ;  /* 0x00000010c408723c */ /* 0x082fe60000081030 */
[----:B------:R-:W2:Y:S04]  /*14c10*/  LDL.LU.64 R52, [R1+0x2c0] ;  /* 0x0002c00001347983 */ /* 0x000ea80000300a00 */
[----:B------:R-:W2:Y:S11]  /*14c20*/  LDL.LU.64 R54, [R1+0x2c8] ;  /* 0x0002c80001367983 */ /* 0x000eb60000300a00 */
[----:B------:R-:W-:Y:S05]  /*14c30*/  @!UPT UIADD3 URZ, URZ, URZ, URZ ;  /* 0x0000003f3f3ff290 */ /* 0x000fea000fffe03f */
        /* <DEDUP_REMOVED lines=27> */
[----:B------:R-:W-:Y:S02]  /*14df0*/  @!UPT UIADD3 URZ, URZ, URZ, URZ ;  /* 0x0000003f3f3ff290 */ /* 0x000fe4000fffe03f */
[----:B------:R-:W-:Y:S02]  /*14e00*/  IMAD.MOV.U32 R20, RZ, RZ, R11 ;  /* 0x000000ffff147224 */ /* 0x000fe400078e000b */
[----:B------:R-:W-:Y:S02]  /*14e10*/  IMAD.MOV.U32 R29, RZ, RZ, R8 ;  /* 0x000000ffff1d7224 */ /* 0x000fe400078e0008 */
[----:B------:R-:W-:Y:S02]  /*14e20*/  IMAD.MOV.U32 R28, RZ, RZ, R9 ;  /* 0x000000ffff1c7224 */ /* 0x000fe400078e0009 */
[----:B------:R-:W-:Y:S01]  /*14e30*/  IMAD.MOV.U32 R21, RZ, RZ, R10 ;  /* 0x000000ffff157224 */ /* 0x000fe200078e000a */
[----:B------:R-:W-:Y:S04]  /*14e40*/  STL [R1+0x2158], R20 ;  /* 0x0021581401007387 */ /* 0x000fe80000100800 */
[----:B------:R-:W-:Y:S04]  /*14e50*/  STL [R1+0x2154], R29 ;  /* 0x0021541d01007387 */ /* 0x000fe80000100800 */
[----:B------:R-:W-:Y:S04]  /*14e60*/  STL [R1+0x2150], R28 ;  /* 0x0021501c01007387 */ /* 0x000fe80000100800 */
[----:B------:R-:W-:Y:S04]  /*14e70*/  STL [R1+0x214c], R21 ;  /* 0x00214c1501007387 */ /* 0x000fe80000100800 */
[----:B------:R-:W4:Y:S04]  /*14e80*/  LDL.LU.64 R8, [R1+0x160] ;  /* 0x0001600001087983 */ /* 0x000f280000300a00 */
[----:B------:R-:W4:Y:S01]  /*14e90*/  LDL.LU.64 R10, [R1+0x168] ;  /* 0x00016800010a7983 */ /* 0x000f220000300a00 */
[-C--:B------:R-:W-:Y:S11]  /*14ea0*/  HMMA.1688.F32.TF32 R60, R176, R16.reuse, R60 ;  /* 0x00000010b03c723c */ /* 0x080ff6000008103c */
[----:B------:R-:W-:Y:S11]  /*14eb0*/  @!UPT UIADD3 URZ, URZ, URZ, URZ ;  /* 0x0000003f3f3ff290 */ /* 0x000ff6000fffe03f */
[----:B------:R-:W-:Y:S01]  /*14ec0*/  @!UPT UIADD3 URZ, URZ, URZ, URZ ;  /* 0x0000003f3f3ff290 */ /* 0x000fe2000fffe03f */
[----:B------:R-:W-:Y:S04]  /*14ed0*/  STL.64 [R1+0x1a0], R60 ;  /* 0x0001a03c01007387 */ /* 0x000fe80000100a00 */
[----:B------:R1:W-:Y:S02]  /*14ee0*/  STL.64 [R1+0x1a8], R62 ;  /* 0x0001a83e01007387 */ /* 0x0003e40000100a00 */
[-C--:B-1----:R-:W-:Y:S08]  /*14ef0*/  HMMA.1688.F32.TF32 R60, R172, R16.reuse, R56 ;  /* 0x00000010ac3c723c */ /* 0x082ff00000081038 */
[-C--:B--2---:R-:W-:Y:S01]  /*14f00*/  HMMA.1688.F32.TF32 R56, R168, R16.reuse, R32 ;  /* 0x00000010a838723c */ /* 0x084fe20000081020 */
[----:B------:R-:W2:Y:S11]  /*14f10*/  LDL.LU.64 R32, [R1+0xfa0] ;  /* 0x000fa00001207983 */ /* 0x000eb60000300a00 */
[----:B------:R-:W-:Y:S03]  /*14f20*/  @!UPT UIADD3 URZ, URZ, URZ, URZ ;  /* 0x0000003f3f3ff290 */ /* 0x000fe6000fffe03f */
[----:B------:R-:W-:Y:S04]  /*14f30*/  STL.64 [R1+0x180], R60 ;  /* 0x0001803c01007387 */ /* 0x000fe80000100a00 */
[----:B------:R-:W-:Y:S04]  /*14f40*/  STL.64 [R1+0x188], R62 ;  /* 0x0001883e01007387 */ /* 0x000fe80000100a00 */
[----:B------:R-:W2:Y:S04]  /*14f50*/  LDL.LU.64 R34, [R1+0xfa8] ;  /* 0x000fa80001227983 */ /* 0x000ea80000300a00 */
        /* <DEDUP_REMOVED lines=37> */
[----:B------:R1:W-:Y:S04]  /*151b0*/  STL.64 [R1+0xf18], R58 ;  /* 0x000f183a01007387 */ /* 0x0003e80000100a00 */
[----:B------:R-:W4:Y:S01]  /*151c0*/  LDL.LU.64 R60, [R1+0x5c0] ;  /* 0x0005c000013c7983 */ /* 0x000f220000300a00 */
[----:B-1----:R-:W-:Y:S08]  /*151d0*/  HMMA.1688.F32.TF32 R56, R144, R16, R128 ;  /* 0x000000109038723c */ /* 0x002ff00000081080 */
[-C--:B--2---:R-:W-:Y:S11]  /*151e0*/  HMMA.1688.F32.TF32 R32, R200, R12.reuse, R32 ;  /* 0x0000000cc820723c */ /* 0x084ff60000081020 */
[----:B------:R-:W-:Y:S04]  /*151f0*/  @!UPT UIADD3 URZ, URZ, URZ, URZ ;  /* 0x0000003f3f3ff290 */ /* 0x000fe8000fffe03f */
[----:B------:R-:W-:Y:S04]  /*15200*/  STL.64 [R1+0x1030], R56 ;  /* 0x0010303801007387 */ /* 0x000fe80000100a00 */
[----:B------:R-:W-:Y:S04]  /*15210*/  STL.64 [R1+0x1038], R58 ;  /* 0x0010383a01007387 */ /* 0x000fe80000100a00 */
[----:B------:R-:W2:Y:S01]  /*15220*/  LDL.LU.64 R62, [R1+0x5c8] ;  /* 0x0005c800013e7983 */ /* 0x000ea20000300a00 */
[-C--:B------:R-:W-:Y:S03]  /*15230*/  HMMA.1688.F32.TF32 R52, R196, R12.reuse, R52 ;  /* 0x0000000cc434723c */ /* 0x080fe60000081034 */
[----:B------:R1:W-:Y:S04]  /*15240*/  STL.64 [R1+0x80], R32 ;  /* 0x0000802001007387 */ /* 0x0003e80000100a00 */
[----:B------:R1:W-:Y:S04]  /*15250*/  STL.64 [R1+0x88], R34 ;  /* 0x0000882201007387 */ /* 0x0003e80000100a00 */
[----:B-1----:R-:W2:Y:S04]  /*15260*/  LDL.LU.64 R32, [R1+0x4b0] ;  /* 0x0004b00001207983 */ /* 0x002ea80000300a00 */
[----:B------:R-:W2:Y:S04]  /*15270*/  LDL.LU.64 R34, [R1+0x4b8] ;  /* 0x0004b80001227983 */ /* 0x000ea80000300a00 */
[----:B------:R-:W2:Y:S04]  /*15280*/  LDL.LU.64 R56, [R1+0x410] ;  /* 0x0004100001387983 */ /* 0x000ea80000300a00 */
[----:B------:R-:W-:Y:S04]  /*15290*/  STL.64 [R1+0xf0], R52 ;  /* 0x0000f03401007387 */ /* 0x000fe80000100a00 */
[----:B------:R-:W-:Y:S04]  /*152a0*/  STL.64 [R1+0xf8], R54 ;  /* 0x0000f83601007387 */ /* 0x000fe80000100a00 */
[----:B------:R-:W2:Y:S04]  /*152b0*/  LDL.LU.64 R58, [R1+0x418] ;  /* 0x00041800013a7983 */ /* 0x000ea80000300a00 */
[----:B------:R-:W1:Y:S01]  /*152c0*/  LDSM.16.M88.4 R52, [R5+0x25000] ;  /* 0x025000000534783b */ /* 0x000e620000000200 */
        /* <DEDUP_REMOVED lines=13> */
[----:B------:R-:W4:Y:S02]  /*153a0*/  LDL.LU.64 R42, [R1+0x2f8] ;  /* 0x0002f800012a7983 */ /* 0x000f240000300a00 */
[-C--:B------:R-:W-:Y:S11]  /*153b0*/  HMMA.1688.F32.TF32 R36, R180, R12.reuse, R36 ;  /* 0x0000000cb424723c */ /* 0x080ff60000081024 */
[----:B------:R-:W-:Y:S04]  /*153c0*/  @!UPT UIADD3 URZ, URZ, URZ, URZ ;  /* 0x0000003f3f3ff290 */ /* 0x000fe8000fffe03f */
[----:B------:R-:W-:Y:S04]  /*153d0*/  STL.64 [R1+0xc0], R48 ;  /* 0x0000c03001007387 */ /* 0x000fe80000100a00 */
[----:B------:R-:W-:Y:S04]  /*153e0*/  STL.64 [R1+0xc8], R50 ;  /* 0x0000c83201007387 */ /* 0x000fe80000100a00 */
[----:B------:R1:W-:Y:S01]  /*153f0*/  STL [R1+0x94], R37 ;  /* 0x0000942501007387 */ /* 0x0003e20000100800 */
[----:B------:R-:W-:Y:S01]  /*15400*/  IMAD.MOV.U32 R21, RZ, RZ, R36 ;  /* 0x000000ffff157224 */ /* 0x000fe200078e0024 */
[----:B------:R-:W-:Y:S01]  /*15410*/  MOV R24, R38 ;  /* 0x0000002600187202 */ /* 0x000fe20000000f00 */
[----:B------:R-:W-:Y:S01]  /*15420*/  IMAD.MOV.U32 R25, RZ, RZ, R39 ;  /* 0x000000ffff197224 */ /* 0x000fe200078e0027 */
[----:B-1----:R-:W4:Y:S04]  /*15430*/  LDL.LU.64 R36, [R1+0x2e0] ;  /* 0x0002e00001247983 */ /* 0x002f280000300a00 */
[----:B------:R-:W4:Y:S01]  /*15440*/  LDL.LU.64 R38, [R1+0x2e8] ;  /* 0x0002e80001267983 */ /* 0x000f220000300a00 */
[-C--:B------:R-:W-:Y:S03]  /*15450*/  HMMA.1688.F32.TF32 R48, R176, R12.reuse, R8 ;  /* 0x0000000cb030723c */ /* 0x080fe60000081008 */
[----:B------:R-:W-:Y:S04]  /*15460*/  STL [R1+0x21b4], R25 ;  /* 0x0021b41901007387 */ /* 0x000fe80000100800 */
[----:B------:R-:W-:Y:S04]  /*15470*/  STL [R1+0x21b0], R21 ;  /* 0x0021b01501007387 */ /* 0x000fe80000100800 */
[----:B------:R-:W-:Y:S04]  /*15480*/  STL [R1+0x215c], R24 ;  /* 0x00215c1801007387 */ /* 0x000fe80000100800 */
[----:B------:R-:W4:Y:S04]  /*15490*/  LDL.LU.64 R8, [R1+0x2d0] ;  /* 0x0002d00001087983 */ /* 0x000f280000300a00 */
[----:B------:R-:W4:Y:S04]  /*154a0*/  LDL.LU.64 R10, [R1+0x2d8] ;  /* 0x0002d800010a7983 */ /* 0x000f280000300a00 */
[----:B------:R-:W-:Y:S04]  /*154b0*/  STL.64 [R1], R48 ;  /* 0x0000003001007387 */ /* 0x000fe80000100a00 */
[----:B------:R-:W-:Y:S04]  /*154c0*/  STL.64 [R1+0x8], R50 ;  /* 0x0000083201007387 */ /* 0x000fe80000100a00 */
[----:B------:R-:W4:Y:S04]  /*154d0*/  LDL.LU.64 R64, [R1+0x220] ;  /* 0x0002200001407983 */ /* 0x000f280000300a00 */
[----:B------:R-:W4:Y:S04]  /*154e0*/  LDL.LU.64 R66, [R1+0x228] ;  /* 0x0002280001427983 */ /* 0x000f280000300a00 */
[----:B------:R-:W1:Y:S01]  /*154f0*/  LDSM.16.M88.4 R48, [R5+0x25800] ;  /* 0x025800000530783b */ /* 0x000e620000000200 */
[-C--:B--2---:R-:W-:Y:S08]  /*15500*/  HMMA.1688.F32.TF32 R240, R172, R12.reuse, R60 ;  /* 0x0000000cacf0723c */ /* 0x084ff0000008103c */
[-C--:B------:R-:W-:Y:S11]  /*15510*/  HMMA.1688.F32.TF32 R32, R168, R12.reuse, R32 ;  /* 0x0000000ca820723c */ /* 0x080ff60000081020 */
[----:B------:R-:W-:Y:S04]  /*15520*/  @!UPT UIADD3 URZ, URZ, URZ, URZ ;  /* 0x0000003f3f3ff290 */ /* 0x000fe8000fffe03f */
[----:B------:R-:W-:Y:S01]  /*15530*/  STL.64 [R1+0x2168], R242 ;  /* 0x002168f201007387 */ /* 0x000fe20000100a00 */
[-C--:B------:R-:W-:Y:S03]  /*15540*/  HMMA.1688.F32.TF32 R68, R164, R12.reuse, R56 ;  /* 0x0000000ca444723c */ /* 0x080fe60000081038 */
[----:B------:R-:W-:Y:S04]  /*15550*/  STL.64 [R1+0x2160], R240 ;  /* 0x002160f001007387 */ /* 0x000fe80000100a00 */
[----:B------:R-:W2:Y:S04]  /*15560*/  LDL.LU.64 R60, [R1+0x150] ;  /* 0x00015000013c7983 */ /* 0x000ea80000300a00 */
[----:B------:R-:W2:Y:S04]  /*15570*/  LDL.LU.64 R62, [R1+0x158] ;  /* 0x00015800013e7983 */ /* 0x000ea80000300a00 */
[----:B------:R1:W-:Y:S04]  /*15580*/  STL.64 [R1+0x230], R32 ;  /* 0x0002302001007387 */ /* 0x0003e80000100a00 */
[----:B------:R1:W-:Y:S04]  /*15590*/  STL.64 [R1+0x238], R34 ;  /* 0x0002382201007387 */ /* 0x0003e80000100a00 */
[----:B-1----:R-:W2:Y:S04]  /*155a0*/  LDL.LU.64 R32, [R1+0x10b0] ;  /* 0x0010b00001207983 */ /* 0x002ea80000300a00 */
[----:B------:R-:W2:Y:S04]  /*155b0*/  LDL.LU.64 R34, [R1+0x10b8] ;  /* 0x0010b80001227983 */ /* 0x000ea80000300a00 */
[----:B------:R-:W2:Y:S04]  /*155c0*/  LDL.LU.64 R56, [R1+0xfb0] ;  /* 0x000fb00001387983 */ /* 0x000ea80000300a00 */
        /* <DEDUP_REMOVED lines=27> */
[-C--:B-1----:R-:W-:Y:S11]  /*15780*/  HMMA.1688.F32.TF32 R68, R148, R12.reuse, R64 ;  /* 0x0000000c9444723c */ /* 0x082ff60000081040 */
[----:B------:R-:W-:Y:S11]  /*15790*/  @!UPT UIADD3 URZ, URZ, URZ, URZ ;  /* 0x0000003f3f3ff290 */ /* 0x000ff6000fffe03f */
[----:B------:R-:W-:Y:S01]  /*157a0*/  @!UPT UIADD3 URZ, URZ, URZ, URZ ;  /* 0x0000003f3f3ff290 */ /* 0x000fe2000fffe03f */
[----:B------:R-:W-:Y:S04]  /*157b0*/  STL.64 [R1+0xdf0], R68 ;  /* 0x000df04401007387 */ /* 0x000fe80000100a00 */
[----:B------:R-:W-:Y:S01]  /*157c0*/  STL.64 [R1+0xdf8], R70 ;  /* 0x000df84601007387 */ /* 0x000fe20000100a00 */
[----:B--2---:R-:W-:Y:S08]  /*157d0*/  HMMA.1688.F32.TF32 R64, R144, R12, R60 ;  /* 0x0000000c9040723c */ /* 0x004ff0000008103c */
[-C--:B------:R-:W-:Y:S08]  /*157e0*/  HMMA.1688.F32.TF32 R60, R200, R52.reuse, R32 ;  /* 0x00000034c83c723c */ /* 0x080ff00000081020 */
[-C--:B------:R-:W-:Y:S07]  /*157f0*/  HMMA.1688.F32.TF32 R56, R196, R52.reuse, R56 ;  /* 0x00000034c438723c */ /* 0x080fee0000081038 */
[----:B------:R-:W-:Y:S01]  /*15800*/  STL.64 [R1+0xf30], R64 ;  /* 0x000f304001007387 */ /* 0x000fe20000100a00 */
[-C--:B---3--:R-:W-:Y:S03]  /*15810*/  HMMA.1688.F32.TF32 R44, R192, R52.reuse, R44 ;  /* 0x00000034c02c723c */ /* 0x088fe6000008102c */
[----:B------:R-:W-:Y:S04]  /*15820*/  STL.64 [R1+0xf38], R66 ;  /* 0x000f384201007387 */ /* 0x000fe80000100a00 */
[----:B------:R-:W-:Y:S08]  /*15830*/  STL.64 [R1+0x70], R60 ;  /* 0x0000703c01007387 */ /* 0x000ff00000100a00 */
[----:B------:R1:W-:Y:S04]  /*15840*/  STL.64 [R1+0xe0], R56 ;  /* 0x0000e03801007387 */ /* 0x0003e80000100a00 */
[----:B------:R2:W-:Y:S05]  /*15850*/  STL [R1+0xe8], R58 ;  /* 0x0000e83a01007387 */ /* 0x0005ea0000100800 */
[----:B------:R-:W-:Y:S01]  /*15860*/  IMAD.MOV.U32 R100, RZ, RZ, R47 ;  /* 0x000000ffff647224 */ /* 0x000fe200078e002f */
[----:B----4-:R-:W-:Y:S01]  /*15870*/  HMMA.1688.F32.TF32 R40, R188, R52, R40 ;  /* 0x00000034bc28723c */ /* 0x010fe20000081028 */
[----:B------:R-:W-:Y:S01]  /*15880*/  IMAD.MOV.U32 R101, RZ, RZ, R46 ;  /* 0x000000ffff657224 */ /* 0x000fe200078e002e */
[----:B------:R3:W-:Y:S04]  /*15890*/  STL.64 [R1+0x150], R44 ;  /* 0x0001502c01007387 */ /* 0x0007e80000100a00 */
[----:B------:R-:W-:Y:S04]  /*158a0*/  STL [R1+0x2254], R100 ;  /* 0x0022546401007387 */ /* 0x000fe80000100800 */
[----:B------:R-:W-:Y:S04]  /*158b0*/  STL [R1+0x2250], R101 ;  /* 0x0022506501007387 */ /* 0x000fe80000100800 */
[----:B------:R-:W4:Y:S01]  /*158c0*/  LDL.LU.64 R80, [R1+0x870] ;  /* 0x0008700001507983 */ /* 0x000f220000300a00 */
[----:B------:R-:W-:-:S03]  /*158d0*/  IMAD.MOV.U32 R4, RZ, RZ, R59 ;  /* 0x000000ffff047224 */ /* 0x000fc600078e003b */
[----:B------:R-:W4:Y:S05]  /*158e0*/  LDL.LU.64 R82, [R1+0x878] ;  /* 0x0008780001527983 */ /* 0x000f2a0000300a00 */
[----:B------:R2:W-:Y:S04]  /*158f0*/  STL.64 [R1+0x120], R40 ;  /* 0x0001202801007387 */ /* 0x0005e80000100a00 */
[----:B------:R3:W-:Y:S04]  /*15900*/  STL.64 [R1+0x128], R42 ;  /* 0x0001282a01007387 */ /* 0x0007e80000100a00 */
[----:B-1----:R-:W4:Y:S04]  /*15910*/  LDL.LU.64 R56, [R1+0x6c0] ;  /* 0x0006c00001387983 */ /* 0x002f280000300a00 */
[----:B--2---:R-:W2:Y:S01]  /*15920*/  LDL.LU.64 R58, [R1+0x6c8] ;  /* 0x0006c800013a7983 */ /* 0x004ea20000300a00 */
[-C--:B------:R-:W-:Y:S11]  /*15930*/  HMMA.1688.F32.TF32 R36, R184, R52.reuse, R36 ;  /* 0x00000034b824723c */ /* 0x080ff60000081024 */
[----:B------:R-:W-:Y:S11]  /*15940*/  @!UPT UIADD3 URZ, URZ, URZ, URZ ;  /* 0x0000003f3f3ff290 */ /* 0x000ff6000fffe03f */
[----:B------:R-:W-:Y:S01]  /*15950*/  @!UPT UIADD3 URZ, URZ, URZ, URZ ;  /* 0x0000003f3f3ff290 */ /* 0x000fe2000fffe03f */
[----:B------:R1:W-:Y:S04]  /*15960*/  STL.64 [R1+0xb0], R36 ;  /* 0x0000b02401007387 */ /* 0x0003e80000100a00 */
[----:B------:R1:W-:Y:S04]  /*15970*/  STL.64 [R1+0xb8], R38 ;  /* 0x0000b82601007387 */ /* 0x0003e80000100a00 */
[----:B---3--:R-:W3:Y:S04]  /*15980*/  LDL.LU.64 R44, [R1+0x5e0] ;  /* 0x0005e000012c7983 */ /* 0x008ee80000300a00 */
[----:B------:R-:W3:Y:S04]  /*15990*/  LDL.LU.64 R46, [R1+0x5e8] ;  /* 0x0005e800012e7983 */ /* 0x000ee80000300a00 */
[----:B------:R-:W3:Y:S04]  /*159a0*/  LDL.LU.64 R40, [R1+0x510] ;  /* 0x0005100001287983 */ /* 0x000ee80000300a00 */
[----:B------:R-:W3:Y:S04]  /*159b0*/  LDL.LU.64 R42, [R1+0x518] ;  /* 0x00051800012a7983 */ /* 0x000ee80000300a00 */
[----:B-1----:R-:W3:Y:S04]  /*159c0*/  LDL.LU.64 R36, [R1+0x480] ;  /* 0x0004800001247983 */ /* 0x002ee80000300a00 */
[----:B------:R-:W3:Y:S01]  /*159d0*/  LDL.LU.64 R38, [R1+0x488] ;  /* 0x0004880001267983 */ /* 0x000ee20000300a00 */
[----:B------:R-:W-:Y:S11]  /*159e0*/  HMMA.1688.F32.TF32 R8, R180, R52, R8 ;  /* 0x00000034b408723c */ /* 0x000ff60000081008 */
[----:B------:R-:W-:Y:S11]  /*159f0*/  @!UPT UIADD3 URZ, URZ, URZ, URZ ;  /* 0x0000003f3f3ff290 */ /* 0x000ff6000fffe03f */
[----:B------:R-:W-:Y:S02]  /*15a00*/  @!UPT UIADD3 URZ, URZ, URZ, URZ ;  /* 0x0000003f3f3ff290 */ /* 0x000fe4000fffe03f */
[----:B------:R-:W-:Y:S01]  /*15a10*/  IMAD.MOV.U32 R17, RZ, RZ, R8 ;  /* 0x000000ffff117224 */ /* 0x000fe200078e0008 */
[----:B------:R-:W-:Y:S01]  /*15a20*/  MOV R12, R11 ;  /* 0x0000000b000c7202 */ /* 0x000fe20000000f00 */
[----:B------:R-:W-:Y:S02]  /*15a30*/  IMAD.MOV.U32 R16, RZ, RZ, R9 ;  /* 0x000000ffff107224 */ /* 0x000fe400078e0009 */
[----:B------:R-:W-:Y:S01]  /*15a40*/  IMAD.MOV.U32 R13, RZ, RZ, R10 ;  /* 0x000000ffff0d7224 */ /* 0x000fe200078e000a */
[----:B------:R-:W3:Y:S04]  /*15a50*/  LDL.LU.64 R8, [R1+0x3d0] ;  /* 0x0003d00001087983 */ /* 0x000ee80000300a00 */
[----:B------:R-:W3:Y:S04]  /*15a60*/  LDL.LU.64 R10, [R1+0x3d8] ;  /* 0x0003d800010a7983 */ /* 0x000ee80000300a00 */
[----:B------:R-:W3:Y:S04]  /*15a70*/  LDL.LU.64 R76, [R1+0x3c0] ;  /* 0x0003c000014c7983 */ /* 0x000ee80000300a00 */
[----:B------:R-:W3:Y:S04]  /*15a80*/  LDL.LU.64 R78, [R1+0x3c8] ;  /* 0x0003c800014e7983 */ /* 0x000ee80000300a00 */
[----:B------:R-:W3:Y:S04]  /*15a90*/  LDL.LU.64 R72, [R1+0x3b0] ;  /* 0x0003b00001487983 */ /* 0x000ee80000300a00 */
[----:B------:R-:W3:Y:S04]  /*15aa0*/  LDL.LU.64 R74, [R1+0x3b8] ;  /* 0x0003b800014a7983 */ /* 0x000ee80000300a00 */
[----:B------:R-:W3:Y:S01]  /*15ab0*/  LDL.LU.64 R68, [R1+0x3a0] ;  /* 0x0003a00001447983 */ /* 0x000ee20000300a00 */
[----:B------:R-:W-:-:S03]  /*15ac0*/  IMAD.MOV.U32 R35, RZ, RZ, R62 ;  /* 0x000000ffff237224 */ /* 0x000fc600078e003e */
[----:B------:R-:W3:Y:S01]  /*15ad0*/  LDL.LU.64 R70, [R1+0x3a8] ;  /* 0x0003a80001467983 */ /* 0x000ee20000300a00 */
[----:B------:R-:W-:-:S03]  /*15ae0*/  IMAD.MOV.U32 R34, RZ, RZ, R63 ;  /* 0x000000ffff227224 */ /* 0x000fc600078e003f */
[----:B------:R-:W3:Y:S04]  /*15af0*/  LDL.LU.64 R64, [R1+0x2b0] ;  /* 0x0002b00001407983 */ /* 0x000ee80000300a00 */
[----:B------:R-:W3:Y:S04]  /*15b00*/  LDL.LU.64 R66, [R1+0x2b8] ;  /* 0x0002b80001427983 */ /* 0x000ee80000300a00 */
[----:B------:R-:W3:Y:S04]  /*15b10*/  LDL.LU.64 R60, [R1+0x1180] ;  /* 0x00118000013c7983 */ /* 0x000ee80000300a00 */
[----:B------:R-:W3:Y:S04]  /*15b20*/  LDL.LU.64 R62, [R1+0x1188] ;  /* 0x00118800013e7983 */ /* 0x000ee80000300a00 */
[----:B------:R-:W-:Y:S04]  /*15b30*/  STL.64 [R1+0x2298], R14 ;  /* 0x0022980e01007387 */ /* 0x000fe80000100a00 */
[----:B------:R-:W-:Y:S04]  /*15b40*/  STL.64 [R1+0x2290], R12 ;  /* 0x0022900c01007387 */ /* 0x000fe80000100a00 */
[----:B------:R-:W-:Y:S04]  /*15b50*/  STL [R1+0x21bc], R16 ;  /* 0x0021bc1001007387 */ /* 0x000fe80000100800 */
[----:B------:R-:W-:Y:S01]  /*15b60*/  STL [R1+0x21b8], R17 ;  /* 0x0021b81101007387 */ /* 0x000fe20000100800 */
[-C--:B----4-:R-:W-:Y:S08]  /*15b70*/  HMMA.1688.F32.TF32 R248, R176, R52.reuse, R80 ;  /* 0x00000034b0f8723c */ /* 0x090ff00000081050 */
[-C--:B--2---:R-:W-:Y:S11]  /*15b80*/  HMMA.1688.F32.TF32 R56, R172, R52.reuse, R56 ;  /* 0x00000034ac38723c */ /* 0x084ff60000081038 */
[----:B------:R-:W-:Y:S04]  /*15b90*/  @!UPT UIADD3 URZ, URZ, URZ, URZ ;  /* 0x0000003f3f3ff290 */ /* 0x000fe8000fffe03f */
[----:B------:R-:W-:Y:S04]  /*15ba0*/  STL.64 [R1+0x2178], R250 ;  /* 0x002178fa01007387 */ /* 0x000fe80000100a00 */
[----:B------:R-:W-:Y:S04]  /*15bb0*/  STL.64 [R1+0x2170], R248 ;  /* 0x002170f801007387 */ /* 0x000fe80000100a00 */
[----:B------:R-:W-:Y:S04]  /*15bc0*/  STL.64 [R1+0x2188], R58 ;  /* 0x0021883a01007387 */ /* 0x000fe80000100a00 */
[----:B------:R3:W-:Y:S02]  /*15bd0*/  STL.64 [R1+0x2180], R56 ;  /* 0x0021803801007387 */ /* 0x0007e40000100a00 */
[-C--:B---3--:R-:W-:Y:S02]  /*15be0*/  HMMA.1688.F32.TF32 R56, R168, R52.reuse, R44 ;  /* 0x00000034a838723c */ /* 0x088fe4000008102c */
[----:B------:R-:W2:Y:S06]  /*15bf0*/  LDL.LU.64 R44, [R1+0x10a0] ;  /* 0x0010a000012c7983 */ /* 0x000eac0000300a00 */
[-C--:B------:R-:W-:Y:S11]  /*15c00*/  HMMA.1688.F32.TF32 R12, R164, R52.reuse, R40 ;  /* 0x00000034a40c723c */ /* 0x080ff60000081028 */
[----:B------:R-:W-:Y:S04]  /*15c10*/  @!UPT UIADD3 URZ, URZ, URZ, URZ ;  /* 0x0000003f3f3ff290 */ /* 0x000fe8000fffe03f */
[----:B------:R-:W-:Y:S04]  /*15c20*/  STL.64 [R1+0x220], R56 ;  /* 0x0002203801007387 */ /* 0x000fe80000100a00 */
[----:B------:R-:W-:Y:S04]  /*15c30*/  STL.64 [R1+0x228], R58 ;  /* 0x0002283a01007387 */ /* 0x000fe80000100a00 */
[----:B------:R-:W2:Y:S04]  /*15c40*/  LDL.LU.64 R46, [R1+0x10a8] ;  /* 0x0010a800012e7983 */ /* 0x000ea80000300a00 */
        /* <DEDUP_REMOVED lines=8> */
[----:B------:R-:W-:Y:S04]  /*15cd0*/  STL.64 [R1+0x418], R14 ;  /* 0x0004180e01007387 */ /* 0x000fe80000100a00 */
[----:B------:R-:W4:Y:S04]  /*15ce0*/  LDL.LU.64 R36, [R1+0xe20] ;  /* 0x000e200001247983 */ /* 0x000f280000300a00 */
[----:B------:R-:W4:Y:S01]  /*15cf0*/  LDL.LU.64 R38, [R1+0xe28] ;  /* 0x000e280001267983 */ /* 0x000f220000300a00 */
[-C--:B------:R-:W-:Y:S11]  /*15d00*/  HMMA.1688.F32.TF32 R8, R156, R52.reuse, R8 ;  /* 0x000000349c08723c */ /* 0x080ff60000081008 */
[----:B------:R-:W-:Y:S11]  /*15d10*/  @!UPT UIADD3 URZ, URZ, URZ, URZ ;  /* 0x0000003f3f3ff290 */ /* 0x000ff6000fffe03f */
[----:B------:R-:W-:Y:S01]  /*15d20*/  @!UPT UIADD3 URZ, URZ, URZ, URZ ;  /* 0x0000003f3f3ff290 */ /* 0x000fe2000fffe03f */
[----:B------:R1:W-:Y:S04]  /*15d30*/  STL.64 [R1+0x5f0], R8 ;  /* 0x0005f00801007387 */ /* 0x0003e80000100a00 */
[----:B------:R1:W-:Y:S04]  /*15d40*/  STL.64 [R1+0x5f8], R10 ;  /* 0x0005f80a01007387 */ /* 0x0003e80000100a00 */
[----:B-1----:R-:W4:Y:S04]  /*15d50*/  LDL.LU.64 R8, [R1+0xd30] ;  /* 0x000d300001087983 */ /* 0x002f280000300a00 */
[----:B------:R-:W4:Y:S01]  /*15d60*/  LDL.LU.64 R10, [R1+0xd38] ;  /* 0x000d3800010a7983 */ /* 0x000f220000300a00 */
[-C--:B------:R-:W-:Y:S08]  /*15d70*/  HMMA.1688.F32.TF32 R76, R152, R52.reuse, R76 ;  /* 0x00000034984c723c */ /* 0x080ff0000008104c */
[-C--:B------:R-:W-:Y:S08]  /*15d80*/  HMMA.1688.F32.TF32 R56, R140, R52.reuse, R72 ;  /* 0x000000348c38723c */ /* 0x080ff00000081048 */
[----:B------:R-:W-:Y:S07]  /*15d90*/  HMMA.1688.F32.TF32 R12, R148, R52, R68 ;  /* 0x00000034940c723c */ /* 0x000fee0000081044 */
[----:B------:R-:W-:Y:S04]  /*15da0*/  STL.64 [R1+0x740], R76 ;  /* 0x0007404c01007387 */ /* 0x000fe80000100a00 */
[----:B------:R-:W-:Y:S04]  /*15db0*/  STL.64 [R1+0x748], R78 ;  /* 0x0007484e01007387 */ /* 0x000fe80000100a00 */
[----:B------:R-:W-:Y:S04]  /*15dc0*/  STL.64 [R1+0xa20], R56 ;  /* 0x000a203801007387 */ /* 0x000fe80000100a00 */
[----:B------:R1:W-:Y:S02]  /*15dd0*/  STL.64 [R1+0xa28], R58 ;  /* 0x000a283a01007387 */ /* 0x0003e40000100a00 */
[----:B-1----:R-:W-:Y:S02]  /*15de0*/  HMMA.1688.F32.TF32 R56, R200, R48, R60 ;  /* 0x00000030c838723c */ /* 0x002fe4000008103c */
[----:B------:R-:W-:Y:S04]  /*15df0*/  STL.64 [R1+0xc50], R12 ;  /* 0x000c500c01007387 */ /* 0x000fe80000100a00 */
[----:B------:R1:W-:Y:S02]  /*15e00*/  STL.64 [R1+0xc58], R14 ;  /* 0x000c580e01007387 */ /* 0x0003e40000100a00 */
[----:B------:R-:W-:Y:S11]  /*15e10*/  HMMA.1688.F32.TF32 R64, R144, R52, R64 ;  /* 0x000000349040723c */ /* 0x000ff60000081040 */
[----:B------:R-:W-:Y:S05]  /*15e20*/  @!UPT UIADD3 URZ, URZ, URZ, URZ ;  /* 0x0000003f3f3ff290 */ /* 0x000fea000fffe03f */
[----:B-1----:R-:W-:Y:S02]  /*15e30*/  IMAD.MOV.U32 R15, RZ, RZ, R56 ;  /* 0x000000ffff0f7224 */ /* 0x002fe400078e0038 */
[----:B------:R-:W-:Y:S02]  /*15e40*/  IMAD.MOV.U32 R14, RZ, RZ, R57 ;  /* 0x000000ffff0e7224 */ /* 0x000fe400078e0039 */
[----:B------:R-:W-:Y:S02]  /*15e50*/  IMAD.MOV.U32 R13, RZ, RZ, R58 ;  /* 0x000000ffff0d7224 */ /* 0x000fe400078e003a */
[----:B------:R-:W-:Y:S01]  /*15e60*/  IMAD.MOV.U32 R12, RZ, RZ, R59 ;  /* 0x000000ffff0c7224 */ /* 0x000fe200078e003b */
[----:B------:R1:W-:Y:S04]  /*15e70*/  STL.64 [R1+0xe80], R64 ;  /* 0x000e804001007387 */ /* 0x0003e80000100a00 */
[----:B------:R1:W-:Y:S01]  /*15e80*/  STL.64 [R1+0xe88], R66 ;  /* 0x000e884201007387 */ /* 0x0003e20000100a00 */
[-C--:B--2---:R-:W-:Y:S08]  /*15e90*/  HMMA.1688.F32.TF32 R56, R196, R48.reuse, R44 ;  /* 0x00000030c438723c */ /* 0x084ff0000008102c */
[-C--:B---3--:R-:W-:Y:S11]  /*15ea0*/  HMMA.1688.F32.TF32 R40, R192, R48.reuse, R40 ;  /* 0x00000030c028723c */ /* 0x088ff60000081028 */
[----:B------:R-:W-:Y:S04]  /*15eb0*/  @!UPT UIADD3 URZ, URZ, URZ, URZ ;  /* 0x0000003f3f3ff290 */ /* 0x000fe8000fffe03f */
[----:B------:R-:W-:Y:S04]  /*15ec0*/  STL.64 [R1+0x2260], R58 ;  /* 0x0022603a01007387 */ /* 0x000fe80000100a00 */
[----:B------:R2:W-:Y:S04]  /*15ed0*/  STL.64 [R1+0x2258], R56 ;  /* 0x0022583801007387 */ /* 0x0005e80000100a00 */
[----:B------:R-:W3:Y:S04]  /*15ee0*/  LDL.LU.64 R76, [R1+0xbe0] ;  /* 0x000be000014c7983 */ /* 0x000ee80000300a00 */
[----:B------:R-:W3:Y:S01]  /*15ef0*/  LDL.LU.64 R78, [R1+0xbe8] ;  /* 0x000be800014e7983 */ /* 0x000ee20000300a00 */
[----:B----4-:R-:W-:Y:S01]  /*15f00*/  HMMA.1688.F32.TF32 R240, R188, R48, R36 ;  /* 0x00000030bcf0723c */ /* 0x010fe20000081024 */
[----:B------:R-:W-:-:S02]  /*15f10*/  IMAD.MOV.U32 R53, RZ, RZ, R42 ;  /* 0x000000ffff357224 */ /* 0x000fc400078e002a */
[----:B------:R-:W-:Y:S01]  /*15f20*/  IMAD.MOV.U32 R52, RZ, RZ, R43 ;  /* 0x000000ffff347224 */ /* 0x000fe200078e002b */
[----:B------:R-:W-:Y:S04]  /*15f30*/  STL.64 [R1+0x2288], R54 ;  /* 0x0022883601007387 */ /* 0x000fe80000100a00 */
[----:B------:R4:W-:Y:S11]  /*15f40*/  STL.64 [R1+0x2280], R52 ;  /* 0x0022803401007387 */ /* 0x0009f60000100a00 */
[----:B------:R-:W-:Y:S04]  /*15f50*/  @!UPT UIADD3 URZ, URZ, URZ, URZ ;  /* 0x0000003f3f3ff290 */ /* 0x000fe8000fffe03f */
[----:B------:R-:W-:Y:S04]  /*15f60*/  STL.64 [R1+0x2198], R242 ;  /* 0x002198f201007387 */ /* 0x000fe80000100a00 */
[----:B------:R-:W-:Y:S04]  /*15f70*/  STL.64 [R1+0x2190], R240 ;  /* 0x002190f001007387 */ /* 0x000fe80000100a00 */
[----:B------:R-:W3:Y:S04]  /*15f80*/  LDL.LU.64 R72, [R1+0xa40] ;  /* 0x000a400001487983 */ /* 0x000ee80000300a00 */
[----:B------:R-:W3:Y:S04]  /*15f90*/  LDL.LU.64 R74, [R1+0xa48] ;  /* 0x000a4800014a7983 */ /* 0x000ee80000300a00 */
[----:B------:R-:W3:Y:S04]  /*15fa0*/  LDL.LU.64 R60, [R1+0x7e0] ;  /* 0x0007e000013c7983 */ /* 0x000ee80000300a00 */
[----:B------:R-:W3:Y:S04]  /*15fb0*/  LDL.LU.64 R62, [R1+0x7e8] ;  /* 0x0007e800013e7983 */ /* 0x000ee80000300a00 */
[----:B------:R-:W3:Y:S04]  /*15fc0*/  LDL.LU.64 R68, [R1+0x750] ;  /* 0x0007500001447983 */ /* 0x000ee80000300a00 */
[----:B------:R-:W3:Y:S04]  /*15fd0*/  LDL.LU.64 R70, [R1+0x758] ;  /* 0x0007580001467983 */ /* 0x000ee80000300a00 */
[----:B-1----:R-:W3:Y:S04]  /*15fe0*/  LDL.LU.64 R64, [R1+0x650] ;  /* 0x0006500001407983 */ /* 0x002ee80000300a00 */
[----:B------:R-:W3:Y:S04]  /*15ff0*/  LDL.LU.64 R66, [R1+0x658] ;  /* 0x0006580001427983 */ /* 0x000ee80000300a00 */
[----:B--2---:R-:W2:Y:S04]  /*16000*/  LDL.LU.64 R56, [R1+0x590] ;  /* 0x0005900001387983 */ /* 0x004ea80000300a00 */
[----:B------:R-:W2:Y:S01]  /*16010*/  LDL.LU.64 R58, [R1+0x598] ;  /* 0x00059800013a7983 */ /* 0x000ea20000300a00 */
[----:B------:R-:W-:Y:S03]  /*16020*/  HMMA.1688.F32.TF32 R8, R184, R48, R8 ;  /* 0x00000030b808723c */ /* 0x000fe60000081008 */
[----:B----4-:R-:W4:Y:S04]  /*16030*/  LDL.LU.64 R52, [R1+0x550] ;  /* 0x0005500001347983 */ /* 0x010f280000300a00 */
[----:B------:R-:W4:Y:S01]  /*16040*/  LDL.LU.64 R54, [R1+0x558] ;  /* 0x0005580001367983 */ /* 0x000f220000300a00 */
[----:B------:R-:W-:-:S03]  /*16050*/  IMAD.MOV.U32 R100, RZ, RZ, R40 ;  /* 0x000000ffff647224 */ /* 0x000fc600078e0028 */
[----:B------:R-:W4:Y:S01]  /*16060*/  LDL.LU.64 R44, [R1+0x4e0] ;  /* 0x0004e000012c7983 */ /* 0x000f220000300a00 */
[----:B------:R-:W-:-:S03]  /*16070*/  IMAD.MOV.U32 R101, RZ, RZ, R41 ;  /* 0x000000ffff657224 */ /* 0x000fc600078e0029 */
[----:B------:R-:W4:Y:S04]  /*16080*/  LDL.LU.64 R46, [R1+0x4e8] ;  /* 0x0004e800012e7983 */ /* 0x000f280000300a00 */
[----:B------:R-:W4:Y:S04]  /*16090*/  LDL.LU.64 R40, [R1+0x4d0] ;  /* 0x0004d00001287983 */ /* 0x000f280000300a00 */
[----:B------:R-:W4:Y:S01]  /*160a0*/  LDL.LU.64 R42, [R1+0x4d8] ;  /* 0x0004d800012a7983 */ /* 0x000f220000300a00 */
[----:B------:R-:W-:Y:S01]  /*160b0*/  IMAD.MOV.U32 R16, RZ, RZ, R8 ;  /* 0x000000ffff107224 */ /* 0x000fe200078e0008 */
[----:B------:R-:W-:-:S02]  /*160c0*/  MOV R17, R9 ;  /* 0x0000000900117202 */ /* 0x000fc40000000f00 */
[----:B------:R-:W4:Y:S01]  /*160d0*/  LDL.LU.64 R36, [R1+0x4c0] ;  /* 0x0004c00001247983 */ /* 0x000f220000300a00 */
[----:B------:R-:W-:Y:S02]  /*160e0*/  IMAD.MOV.U32 R25, RZ, RZ, R10 ;  /* 0x000000ffff197224 */ /* 0x000fe400078e000a */
[----:B------:R-:W-:Y:S01]  /*160f0*/  IMAD.MOV.U32 R21, RZ, RZ, R11 ;  /* 0x000000ffff157224 */ /* 0x000fe200078e000b */
[----:B------:R-:W4:Y:S04]  /*16100*/  LDL.LU.64 R38, [R1+0x4c8] ;  /* 0x0004c80001267983 */ /* 0x000f280000300a00 */
[----:B------:R-:W4:Y:S04]  /*16110*/  LDL.LU.64 R8, [R1+0x370] ;  /* 0x0003700001087983 */ /* 0x000f280000300a00 */
[----:B------:R-:W4:Y:S04]  /*16120*/  LDL.LU.64 R10, [R1+0x378] ;  /* 0x00037800010a7983 */ /* 0x000f280000300a00 */
[----:B------:R-:W-:Y:S04]  /*16130*/  STL.64 [R1+0x22a8], R18 ;  /* 0x0022a81201007387 */ /* 0x000fe80000100a00 */
[----:B------:R1:W-:Y:S04]  /*16140*/  STL.64 [R1+0x22a0], R16 ;  /* 0x0022a01001007387 */ /* 0x0003e80000100a00 */
[----:B------:R-:W-:Y:S01]  /*16150*/  STL.64 [R1+0x22d8], R30 ;  /* 0x0022d81e01007387 */ /* 0x000fe20000100a00 */
[-C--:B---3--:R-:W-:Y:S11]  /*16160*/  HMMA.1688.F32.TF32 R76, R180, R48.reuse, R76 ;  /* 0x00000030b44c723c */ /* 0x088ff6000008104c */
[----:B------:R-:W-:Y:S11]  /*16170*/  @!UPT UIADD3 URZ, URZ, URZ, URZ ;  /* 0x0000003f3f3ff290 */ /* 0x000ff6000fffe03f */
[----:B------:R-:W-:Y:S02]  /*16180*/  @!UPT UIADD3 URZ, URZ, URZ, URZ ;  /* 0x0000003f3f3ff290 */ /* 0x000fe4000fffe03f */
[----:B------:R-:W-:Y:S02]  /*16190*/  IMAD.MOV.U32 R29, RZ, RZ, R78 ;  /* 0x000000ffff1d7224 */ /* 0x000fe400078e004e */
[----:B------:R-:W-:Y:S02]  /*161a0*/  IMAD.MOV.U32 R28, RZ, RZ, R79 ;  /* 0x000000ffff1c7224 */ /* 0x000fe400078e004f */
[----:B------:R-:W-:Y:S02]  /*161b0*/  IMAD.MOV.U32 R24, RZ, RZ, R76 ;  /* 0x000000ffff187224 */ /* 0x000fe400078e004c */
[----:B------:R-:W-:Y:S01]  /*161c0*/  IMAD.MOV.U32 R20, RZ, RZ, R77 ;  /* 0x000000ffff147224 */ /* 0x000fe200078e004d */
[----:B------:R-:W-:Y:S04]  /*161d0*/  STL.64 [R1+0x22d0], R28 ;  /* 0x0022d01c01007387 */ /* 0x000fe80000100a00 */
[----:B------:R-:W-:Y:S01]  /*161e0*/  STL.64 [R1+0x22c8], R26 ;  /* 0x0022c81a01007387 */ /* 0x000fe20000100a00 */
[-C--:B------:R-:W-:Y:S08]  /*161f0*/  HMMA.1688.F32.TF32 R244, R176, R48.reuse, R72 ;  /* 0x00000030b0f4723c */ /* 0x080ff00000081048 */
[-C--:B------:R-:W-:Y:S08]  /*16200*/  HMMA.1688.F32.TF32 R60, R172, R48.reuse, R60 ;  /* 0x00000030ac3c723c */ /* 0x080ff0000008103c */
[-C--:B-1----:R-:W-:Y:S01]  /*16210*/  HMMA.1688.F32.TF32 R16, R168, R48.reuse, R68 ;  /* 0x00000030a810723c */ /* 0x082fe20000081044 */
[----:B------:R2:W-:Y:S04]  /*16220*/  STL.64 [R1+0x22c0], R24 ;  /* 0x0022c01801007387 */ /* 0x0005e80000100a00 */
[----:B------:R-:W-:Y:S04]  /*16230*/  STL.64 [R1+0x22b8], R22 ;  /* 0x0022b81601007387 */ /* 0x000fe80000100a00 */
[----:B------:R1:W-:Y:S04]  /*16240*/  STL.64 [R1+0x22b0], R20 ;  /* 0x0022b01401007387 */ /* 0x0003e80000100a00 */
[----:B------:R-:W-:Y:S04]  /*16250*/  STL.64 [R1+0x21a8], R246 ;  /* 0x0021a8f601007387 */ /* 0x000fe80000100a00 */
[----:B------:R-:W-:Y:S01]  /*16260*/  STL.64 [R1+0x21a0], R244 ;  /* 0x0021a0f401007387 */ /* 0x000fe20000100a00 */
[-C--:B--2---:R-:W-:Y:S03]  /*16270*/  HMMA.1688.F32.TF32 R24, R160, R48.reuse, R56 ;  /* 0x00000030a018723c */ /* 0x084fe60000081038 */
[----:B------:R-:W-:Y:S05]  /*16280*/  STL.64 [R1+0x21c8], R62 ;  /* 0x0021c83e01007387 */ /* 0x000fea0000100a00 */
[-C--:B-1----:R-:W-:Y:S01]  /*16290*/  HMMA.1688.F32.TF32 R20, R164, R48.reuse, R64 ;  /* 0x00000030a414723c */ /* 0x082fe20000081040 */
[----:B------:R-:W-:Y:S04]  /*162a0*/  STL.64 [R1+0x21c0], R60 ;  /* 0x0021c03c01007387 */ /* 0x000fe80000100a00 */
[----:B------:R-:W-:Y:S04]  /*162b0*/  STL.64 [R1+0x210], R16 ;  /* 0x0002101001007387 */ /* 0x000fe80000100a00 */
[----:B------:R4:W-:Y:S02]  /*162c0*/  STL.64 [R1+0x218], R18 ;  /* 0x0002181201007387 */ /* 0x0009e40000100a00 */
[-C--:B----4-:R-:W-:Y:S11]  /*162d0*/  HMMA.1688.F32.TF32 R16, R156, R48.reuse, R52 ;  /* 0x000000309c10723c */ /* 0x090ff60000081034 */
[----:B------:R-:W-:Y:S01]  /*162e0*/  @!UPT UIADD3 URZ, URZ, URZ, URZ ;  /* 0x0000003f3f3ff290 */ /* 0x000fe2000fffe03f */
[----:B------:R-:W-:Y:S04]  /*162f0*/  STL.64 [R1+0x2e0], R20 ;  /* 0x0002e01401007387 */ /* 0x000fe80000100a00 */
[----:B------:R1:W-:Y:S04]  /*16300*/  STL.64 [R1+0x2e8], R22 ;  /* 0x0002e81601007387 */ /* 0x0003e80000100a00 */
[----:B------:R-:W-:Y:S04]  /*16310*/  STL.64 [R1+0x3b0], R24 ;  /* 0x0003b01801007387 */ /* 0x000fe80000100a00 */
[----:B------:R2:W-:Y:S01]  /*16320*/  STL.64 [R1+0x3b8], R26 ;  /* 0x0003b81a01007387 */ /* 0x0005e20000100a00 */
[-C--:B-1----:R-:W-:Y:S03]  /*16330*/  HMMA.1688.F32.TF32 R20, R152, R48.reuse, R44 ;  /* 0x000000309814723c */ /* 0x082fe6000008102c */
[----:B------:R-:W3:Y:S04]  /*16340*/  LDSM.16.M88.4 R44, [R5+0x26000] ;  /* 0x02600000052c783b */ /* 0x000ee80000000200 */
[----:B------:R-:W-:Y:S01]  /*16350*/  STL.64 [R1+0x3d0], R16 ;  /* 0x0003d01001007387 */ /* 0x000fe20000100a00 */
[-C--:B--2---:R-:W-:Y:S03]  /*16360*/  HMMA.1688.F32.TF32 R24, R140, R48.reuse, R40 ;  /* 0x000000308c18723c */ /* 0x084fe60000081028 */
[----:B------:R2:W-:Y:S04]  /*16370*/  STL.64 [R1+0x3d8], R18 ;  /* 0x0003d81201007387 */ /* 0x0005e80000100a00 */
[----:B------:R-:W3:Y:S01]  /*16380*/  LDSM.16.M88.4 R40, [R5+0x26800] ;  /* 0x026800000528783b */ /* 0x000ee20000000200 */
[-C--:B------:R-:W-:Y:S08]  /*16390*/  HMMA.1688.F32.TF32 R8, R144, R48.reuse, R8 ;  /* 0x000000309008723c */ /* 0x080ff00000081008 */
[----:B--2---:R-:W-:Y:S01]  /*163a0*/  HMMA.1688.F32.TF32 R16, R148, R48, R36 ;  /* 0x000000309410723c */ /* 0x004fe20000081024 */
[----:B------:R2:W-:Y:S04]  /*163b0*/  STL.64 [R1+0x6c0], R20 ;  /* 0x0006c01401007387 */ /* 0x0005e80000100a00 */
[----:B------:R4:W-:Y:S04]  /*163c0*/  STL.64 [R1+0x6c8], R22 ;  /* 0x0006c81601007387 */ /* 0x0009e80000100a00 */
[----:B------:R-:W3:Y:S04]  /*163d0*/  LDSM.16.M88.4 R36, [R5+0x27000] ;  /* 0x027000000524783b */ /* 0x000ee80000000200 */
[----:B--2---:R-:W3:Y:S04]  /*163e0*/  LDL.LU.64 R20, [R1+0x1270] ;  /* 0x0012700001147983 */ /* 0x004ee80000300a00 */
[----:B------:R-:W-:Y:S04]  /*163f0*/  STL.64 [R1+0x870], R24 ;  /* 0x0008701801007387 */ /* 0x000fe80000100a00 */
[----:B------:R-:W-:Y:S04]  /*16400*/  STL.64 [R1+0x878], R26 ;  /* 0x0008781a01007387 */ /* 0x000fe80000100a00 */
[----:B----4-:R-:W3:Y:S04]  /*16410*/  LDL.LU.64 R22, [R1+0x1278] ;  /* 0x0012780001167983 */ /* 0x010ee80000300a00 */
[----:B------:R2:W-:Y:S04]  /*16420*/  STL.64 [R1+0xa30], R16 ;  /* 0x000a301001007387 */ /* 0x0005e80000100a00 */
[----:B------:R4:W-:Y:S04]  /*16430*/  STL.64 [R1+0xa38], R18 ;  /* 0x000a381201007387 */ /* 0x0009e80000100a00 */
[----:B------:R-:W-:Y:S04]  /*16440*/  STL [R1+0xd30], R8 ;  /* 0x000d300801007387 */ /* 0x000fe80000100800 */
[----:B--2---:R-:W3:Y:S04]  /*16450*/  LDL.LU.64 R16, [R1+0x1260] ;  /* 0x0012600001107983 */ /* 0x004ee80000300a00 */
[----:B----4-:R-:W3:Y:S04]  /*16460*/  LDL.LU.64 R18, [R1+0x1268] ;  /* 0x0012680001127983 */ /* 0x010ee80000300a00 */
[----:B------:R-:W2:Y:S04]  /*16470*/  LDL.LU.64 R24, [R1+0x1250] ;  /* 0x0012500001187983 */ /* 0x000ea80000300a00 */
[----:B------:R-:W2:Y:S04]  /*16480*/  LDL.LU.64 R26, [R1+0x1258] ;  /* 0x00125800011a7983 */ /* 0x000ea80000300a00 */
[----:B------:R-:W4:Y:S04]  /*16490*/  LDL.LU.64 R80, [R1+0x1240] ;  /* 0x0012400001507983 */ /* 0x000f280000300a00 */
[----:B------:R-:W4:Y:S04]  /*164a0*/  LDL.LU.64 R82, [R1+0x1248] ;  /* 0x0012480001527983 */ /* 0x000f280000300a00 */
[----:B------:R-:W2:Y:S04]  /*164b0*/  LDL.LU.64 R64, [R1+0x11c0] ;  /* 0x0011c00001407983 */ /* 0x000ea80000300a00 */
[----:B------:R-:W2:Y:S04]  /*164c0*/  LDL.LU.64 R66, [R1+0x11c8] ;  /* 0x0011c80001427983 */ /* 0x000ea80000300a00 */
[----:B------:R-:W2:Y:S04]  /*164d0*/  LDL.LU.64 R68, [R1+0x11b0] ;  /* 0x0011b00001447983 */ /* 0x000ea80000300a00 */
[----:B------:R-:W2:Y:S04]  /*164e0*/  LDL.LU.64 R70, [R1+0x11b8] ;  /* 0x0011b80001467983 */ /* 0x000ea80000300a00 */
[----:B------:R-:W4:Y:S04]  /*164f0*/  LDL.LU.64 R72, [R1+0x11a0] ;  /* 0x0011a00001487983 */ /* 0x000f280000300a00 */
[----:B------:R-:W4:Y:S04]  /*16500*/  LDL.LU.64 R74, [R1+0x11a8] ;  /* 0x0011a800014a7983 */ /* 0x000f280000300a00 */
[----:B------:R-:W4:Y:S04]  /*16510*/  LDL.LU.64 R76, [R1+0x1190] ;  /* 0x00119000014c7983 */ /* 0x000f280000300a00 */
[----:B------:R-:W4:Y:S04]  /*16520*/  LDL.LU.64 R78, [R1+0x1198] ;  /* 0x00119800014e7983 */ /* 0x000f280000300a00 */
[----:B------:R-:W4:Y:S04]  /*16530*/  LDL.LU.64 R60, [R1+0x10f0] ;  /* 0x0010f000013c7983 */ /* 0x000f280000300a00 */
[----:B------:R-:W4:Y:S01]  /*16540*/  LDL.LU.64 R62, [R1+0x10f8] ;  /* 0x0010f800013e7983 */ /* 0x000f220000300a00 */
[----:B------:R-:W-:-:S02]  /*16550*/  IMAD.MOV.U32 R136, RZ, RZ, R11 ;  /* 0x000000ffff887224 */ /* 0x000fc400078e000b */
[----:B------:R-:W-:Y:S01]  /*16560*/  IMAD.MOV.U32 R137, RZ, RZ, R10 ;  /* 0x000000ffff897224 */ /* 0x000fe200078e000a */
[----:B------:R-:W4:Y:S01]  /*16570*/  LDL.LU.64 R52, [R1+0x10e0] ;  /* 0x0010e00001347983 */ /* 0x000f220000300a00 */
[----:B------:R-:W-:-:S03]  /*16580*/  IMAD.MOV.U32 R252, RZ, RZ, R9 ;  /* 0x000000fffffc7224 */ /* 0x000fc600078e0009 */
[----:B------:R-:W4:Y:S04]  /*16590*/  LDL.LU.64 R54, [R1+0x10e8] ;  /* 0x0010e80001367983 */ /* 0x000f280000300a00 */
[----:B------:R1:W-:Y:S04]  /*165a0*/  STL.64 [R1+0x2278], R50 ;  /* 0x0022783201007387 */ /* 0x0003e80000100a00 */
[----:B------:R-:W-:Y:S04]  /*165b0*/  STL [R1+0x20e4], R136 ;  /* 0x0020e48801007387 */ /* 0x000fe80000100800 */
[----:B------:R-:W-:Y:S04]  /*165c0*/  STL [R1+0x20e0], R137 ;  /* 0x0020e08901007387 */ /* 0x000fe80000100800 */
[----:B------:R-:W-:Y:S04]  /*165d0*/  STL [R1+0x20dc], R252 ;  /* 0x0020dcfc01007387 */ /* 0x000fe80000100800 */
[----:B------:R-:W4:Y:S04]  /*165e0*/  LDL.LU.64 R48, [R1+0x10d0] ;  /* 0x0010d00001307983 */ /* 0x000f280000300a00 */
[----:B-1----:R-:W4:Y:S04]  /*165f0*/  LDL.LU.64 R50, [R1+0x10d8] ;  /* 0x0010d80001327983 */ /* 0x002f280000300a00 */
[----:B------:R-:W4:Y:S04]  /*16600*/  LDL.LU.64 R28, [R1+0x10c0] ;  /* 0x0010c000011c7983 */ /* 0x000f280000300a00 */
[----:B------:R-:W4:Y:S04]  /*16610*/  LDL.LU.64 R30, [R1+0x10c8] ;  /* 0x0010c800011e7983 */ /* 0x000f280000300a00 */
[----:B------:R-:W1:Y:S01]  /*16620*/  LDSM.16.M88.4 R8, [R5+0x27800] ;  /* 0x027800000508783b */ /* 0x000e620000000200 */
[C---:B---3--:R-:W-:Y:S08]  /*16630*/  HMMA.1688.F32.TF32 R56, R200.reuse, R44, R20 ;  /* 0x0000002cc838723c */ /* 0x048ff00000081014 */
[----:B------:R-:W-:Y:S11]  /*16640*/  HMMA.1688.F32.TF32 R20, R200, R40, R16 ;  /* 0x00000028c814723c */ /* 0x000ff60000081010 */
[----:B------:R-:W-:Y:S04]  /*16650*/  @!UPT UIADD3 URZ, URZ, URZ, URZ ;  /* 0x0000003f3f3ff290 */ /* 0x000fe8000fffe03f */
[----:B------:R-:W-:Y:S04]  /*16660*/  STL.64 [R1+0x2270], R58 ;  /* 0x0022703a01007387 */ /* 0x000fe80000100a00 */
[----:B------:R-:W-:Y:S05]  /*16670*/  STL.64 [R1+0x2268], R56 ;  /* 0x0022683801007387 */ /* 0x000fea0000100a00 */
[----:B------:R-:W-:Y:S01]  /*16680*/  MOV R19, R20 ;  /* 0x0000001400137202 */ /* 0x000fe20000000f00 */
[----:B------:R-:W-:-:S02]  /*16690*/  IMAD.MOV.U32 R18, RZ, RZ, R21 ;  /* 0x000000ffff127224 */ /* 0x000fc400078e0015 */
[----:B------:R-:W-:Y:S01]  /*166a0*/  IMAD.MOV.U32 R17, RZ, RZ, R22 ;  /* 0x000000ffff117224 */ /* 0x000fe200078e0016 */
[----:B------:R-:W3:Y:S01]  /*166b0*/  LDL.LU.64 R20, [R1+0x1090] ;  /* 0x0010900001147983 */ /* 0x000ee20000300a00 */
[----:B------:R-:W-:-:S03]  /*166c0*/  IMAD.MOV.U32 R16, RZ, RZ, R23 ;  /* 0x000000ffff107224 */ /* 0x000fc600078e0017 */
[----:B------:R-:W3:Y:S01]  /*166d0*/  LDL.LU.64 R22, [R1+0x1098] ;  /* 0x0010980001167983 */ /* 0x000ee20000300a00 */
[----:B--2---:R-:W-:Y:S08]  /*166e0*/  HMMA.1688.F32.TF32 R24, R200, R36, R24 ;  /* 0x00000024c818723c */ /* 0x004ff00000081018 */
[C---:B------:R-:W-:Y:S08]  /*166f0*/  HMMA.1688.F32.TF32 R64, R196.reuse, R44, R64 ;  /* 0x0000002cc440723c */ /* 0x040ff00000081040 */
[C---:B------:R-:W-:Y:S08]  /*16700*/  HMMA.1688.F32.TF32 R68, R196.reuse, R40, R68 ;  /* 0x00000028c444723c */ /* 0x040ff00000081044 */
[C---:B----4-:R-:W-:Y:S08]  /*16710*/  HMMA.1688.F32.TF32 R72, R196.reuse, R36, R72 ;  /* 0x00000024c448723c */ /* 0x050ff00000081048 */
[----:B-1----:R-:W-:Y:S08]  /*16720*/  HMMA.1688.F32.TF32 R196, R196, R8, R76 ;  /* 0x00000008c4c4723c */ /* 0x002ff0000008104c */
[----:B------:R-:W-:Y:S01]  /*16730*/  HMMA.1688.F32.TF32 R76, R192, R44, R60 ;  /* 0x0000002cc04c723c */ /* 0x000fe2000008103c */
[----:B------:R-:W-:-:S02]  /*16740*/  IMAD.MOV.U32 R251, RZ, RZ, R24 ;  /* 0x000000fffffb7224 */ /* 0x000fc400078e0018 */
[----:B------:R-:W-:Y:S02]  /*16750*/  IMAD.MOV.U32 R250, RZ, RZ, R25 ;  /* 0x000000fffffa7224 */ /* 0x000fe400078e0019 */
[----:B------:R-:W-:Y:S01]  /*16760*/  IMAD.MOV.U32 R249, RZ, RZ, R26 ;  /* 0x000000fffff97224 */ /* 0x000fe200078e001a */
[----:B------:R-:W2:Y:S01]  /*16770*/  LDL.LU.64 R24, [R1+0x1070] ;  /* 0x0010700001187983 */ /* 0x000ea20000300a00 */
[----:B------:R-:W-:Y:S01]  /*16780*/  IMAD.MOV.U32 R248, RZ, RZ, R27 ;  /* 0x000000fffff87224 */ /* 0x000fe200078e001b */
[----:B------:R-:W-:Y:S02]  /*16790*/  HMMA.1688.F32.TF32 R200, R200, R8, R80 ;  /* 0x00000008c8c8723c */ /* 0x000fe40000081050 */
[----:B------:R-:W2:Y:S06]  /*167a0*/  LDL.LU.64 R26, [R1+0x1078] ;  /* 0x00107800011a7983 */ /* 0x000eac0000300a00 */
[C---:B------:R-:W-:Y:S07]  /*167b0*/  HMMA.1688.F32.TF32 R80, R192.reuse, R40, R52 ;  /* 0x00000028c050723c */ /* 0x040fee0000081034 */
[----:B------:R-:W-:Y:S01]  /*167c0*/  STL.64 [R1+0x21d8], R78 ;  /* 0x0021d84e01007387 */ /* 0x000fe20000100a00 */
[C---:B------:R-:W-:Y:S03]  /*167d0*/  HMMA.1688.F32.TF32 R84, R192.reuse, R36, R48 ;  /* 0x00000024c054723c */ /* 0x040fe60000081030 */
[----:B------:R-:W-:Y:S04]  /*167e0*/  STL.64 [R1+0x21d0], R76 ;  /* 0x0021d04c01007387 */ /* 0x000fe80000100a00 */
[----:B------:R-:W4:Y:S04]  /*167f0*/  LDL.LU.64 R52, [R1+0x1060] ;  /* 0x0010600001347983 */ /* 0x000f280000300a00 */
[----:B------:R-:W4:Y:S04]  /*16800*/  LDL.LU.64 R54, [R1+0x1068] ;  /* 0x0010680001367983 */ /* 0x000f280000300a00 */
[----:B------:R-:W-:Y:S04]  /*16810*/  STL.64 [R1+0x21e8], R82 ;  /* 0x0021e85201007387 */ /* 0x000fe80000100a00 */
[----:B------:R-:W-:Y:S04]  /*16820*/  STL.64 [R1+0x21e0], R80 ;  /* 0x0021e05001007387 */ /* 0x000fe80000100a00 */
[----:B------:R-:W-:Y:S04]  /*16830*/  STL.64 [R1+0x21f8], R86 ;  /* 0x0021f85601007387 */ /* 0x000fe80000100a00 */
[----:B------:R-:W-:Y:S04]  /*16840*/  STL.64 [R1+0x21f0], R84 ;  /* 0x0021f05401007387 */ /* 0x000fe80000100a00 */
[----:B------:R-:W4:Y:S04]  /*16850*/  LDL.LU.64 R48, [R1+0xfc0] ;  /* 0x000fc00001307983 */ /* 0x000f280000300a00 */
[----:B------:R-:W4:Y:S01]  /*16860*/  LDL.LU.64 R50, [R1+0xfc8] ;  /* 0x000fc80001327983 */ /* 0x000f220000300a00 */
[----:B------:R-:W-:Y:S11]  /*16870*/  HMMA.1688.F32.TF32 R192, R192, R8, R28 ;  /* 0x00000008c0c0723c */ /* 0x000ff6000008101c */
[----:B------:R-:W-:Y:S11]  /*16880*/  @!UPT UIADD3 URZ, URZ, URZ, URZ ;  /* 0x0000003f3f3ff290 */ /* 0x000ff6000fffe03f */
[----:B------:R-:W-:Y:S01]  /*16890*/  @!UPT UIADD3 URZ, URZ, URZ, URZ ;  /* 0x0000003f3f3ff290 */ /* 0x000fe2000fffe03f */
[----:B------:R-:W-:Y:S04]  /*168a0*/  STL.64 [R1+0x2208], R194 ;  /* 0x002208c201007387 */ /* 0x000fe80000100a00 */
[----:B------:R-:W-:Y:S01]  /*168b0*/  STL.64 [R1+0x2200], R192 ;  /* 0x002200c001007387 */ /* 0x000fe20000100a00 */
[C---:B---3--:R-:W-:Y:S03]  /*168c0*/  HMMA.1688.F32.TF32 R88, R188.reuse, R44, R20 ;  /* 0x0000002cbc58723c */ /* 0x048fe60000081014 */
[----:B------:R-:W3:Y:S04]  /*168d0*/  LDL.LU.64 R20, [R1+0xf80] ;  /* 0x000f800001147983 */ /* 0x000ee80000300a00 */
[----:B------:R-:W3:Y:S11]  /*168e0*/  LDL.LU.64 R22, [R1+0xf88] ;  /* 0x000f880001167983 */ /* 0x000ef60000300a00 */
[----:B------:R-:W-:Y:S05]  /*168f0*/  @!UPT UIADD3 URZ, URZ, URZ, URZ ;  /* 0x0000003f3f3ff290 */ /* 0x000fea000fffe03f */
[----:B------:R-:W-:Y:S04]  /*16900*/  STL.64 [R1+0x2218], R90 ;  /* 0x0022185a01007387 */ /* 0x000fe80000100a00 */
[----:B------:R1:W-:Y:S04]  /*16910*/  STL.64 [R1+0x2210], R88 ;  /* 0x0022105801007387 */ /* 0x0003e80000100a00 */
[----:B------:R-:W3:Y:S04]  /*16920*/  LDL.LU.64 R112, [R1+0xf70] ;  /* 0x000f700001707983 */ /* 0x000ee80000300a00 */
[----:B------:R-:W3:Y:S04]  /*16930*/  LDL.LU.64 R114, [R1+0xf78] ;  /* 0x000f780001727983 */ /* 0x000ee80000300a00 */
[----:B------:R-:W3:Y:S04]  /*16940*/  LDL.LU.64 R116, [R1+0xf60] ;  /* 0x000f600001747983 */ /* 0x000ee80000300a00 */
[----:B------:R-:W3:Y:S04]  /*16950*/  LDL.LU.64 R118, [R1+0xf68] ;  /* 0x000f680001767983 */ /* 0x000ee80000300a00 */
[----:B------:R-:W3:Y:S01]  /*16960*/  LDL.LU.64 R28, [R1+0xf50] ;  /* 0x000f5000011c7983 */ /* 0x000ee20000300a00 */
[C---:B--2---:R-:W-:Y:S03]  /*16970*/  HMMA.1688.F32.TF32 R92, R188.reuse, R40, R24 ;  /* 0x00000028bc5c723c */ /* 0x044fe60000081018 */
[----:B------:R-:W2:Y:S04]  /*16980*/  LDL.LU.64 R30, [R1+0xf58] ;  /* 0x000f5800011e7983 */ /* 0x000ea80000300a00 */
[----:B-1----:R-:W2:Y:S04]  /*16990*/  LDL.LU.64 R88, [R1+0xe60] ;  /* 0x000e600001587983 */ /* 0x002ea80000300a00 */
[----:B------:R-:W2:Y:S04]  /*169a0*/  LDL.LU.64 R90, [R1+0xe68] ;  /* 0x000e6800015a7983 */ /* 0x000ea80000300a00 */
[----:B------:R-:W2:Y:S04]  /*169b0*/  LDL.LU.64 R24, [R1+0xe50] ;  /* 0x000e500001187983 */ /* 0x000ea80000300a00 */
[----:B------:R-:W2:Y:S04]  /*169c0*/  LDL.LU.64 R26, [R1+0xe58] ;  /* 0x000e5800011a7983 */ /* 0x000ea80000300a00 */
[----:B------:R-:W2:Y:S01]  /*169d0*/  LDL.LU.64 R84, [R1+0xe40] ;  /* 0x000e400001547983 */ /* 0x000ea20000300a00 */
[C---:B----4-:R-:W-:Y:S03]  /*169e0*/  HMMA.1688.F32.TF32 R96, R188.reuse, R36, R52 ;  /* 0x00000024bc60723c */ /* 0x050fe60000081034 */
[----:B------:R-:W4:Y:S04]  /*169f0*/  LDL.LU.64 R86, [R1+0xe48] ;  /* 0x000e480001567983 */ /* 0x000f280000300a00 */
[----:B------:R-:W4:Y:S04]  /*16a00*/  LDL.LU.64 R80, [R1+0xe30] ;  /* 0x000e300001507983 */ /* 0x000f280000300a00 */
[----:B------:R-:W4:Y:S04]  /*16a10*/  LDL.LU.64 R82, [R1+0xe38] ;  /* 0x000e380001527983 */ /* 0x000f280000300a00 */
[----:B------:R-:W-:Y:S04]  /*16a20*/  STL.64 [R1+0x2228], R94 ;  /* 0x0022285e01007387 */ /* 0x000fe80000100a00 */
[----:B------:R-:W-:Y:S04]  /*16a30*/  STL.64 [R1+0x2220], R92 ;  /* 0x0022205c01007387 */ /* 0x000fe80000100a00 */
[----:B------:R-:W4:Y:S04]  /*16a40*/  LDL.LU.64 R76, [R1+0xdb0] ;  /* 0x000db000014c7983 */ /* 0x000f280000300a00 */
[----:B------:R-:W4:Y:S01]  /*16a50*/  LDL.LU.64 R78, [R1+0xdb8] ;  /* 0x000db800014e7983 */ /* 0x000f220000300a00 */
[----:B------:R-:W-:Y:S03]  /*16a60*/  HMMA.1688.F32.TF32 R188, R188, R8, R48 ;  /* 0x00000008bcbc723c */ /* 0x000fe60000081030 */
[----:B------:R-:W4:Y:S04]  /*16a70*/  LDL.LU.64 R60, [R1+0xda0] ;  /* 0x000da000013c7983 */ /* 0x000f280000300a00 */
[----:B------:R-:W4:Y:S04]  /*16a80*/  LDL.LU.64 R62, [R1+0xda8] ;  /* 0x000da800013e7983 */ /* 0x000f280000300a00 */
[----:B------:R-:W-:Y:S04]  /*16a90*/  STL.64 [R1+0x2238], R98 ;  /* 0x0022386201007387 */ /* 0x000fe80000100a00 */
[----:B------:R-:W-:Y:S04]  /*16aa0*/  STL.64 [R1+0x2230], R96 ;  /* 0x0022306001007387 */ /* 0x000fe80000100a00 */
[----:B------:R-:W4:Y:S04]  /*16ab0*/  LDL.LU.64 R56, [R1+0xd90] ;  /* 0x000d900001387983 */ /* 0x000f280000300a00 */
[----:B------:R-:W4:Y:S04]  /*16ac0*/  LDL.LU.64 R58, [R1+0xd98] ;  /* 0x000d9800013a7983 */ /* 0x000f280000300a00 */
[----:B------:R-:W-:Y:S04]  /*16ad0*/  STL.64 [R1+0x2248], R190 ;  /* 0x002248be01007387 */ /* 0x000fe80000100a00 */
[----:B------:R-:W-:Y:S04]  /*16ae0*/  STL.64 [R1+0x2240], R188 ;  /* 0x002240bc01007387 */ /* 0x000fe80000100a00 */
[----:B------:R-:W4:Y:S04]  /*16af0*/  LDL.LU.64 R52, [R1+0xd80] ;  /* 0x000d800001347983 */ /* 0x000f280000300a00 */
[----:B------:R-:W4:Y:S04]  /*16b00*/  LDL.LU.64 R54, [R1+0xd88] ;  /* 0x000d880001367983 */ /* 0x000f280000300a00 */
[----:B------:R-:W4:Y:S04]  /*16b10*/  LDL.LU.64 R48, [R1+0xd00] ;  /* 0x000d000001307983 */ /* 0x000f280000300a00 */
[----:B------:R-:W4:Y:S01]  /*16b20*/  LDL.LU.64 R50, [R1+0xd08] ;  /* 0x000d080001327983 */ /* 0x000f220000300a00 */
[C---:B---3--:R-:W-:Y:S03]  /*16b30*/  HMMA.1688.F32.TF32 R108, R184.reuse, R44, R20 ;  /* 0x0000002cb86c723c */ /* 0x048fe60000081014 */
[----:B------:R-:W3:Y:S04]  /*16b40*/  LDL.LU.64 R20, [R1+0xce0] ;  /* 0x000ce00001147983 */ /* 0x000ee80000300a00 */
[----:B------:R-:W3:Y:S01]  /*16b50*/  LDL.LU.64 R22, [R1+0xce8] ;  /* 0x000ce80001167983 */ /* 0x000ee20000300a00 */
[C---:B------:R-:W-:Y:S08]  /*16b60*/  HMMA.1688.F32.TF32 R112, R184.reuse, R40, R112 ;  /* 0x00000028b870723c */ /* 0x040ff00000081070 */
[C---:B------:R-:W-:Y:S08]  /*16b70*/  HMMA.1688.F32.TF32 R116, R184.reuse, R36, R116 ;  /* 0x00000024b874723c */ /* 0x040ff00000081074 */
[----:B--2---:R-:W-:Y:S01]  /*16b80*/  HMMA.1688.F32.TF32 R184, R184, R8, R28 ;  /* 0x00000008b8b8723c */ /* 0x004fe2000008101c */
[----:B------:R-:W2:Y:S04]  /*16b90*/  LDL.LU.64 R28, [R1+0xcd0] ;  /* 0x000cd000011c7983 */ /* 0x000ea80000300a00 */
[----:B------:R-:W2:Y:S03]  /*16ba0*/  LDL.LU.64 R30, [R1+0xcd8] ;  /* 0x000cd800011e7983 */ /* 0x000ea60000300a00 */
[C---:B------:R-:W-:Y:S01]  /*16bb0*/  HMMA.1688.F32.TF32 R124, R180.reuse, R40, R24 ;  /* 0x00000028b47c723c */ /* 0x040fe20000081018 */
[----:B------:R-:W2:Y:S04]  /*16bc0*/  LDL.LU.64 R24, [R1+0xcb0] ;  /* 0x000cb00001187983 */ /* 0x000ea80000300a00 */
[----:B------:R-:W2:Y:S03]  /*16bd0*/  LDL.LU.64 R26, [R1+0xcb8] ;  /* 0x000cb800011a7983 */ /* 0x000ea60000300a00 */
[C---:B------:R-:W-:Y:S01]  /*16be0*/  HMMA.1688.F32.TF32 R120, R180.reuse, R44, R88 ;  /* 0x0000002cb478723c */ /* 0x040fe20000081058 */
[----:B------:R-:W2:Y:S04]  /*16bf0*/  LDL.LU.64 R88, [R1+0xc30] ;  /* 0x000c300001587983 */ /* 0x000ea80000300a00 */
[----:B------:R-:W2:Y:S03]  /*16c00*/  LDL.LU.64 R90, [R1+0xc38] ;  /* 0x000c3800015a7983 */ /* 0x000ea60000300a00 */
[C---:B----4-:R-:W-:Y:S01]  /*16c10*/  HMMA.1688.F32.TF32 R128, R180.reuse, R36, R84 ;  /* 0x00000024b480723c */ /* 0x050fe20000081054 */
[----:B------:R-:W4:Y:S04]  /*16c20*/  LDL.LU.64 R84, [R1+0xc20] ;  /* 0x000c200001547983 */ /* 0x000f280000300a00 */
[----:B------:R-:W4:Y:S03]  /*16c30*/  LDL.LU.64 R86, [R1+0xc28] ;  /* 0x000c280001567983 */ /* 0x000f260000300a00 */
[----:B------:R-:W-:Y:S01]  /*16c40*/  HMMA.1688.F32.TF32 R204, R180, R8, R80 ;  /* 0x00000008b4cc723c */ /* 0x000fe20000081050 */
[----:B------:R-:W4:Y:S04]  /*16c50*/  LDL.LU.64 R80, [R1+0xc10] ;  /* 0x000c100001507983 */ /* 0x000f280000300a00 */
[----:B------:R-:W4:Y:S03]  /*16c60*/  LDL.LU.64 R82, [R1+0xc18] ;  /* 0x000c180001527983 */ /* 0x000f260000300a00 */
[C---:B------:R-:W-:Y:S01]  /*16c70*/  HMMA.1688.F32.TF32 R180, R176.reuse, R44, R76 ;  /* 0x0000002cb0b4723c */ /* 0x040fe2000008104c */
        /* <DEDUP_REMOVED lines=14> */
[C---:B---3--:R-:W-:Y:S01]  /*16d60*/  HMMA.1688.F32.TF32 R220, R172.reuse, R40, R20 ;  /* 0x00000028acdc723c */ /* 0x048fe20000081014 */
[----:B------:R-:W3:Y:S04]  /*16d70*/  LDL.LU.64 R20, [R1+0xaa0] ;  /* 0x000aa00001147983 */ /* 0x000ee80000300a00 */
[----:B------:R-:W3:Y:S03]  /*16d80*/  LDL.LU.64 R22, [R1+0xaa8] ;  /* 0x000aa80001167983 */ /* 0x000ee60000300a00 */
[C---:B--2---:R-:W-:Y:S01]  /*16d90*/  HMMA.1688.F32.TF32 R224, R172.reuse, R36, R28 ;  /* 0x00000024ace0723c */ /* 0x044fe2000008101c */
[----:B------:R-:W2:Y:S04]  /*16da0*/  LDL.LU.64 R28, [R1+0xa90] ;  /* 0x000a9000011c7983 */ /* 0x000ea80000300a00 */
[----:B------:R-:W2:Y:S03]  /*16db0*/  LDL.LU.64 R30, [R1+0xa98] ;  /* 0x000a9800011e7983 */ /* 0x000ea60000300a00 */
[----:B------:R-:W-:Y:S01]  /*16dc0*/  HMMA.1688.F32.TF32 R228, R172, R8, R24 ;  /* 0x00000008ace4723c */ /* 0x000fe20000081018 */
[----:B------:R-:W2:Y:S04]  /*16dd0*/  LDL.LU.64 R24, [R1+0xa80] ;  /* 0x000a800001187983 */ /* 0x000ea80000300a00 */
[----:B------:R-:W2:Y:S03]  /*16de0*/  LDL.LU.64 R26, [R1+0xa88] ;  /* 0x000a8800011a7983 */ /* 0x000ea60000300a00 */
[C---:B----4-:R-:W-:Y:S08]  /*16df0*/  HMMA.1688.F32.TF32 R60, R164.reuse, R44, R60 ;  /* 0x0000002ca43c723c */ /* 0x050ff0000008103c */
[C---:B------:R-:W-:Y:S11]  /*16e00*/  HMMA.1688.F32.TF32 R56, R164.reuse, R40, R56 ;  /* 0x00000028a438723c */ /* 0x040ff60000081038 */
[----:B------:R-:W-:Y:S04]  /*16e10*/  @!UPT UIADD3 URZ, URZ, URZ, URZ ;  /* 0x0000003f3f3ff290 */ /* 0x000fe8000fffe03f */
[----:B------:R1:W-:Y:S04]  /*16e20*/  STL.64 [R1+0x200], R60 ;  /* 0x0002003c01007387 */ /* 0x0003e80000100a00 */
[----:B------:R4:W-:Y:S01]  /*16e30*/  STL.64 [R1+0x208], R62 ;  /* 0x0002083e01007387 */ /* 0x0009e20000100a00 */
[C---:B------:R-:W-:Y:S03]  /*16e40*/  HMMA.1688.F32.TF32 R52, R164.reuse, R36, R52 ;  /* 0x00000024a434723c */ /* 0x040fe60000081034 */
[----:B-1----:R-:W2:Y:S04]  /*16e50*/  LDL.LU.64 R60, [R1+0xa50] ;  /* 0x000a5000013c7983 */ /* 0x002ea80000300a00 */
[----:B------:R1:W-:Y:S04]  /*16e60*/  STL.64 [R1+0x1f0], R56 ;  /* 0x0001f03801007387 */ /* 0x0003e80000100a00 */
[----:B------:R1:W-:Y:S04]  /*16e70*/  STL.64 [R1+0x1f8], R58 ;  /* 0x0001f83a01007387 */ /* 0x0003e80000100a00 */
[----:B----4-:R-:W4:Y:S01]  /*16e80*/  LDL.LU.64 R62, [R1+0xa58] ;  /* 0x000a5800013e7983 */ /* 0x010f220000300a00 */
[----:B------:R-:W-:Y:S07]  /*16e90*/  HMMA.1688.F32.TF32 R164, R164, R8, R48 ;  /* 0x00000008a4a4723c */ /* 0x000fee0000081030 */
[----:B------:R1:W-:Y:S04]  /*16ea0*/  STL.64 [R1+0x1e0], R52 ;  /* 0x0001e03401007387 */ /* 0x0003e80000100a00 */
[----:B------:R1:W-:Y:S01]  /*16eb0*/  STL.64 [R1+0x1e8], R54 ;  /* 0x0001e83601007387 */ /* 0x0003e20000100a00 */
[C---:B---3--:R-:W-:Y:S03]  /*16ec0*/  HMMA.1688.F32.TF32 R48, R160.reuse, R44, R20 ;  /* 0x0000002ca030723c */ /* 0x048fe60000081014 */
[----:B------:R-:W3:Y:S04]  /*16ed0*/  LDL.LU.64 R20, [R1+0xa00] ;  /* 0x000a000001147983 */ /* 0x000ee80000300a00 */
[----:B------:R-:W3:Y:S11]  /*16ee0*/  LDL.LU.64 R22, [R1+0xa08] ;  /* 0x000a080001167983 */ /* 0x000ef60000300a00 */
[----:B------:R-:W-:Y:S05]  /*16ef0*/  @!UPT UIADD3 URZ, URZ, URZ, URZ ;  /* 0x0000003f3f3ff290 */ /* 0x000fea000fffe03f */
[----:B------:R2:W-:Y:S04]  /*16f00*/  STL.64 [R1+0x2d0], R48 ;  /* 0x0002d03001007387 */ /* 0x0005e80000100a00 */
[----:B------:R2:W-:Y:S04]  /*16f10*/  STL.64 [R1+0x2d8], R50 ;  /* 0x0002d83201007387 */ /* 0x0005e80000100a00 */
[----:B-1----:R-:W3:Y:S04]  /*16f20*/  LDL.LU.64 R56, [R1+0x9e0] ;  /* 0x0009e00001387983 */ /* 0x002ee80000300a00 */
[----:B------:R-:W3:Y:S01]  /*16f30*/  LDL.LU.64 R58, [R1+0x9e8] ;  /* 0x0009e800013a7983 */ /* 0x000ee20000300a00 */
[C---:B--2---:R-:W-:Y:S08]  /*16f40*/  HMMA.1688.F32.TF32 R28, R160.reuse, R40, R28 ;  /* 0x00000028a01c723c */ /* 0x044ff0000008101c */
[C---:B------:R-:W-:Y:S11]  /*16f50*/  HMMA.1688.F32.TF32 R24, R160.reuse, R36, R24 ;  /* 0x00000024a018723c */ /* 0x040ff60000081018 */
[----:B------:R-:W-:Y:S04]  /*16f60*/  @!UPT UIADD3 URZ, URZ, URZ, URZ ;  /* 0x0000003f3f3ff290 */ /* 0x000fe8000fffe03f */
[----:B------:R1:W-:Y:S04]  /*16f70*/  STL.64 [R1+0x2c0], R28 ;  /* 0x0002c01c01007387 */ /* 0x0003e80000100a00 */
[----:B------:R2:W-:Y:S04]  /*16f80*/  STL.64 [R1+0x2c8], R30 ;  /* 0x0002c81e01007387 */ /* 0x0005e80000100a00 */
[----:B------:R-:W3:Y:S04]  /*16f90*/  LDL.LU.64 R52, [R1+0x9d0] ;  /* 0x0009d00001347983 */ /* 0x000ee80000300a00 */
[----:B------:R-:W3:Y:S04]  /*16fa0*/  LDL.LU.64 R54, [R1+0x9d8] ;  /* 0x0009d80001367983 */ /* 0x000ee80000300a00 */
[----:B------:R1:W-:Y:S04]  /*16fb0*/  STL.64 [R1+0x2b0], R24 ;  /* 0x0002b01801007387 */ /* 0x0003e80000100a00 */
[----:B------:R1:W-:Y:S04]  /*16fc0*/  STL.64 [R1+0x2b8], R26 ;  /* 0x0002b81a01007387 */ /* 0x0003e80000100a00 */
[----:B------:R-:W3:Y:S04]  /*16fd0*/  LDL.LU.64 R48, [R1+0x9c0] ;  /* 0x0009c00001307983 */ /* 0x000ee80000300a00 */
[----:B------:R-:W3:Y:S04]  /*16fe0*/  LDL.LU.64 R50, [R1+0x9c8] ;  /* 0x0009c80001327983 */ /* 0x000ee80000300a00 */
[----:B-1----:R-:W3:Y:S04]  /*16ff0*/  LDL.LU.64 R28, [R1+0x9b0] ;  /* 0x0009b000011c7983 */ /* 0x002ee80000300a00 */
[----:B--2---:R-:W2:Y:S04]  /*17000*/  LDL.LU.64 R30, [R1+0x9b8] ;  /* 0x0009b800011e7983 */ /* 0x004ea80000300a00 */
[----:B------:R-:W2:Y:S04]  /*17010*/  LDL.LU.64 R24, [R1+0x9a0] ;  /* 0x0009a00001187983 */ /* 0x000ea80000300a00 */
[----:B------:R-:W2:Y:S01]  /*17020*/  LDL.LU.64 R26, [R1+0x9a8] ;  /* 0x0009a800011a7983 */ /* 0x000ea20000300a00 */
[----:B----4-:R-:W-:Y:S11]  /*17030*/  HMMA.1688.F32.TF32 R160, R160, R8, R60 ;  /* 0x00000008a0a0723c */ /* 0x010ff6000008103c */
[----:B------:R-:W-:Y:S11]  /*17040*/  @!UPT UIADD3 URZ, URZ, URZ, URZ ;  /* 0x0000003f3f3ff290 */ /* 0x000ff6000fffe03f */
[----:B------:R-:W-:Y:S01]  /*17050*/  @!UPT UIADD3 URZ, URZ, URZ, URZ ;  /* 0x0000003f3f3ff290 */ /* 0x000fe2000fffe03f */
[----:B------:R-:W-:Y:S04]  /*17060*/  STL [R1+0x2134], R161 ;  /* 0x002134a101007387 */ /* 0x000fe80000100800 */
[----:B------:R-:W-:Y:S04]  /*17070*/  STL [R1+0x2130], R162 ;  /* 0x002130a201007387 */ /* 0x000fe80000100800 */
[----:B------:R-:W-:Y:S01]  /*17080*/  STL [R1+0x212c], R163 ;  /* 0x00212ca301007387 */ /* 0x000fe20000100800 */
[C---:B---3--:R-:W-:Y:S03]  /*17090*/  HMMA.1688.F32.TF32 R60, R156.reuse, R44, R20 ;  /* 0x0000002c9c3c723c */ /* 0x048fe60000081014 */
[----:B------:R-:W3:Y:S04]  /*170a0*/  LDL.LU.64 R20, [R1+0x990] ;  /* 0x0009900001147983 */ /* 0x000ee80000300a00 */
[----:B------:R-:W3:Y:S01]  /*170b0*/  LDL.LU.64 R22, [R1+0x998] ;  /* 0x0009980001167983 */ /* 0x000ee20000300a00 */
[C---:B------:R-:W-:Y:S11]  /*170c0*/  HMMA.1688.F32.TF32 R56, R156.reuse, R40, R56 ;  /* 0x000000289c38723c */ /* 0x040ff60000081038 */
[----:B------:R-:W-:Y:S04]  /*170d0*/  @!UPT UIADD3 URZ, URZ, URZ, URZ ;  /* 0x0000003f3f3ff290 */ /* 0x000fe8000fffe03f */
[----:B------:R1:W-:Y:S04]  /*170e0*/  STL.64 [R1+0x3a0], R60 ;  /* 0x0003a03c01007387 */ /* 0x0003e80000100a00 */
[----:B------:R4:W-:Y:S04]  /*170f0*/  STL.64 [R1+0x3a8], R62 ;  /* 0x0003a83e01007387 */ /* 0x0009e80000100a00 */
[----:B------:R-:W-:Y:S04]  /*17100*/  STL [R1+0x39c], R59 ;  /* 0x00039c3b01007387 */ /* 0x000fe80000100800 */
[----:B-1----:R-:W3:Y:S04]  /*17110*/  LDL.LU.64 R60, [R1+0x8e0] ;  /* 0x0008e000013c7983 */ /* 0x002ee80000300a00 */
[----:B----4-:R-:W2:Y:S01]  /*17120*/  LDL.LU.64 R62, [R1+0x8e8] ;  /* 0x0008e800013e7983 */ /* 0x010ea20000300a00 */
[C---:B------:R-:W-:Y:S08]  /*17130*/  HMMA.1688.F32.TF32 R52, R156.reuse, R36, R52 ;  /* 0x000000249c34723c */ /* 0x040ff00000081034 */
[----:B------:R-:W-:Y:S08]  /*17140*/  HMMA.1688.F32.TF32 R156, R156, R8, R48 ;  /* 0x000000089c9c723c */ /* 0x000ff00000081030 */
[C---:B--2---:R-:W-:Y:S07]  /*17150*/  HMMA.1688.F32.TF32 R48, R152.reuse, R44, R28 ;  /* 0x0000002c9830723c */ /* 0x044fee000008101c */
[----:B------:R-:W-:Y:S01]  /*17160*/  STL.64 [R1+0x370], R52 ;  /* 0x0003703401007387 */ /* 0x000fe20000100a00 */
[----:B------:R-:W-:Y:S03]  /*17170*/  HMMA.1688.F32.TF32 R24, R152, R40, R24 ;  /* 0x000000289818723c */ /* 0x000fe60000081018 */
[----:B------:R-:W-:Y:S04]  /*17180*/  STL.64 [R1+0x378], R54 ;  /* 0x0003783601007387 */ /* 0x000fe80000100a00 */
[----:B------:R-:W-:Y:S04]  /*17190*/  STL [R1+0x2128], R156 ;  /* 0x0021289c01007387 */ /* 0x000fe80000100800 */
[----:B------:R-:W-:Y:S04]  /*171a0*/  STL [R1+0x2124], R157 ;  /* 0x0021249d01007387 */ /* 0x000fe80000100800 */
[----:B------:R-:W-:Y:S04]  /*171b0*/  STL [R1+0x2120], R158 ;  /* 0x0021209e01007387 */ /* 0x000fe80000100800 */
[----:B------:R-:W-:Y:S04]  /*171c0*/  STL [R1+0x211c], R159 ;  /* 0x00211c9f01007387 */ /* 0x000fe80000100800 */
[----:B------:R-:W2:Y:S04]  /*171d0*/  LDL.LU.64 R28, [R1+0x930] ;  /* 0x00093000011c7983 */ /* 0x000ea80000300a00 */
[----:B------:R-:W-:Y:S04]  /*171e0*/  STL.64 [R1+0x4d0], R48 ;  /* 0x0004d03001007387 */ /* 0x000fe80000100a00 */
[----:B------:R-:W-:Y:S04]  /*171f0*/  STL.64 [R1+0x4d8], R50 ;  /* 0x0004d83201007387 */ /* 0x000fe80000100a00 */
[----:B------:R-:W2:Y:S04]  /*17200*/  LDL.LU.64 R30, [R1+0x938] ;  /* 0x00093800011e7983 */ /* 0x000ea80000300a00 */
[----:B------:R1:W-:Y:S01]  /*17210*/  STL.64 [R1+0x4b0], R24 ;  /* 0x0004b01801007387 */ /* 0x0003e20000100a00 */
[----:B------:R-:W-:-:S03]  /*17220*/  IMAD.MOV.U32 R161, RZ, RZ, R56 ;  /* 0x000000ffffa17224 */ /* 0x000fc600078e0038 */
[----:B------:R1:W-:Y:S01]  /*17230*/  STL.64 [R1+0x4b8], R26 ;  /* 0x0004b81a01007387 */ /* 0x0003e20000100a00 */
[----:B------:R-:W-:Y:S01]  /*17240*/  IMAD.MOV.U32 R162, RZ, RZ, R57 ;  /* 0x000000ffffa27224 */ /* 0x000fe200078e0039 */
[----:B------:R-:W-:Y:S02]  /*17250*/  MOV R163, R58 ;  /* 0x0000003a00a37202 */ /* 0x000fe40000000f00 */
[----:B-1----:R-:W2:Y:S04]  /*17260*/  LDL.LU.64 R24, [R1+0x920] ;  /* 0x0009200001187983 */ /* 0x002ea80000300a00 */
[----:B------:R-:W2:Y:S04]  /*17270*/  LDL.LU.64 R26, [R1+0x928] ;  /* 0x00092800011a7983 */ /* 0x000ea80000300a00 */
[----:B------:R-:W2:Y:S04]  /*17280*/  LDL.LU.64 R56, [R1+0x910] ;  /* 0x0009100001387983 */ /* 0x000ea80000300a00 */
[----:B------:R-:W2:Y:S01]  /*17290*/  LDL.LU.64 R58, [R1+0x918] ;  /* 0x00091800013a7983 */ /* 0x000ea20000300a00 */
[----:B---3--:R-:W-:Y:S11]  /*172a0*/  HMMA.1688.F32.TF32 R20, R152, R36, R20 ;  /* 0x000000249814723c */ /* 0x008ff60000081014 */
[----:B------:R-:W-:Y:S11]  /*172b0*/  @!UPT UIADD3 URZ, URZ, URZ, URZ ;  /* 0x0000003f3f3ff290 */ /* 0x000ff6000fffe03f */
[----:B------:R-:W-:Y:S01]  /*172c0*/  @!UPT UIADD3 URZ, URZ, URZ, URZ ;  /* 0x0000003f3f3ff290 */ /* 0x000fe2000fffe03f */
[----:B------:R1:W-:Y:S04]  /*172d0*/  STL.64 [R1+0x480], R20 ;  /* 0x0004801401007387 */ /* 0x0003e80000100a00 */
[----:B------:R3:W-:Y:S04]  /*172e0*/  STL.64 [R1+0x488], R22 ;  /* 0x0004881601007387 */ /* 0x0007e80000100a00 */
[----:B-1----:R-:W4:Y:S04]  /*172f0*/  LDL.LU.64 R20, [R1+0x7f0] ;  /* 0x0007f00001147983 */ /* 0x002f280000300a00 */
[----:B---3--:R-:W4:Y:S04]  /*17300*/  LDL.LU.64 R22, [R1+0x7f8] ;  /* 0x0007f80001167983 */ /* 0x008f280000300a00 */
[----:B------:R-:W4:Y:S04]  /*17310*/  LDL.LU.64 R52, [R1+0x900] ;  /* 0x0009000001347983 */ /* 0x000f280000300a00 */
[----:B------:R-:W4:Y:S04]  /*17320*/  LDL.LU.64 R54, [R1+0x908] ;  /* 0x0009080001367983 */ /* 0x000f280000300a00 */
[----:B------:R-:W4:Y:S04]  /*17330*/  LDL.LU.64 R48, [R1+0x940] ;  /* 0x0009400001307983 */ /* 0x000f280000300a00 */
[----:B------:R-:W4:Y:S01]  /*17340*/  LDL.LU.64 R50, [R1+0x948] ;  /* 0x0009480001327983 */ /* 0x000f220000300a00 */
[C---:B--2---:R-:W-:Y:S08]  /*17350*/  HMMA.1688.F32.TF32 R28, R140.reuse, R44, R28 ;  /* 0x0000002c8c1c723c */ /* 0x044ff0000008101c */
[C---:B------:R-:W-:Y:S08]  /*17360*/  HMMA.1688.F32.TF32 R24, R140.reuse, R40, R24 ;  /* 0x000000288c18723c */ /* 0x040ff00000081018 */
[----:B------:R-:W-:Y:S08]  /*17370*/  HMMA.1688.F32.TF32 R56, R140, R36, R56 ;  /* 0x000000248c38723c */ /* 0x000ff00000081038 */
[----:B------:R-:W-:-:S02]  /*17380*/  IMAD.MOV.U32 R7, RZ, RZ, R31 ;  /* 0x000000ffff077224 */ /* 0x000fc400078e001f */
[----:B------:R-:W-:Y:S01]  /*17390*/  IMAD.MOV.U32 R6, RZ, RZ, R30 ;  /* 0x000000ffff067224 */ /* 0x000fe200078e001e */
[----:B------:R1:W-:Y:S04]  /*173a0*/  STL.64 [R1+0x650], R28 ;  /* 0x0006501c01007387 */ /* 0x0003e80000100a00 */
[----:B------:R2:W-:Y:S04]  /*173b0*/  STL [R1+0x2118], R7 ;  /* 0x0021180701007387 */ /* 0x0005e80000100800 */
[----:B------:R2:W-:Y:S04]  /*173c0*/  STL [R1+0x2114], R6 ;  /* 0x0021140601007387 */ /* 0x0005e80000100800 */
[----:B-1----:R-:W3:Y:S04]  /*173d0*/  LDL.LU.64 R28, [R1+0x970] ;  /* 0x00097000011c7983 */ /* 0x002ee80000300a00 */
[----:B------:R-:W3:Y:S04]  /*173e0*/  LDL.LU.64 R30, [R1+0x978] ;  /* 0x00097800011e7983 */ /* 0x000ee80000300a00 */
[----:B------:R1:W-:Y:S01]  /*173f0*/  STL.64 [R1+0x640], R24 ;  /* 0x0006401801007387 */ /* 0x0003e20000100a00 */
[----:B--2---:R-:W-:-:S03]  /*17400*/  IMAD.MOV.U32 R7, RZ, RZ, R58 ;  /* 0x000000ffff077224 */ /* 0x004fc600078e003a */
[----:B------:R2:W-:Y:S01]  /*17410*/  STL.64 [R1+0x648], R26 ;  /* 0x0006481a01007387 */ /* 0x0005e20000100a00 */
[----:B------:R-:W-:-:S03]  /*17420*/  IMAD.MOV.U32 R6, RZ, RZ, R59 ;  /* 0x000000ffff067224 */ /* 0x000fc600078e003b */
[----:B-1----:R-:W3:Y:S04]  /*17430*/  LDL.LU.64 R24, [R1+0x960] ;  /* 0x0009600001187983 */ /* 0x002ee80000300a00 */
[----:B--2---:R-:W2:Y:S04]  /*17440*/  LDL.LU.64 R26, [R1+0x968] ;  /* 0x00096800011a7983 */ /* 0x004ea80000300a00 */
[----:B------:R4:W-:Y:S02]  /*17450*/  STL.64 [R1+0x630], R56 ;  /* 0x0006303801007387 */ /* 0x0009e40000100a00 */
[----:B----4-:R-:W-:Y:S02]  /*17460*/  HMMA.1688.F32.TF32 R56, R140, R8, R20 ;  /* 0x000000088c38723c */ /* 0x010fe40000081014 */
[----:B------:R-:W4:Y:S04]  /*17470*/  LDL.LU.64 R20, [R1+0x860] ;  /* 0x0008600001147983 */ /* 0x000f280000300a00 */
[----:B------:R-:W4:Y:S02]  /*17480*/  LDL.LU.64 R22, [R1+0x868] ;  /* 0x0008680001167983 */ /* 0x000f240000300a00 */
[C---:B------:R-:W-:Y:S01]  /*17490*/  HMMA.1688.F32.TF32 R52, R148.reuse, R44, R52 ;  /* 0x0000002c9434723c */ /* 0x040fe20000081034 */
[----:B------:R-:W-:Y:S01]  /*174a0*/  IMAD.MOV.U32 R240, RZ, RZ, R138 ;  /* 0x000000fffff07224 */ /* 0x000fe200078e008a */
[----:B------:R-:W-:Y:S01]  /*174b0*/  MOV R242, R135 ;  /* 0x0000008700f27202 */ /* 0x000fe20000000f00 */
[----:B------:R-:W-:Y:S01]  /*174c0*/  IMAD.MOV.U32 R241, RZ, RZ, R134 ;  /* 0x000000fffff17224 */ /* 0x000fe200078e0086 */
[----:B------:R-:W-:Y:S04]  /*174d0*/  LDS R140, [R2+0x4080] ;  /* 0x00408000028c7984 */ /* 0x000fe80000000800 */
[----:B------:R-:W-:Y:S01]  /*174e0*/  HMMA.1688.F32.TF32 R48, R148, R40, R48 ;  /* 0x000000289430723c */ /* 0x000fe20000081030 */
[----:B------:R-:W-:Y:S01]  /*174f0*/  IMAD.MOV.U32 R243, RZ, RZ, R133 ;  /* 0x000000fffff37224 */ /* 0x000fe200078e0085 */
[----:B------:R-:W-:Y:S01]  /*17500*/  LDS R142, [R2+0x6080] ;  /* 0x00608000028e7984 */ /* 0x000fe20000000800 */
[----:B------:R-:W-:-:S02]  /*17510*/  IMAD.MOV.U32 R191, RZ, RZ, R248 ;  /* 0x000000ffffbf7224 */ /* 0x000fc400078e00f8 */
[----:B------:R-:W-:Y:S01]  /*17520*/  IMAD.MOV.U32 R190, RZ, RZ, R249 ;  /* 0x000000ffffbe7224 */ /* 0x000fe200078e00f9 */
[----:B------:R-:W-:Y:S04]  /*17530*/  LDS R141, [R0+0x4080] ;  /* 0x00408000008d7984 */ /* 0x000fe80000000800 */
[----:B------:R-:W-:Y:S04]  /*17540*/  STL.64 [R1+0x4e0], R56 ;  /* 0x0004e03801007387 */ /* 0x000fe80000100a00 */
[----:B------:R-:W-:Y:S02]  /*17550*/  STL.64 [R1+0x4e8], R58 ;  /* 0x0004e83a01007387 */ /* 0x000fe40000100a00 */
[----:B------:R-:W-:-:S02]  /*17560*/  IMAD.MOV.U32 R5, RZ, RZ, R55 ;  /* 0x000000ffff057224 */ /* 0x000fc400078e0037 */
[----:B------:R-:W-:Y:S04]  /*17570*/  STL.64 [R1+0x7f0], R52 ;  /* 0x0007f03401007387 */ /* 0x000fe80000100a00 */
[----:B------:R-:W-:Y:S02]  /*17580*/  STL [R1+0x7f8], R54 ;  /* 0x0007f83601007387 */ /* 0x000fe40000100800 */
[----:B------:R-:W-:Y:S01]  /*17590*/  IMAD.MOV.U32 R252, RZ, RZ, R51 ;  /* 0x000000fffffc7224 */ /* 0x000fe200078e0033 */
[----:B------:R-:W-:Y:S01]  /*175a0*/  MOV R136, R49 ;  /* 0x0000003100887202 */ /* 0x000fe20000000f00 */
[----:B------:R-:W-:Y:S01]  /*175b0*/  IMAD.MOV.U32 R137, RZ, RZ, R50 ;  /* 0x000000ffff897224 */ /* 0x000fe200078e0032 */
[----:B------:R1:W-:Y:S04]  /*175c0*/  STL [R1+0x20e8], R5 ;  /* 0x0020e80501007387 */ /* 0x0003e80000100800 */
[----:B------:R1:W-:Y:S04]  /*175d0*/  STL [R1+0x7e0], R48 ;  /* 0x0007e03001007387 */ /* 0x0003e80000100800 */
[----:B------:R-:W-:Y:S04]  /*175e0*/  STL [R1+0x20f4], R252 ;  /* 0x0020f4fc01007387 */ /* 0x000fe80000100800 */
[----:B------:R-:W-:Y:S04]  /*175f0*/  STL [R1+0x20f0], R137 ;  /* 0x0020f08901007387 */ /* 0x000fe80000100800 */
[----:B------:R-:W-:Y:S01]  /*17600*/  STL [R1+0x20ec], R136 ;  /* 0x0020ec8801007387 */ /* 0x000fe20000100800 */
[----:B------:R-:W-:Y:S03]  /*17610*/  HMMA.1688.F32.TF32 R60, R152, R8, R60 ;  /* 0x00000008983c723c */ /* 0x000fe6000008103c */
[----:B------:R-:W-:Y:S04]  /*17620*/  LDS R152, [R2+0x4000] ;  /* 0x0040000002987984 */ /* 0x000fe80000000800 */
[----:B------:R-:W-:Y:S04]  /*17630*/  LDS R154, [R2+0x6000] ;  /* 0x00600000029a7984 */ /* 0x000fe80000000800 */
[----:B------:R-:W-:Y:S04]  /*17640*/  LDS R153, [R0+0x4000] ;  /* 0x0040000000997984 */ /* 0x000fe80000000800 */
[----:B------:R-:W1:Y:S01]  /*17650*/  LDS R155, [R0+0x6000] ;  /* 0x00600000009b7984 */ /* 0x000e620000000800 */
[----:B------:R-:W-:Y:S01]  /*17660*/  HMMA.1688.F32.TF32 R236, R168, R36, R80 ;  /* 0x00000024a8ec723c */ /* 0x000fe20000081050 */
[----:B------:R-:W-:-:S02]  /*17670*/  IMAD.MOV.U32 R189, RZ, RZ, R250 ;  /* 0x000000ffffbd7224 */ /* 0x000fc400078e00fa */
[----:B------:R-:W1:Y:S05]  /*17680*/  LDS R143, [R0+0x6080] ;  /* 0x00608000008f7984 */ /* 0x000e6a0000000800 */
[C---:B---3--:R-:W-:Y:S08]  /*17690*/  HMMA.1688.F32.TF32 R28, R148.reuse, R36, R28 ;  /* 0x00000024941c723c */ /* 0x048ff0000008101c */
[----:B--2---:R-:W-:Y:S11]  /*176a0*/  HMMA.1688.F32.TF32 R148, R148, R8, R24 ;  /* 0x000000089494723c */ /* 0x004ff60000081018 */
[----:B------:R-:W-:Y:S05]  /*176b0*/  @!UPT UIADD3 URZ, URZ, URZ, URZ ;  /* 0x0000003f3f3ff290 */ /* 0x000fea000fffe03f */
[----:B-1----:R-:W-:Y:S01]  /*176c0*/  IMAD.MOV.U32 R5, RZ, RZ, R29 ;  /* 0x000000ffff057224 */ /* 0x002fe200078e001d */
[----:B------:R-:W-:Y:S04]  /*176d0*/  STL [R1+0x7d0], R28 ;  /* 0x0007d01c01007387 */ /* 0x000fe80000100800 */
[----:B------:R-:W-:Y:S04]  /*176e0*/  STL.64 [R1+0x7d8], R30 ;  /* 0x0007d81e01007387 */ /* 0x000fe80000100a00 */
[----:B------:R-:W-:Y:S04]  /*176f0*/  STL [R1+0x20f8], R5 ;  /* 0x0020f80501007387 */ /* 0x000fe80000100800 */
[----:B------:R-:W2:Y:S04]  /*17700*/  LDL.LU.64 R56, [R1+0x840] ;  /* 0x0008400001387983 */ /* 0x000ea80000300a00 */
[----:B------:R-:W2:Y:S04]  /*17710*/  LDL.LU.64 R58, [R1+0x848] ;  /* 0x00084800013a7983 */ /* 0x000ea80000300a00 */
[----:B------:R1:W-:Y:S04]  /*17720*/  STL.64 [R1+0x2068], R150 ;  /* 0x0020689601007387 */ /* 0x0003e80000100a00 */
[----:B------:R3:W-:Y:S04]  /*17730*/  STL.64 [R1+0x2060], R148 ;  /* 0x0020609401007387 */ /* 0x0007e80000100a00 */
[----:B------:R-:W2:Y:S04]  /*17740*/  LDL.LU.64 R48, [R1+0x830] ;  /* 0x0008300001307983 */ /* 0x000ea80000300a00 */
[----:B------:R-:W2:Y:S01]  /*17750*/  LDL.LU.64 R50, [R1+0x838] ;  /* 0x0008380001327983 */ /* 0x000ea20000300a00 */
[----:B----4-:R-:W-:Y:S11]  /*17760*/  HMMA.1688.F32.TF32 R20, R144, R44, R20 ;  /* 0x0000002c9014723c */ /* 0x010ff60000081014 */
[----:B------:R-:W-:Y:S11]  /*17770*/  @!UPT UIADD3 URZ, URZ, URZ, URZ ;  /* 0x0000003f3f3ff290 */ /* 0x000ff6000fffe03f */
[----:B------:R-:W-:Y:S02]  /*17780*/  @!UPT UIADD3 URZ, URZ, URZ, URZ ;  /* 0x0000003f3f3ff290 */ /* 0x000fe4000fffe03f */
[----:B-1----:R-:W-:Y:S02]  /*17790*/  IMAD.MOV.U32 R151, RZ, RZ, R20 ;  /* 0x000000ffff977224 */ /* 0x002fe400078e0014 */
[----:B------:R-:W-:Y:S02]  /*177a0*/  IMAD.MOV.U32 R150, RZ, RZ, R21 ;  /* 0x000000ffff967224 */ /* 0x000fe400078e0015 */
[----:B---3--:R-:W-:Y:S01]  /*177b0*/  IMAD.MOV.U32 R149, RZ, RZ, R22 ;  /* 0x000000ffff957224 */ /* 0x008fe200078e0016 */
[----:B------:R-:W3:Y:S01]  /*177c0*/  LDL.LU.64 R20, [R1+0x7a0] ;  /* 0x0007a00001147983 */ /* 0x000ee20000300a00 */
[----:B------:R-:W-:-:S03]  /*177d0*/  IMAD.MOV.U32 R148, RZ, RZ, R23 ;  /* 0x000000ffff947224 */ /* 0x000fc600078e0017 */
[----:B------:R-:W3:Y:S04]  /*177e0*/  LDL.LU.64 R22, [R1+0x7a8] ;  /* 0x0007a80001167983 */ /* 0x000ee80000300a00 */
[----:B------:R-:W4:Y:S04]  /*177f0*/  LDL.LU R138, [R1+0x2308] ;  /* 0x00230800018a7983 */ /* 0x000f280000300800 */
[----:B------:R-:W2:Y:S04]  /*17800*/  LDL.LU R134, [R1+0x2304] ;  /* 0x0023040001867983 */ /* 0x000ea80000300800 */
[----:B------:R-:W3:Y:S04]  /*17810*/  LDL.LU R135, [R1+0x2300] ;  /* 0x0023000001877983 */ /* 0x000ee80000300800 */
[----:B------:R-:W3:Y:S04]  /*17820*/  LDL.LU R24, [R1+0xb00] ;  /* 0x000b000001187983 */ /* 0x000ee80000300800 */
[----:B------:R-:W3:Y:S04]  /*17830*/  LDL.LU R25, [R1+0xb04] ;  /* 0x000b040001197983 */ /* 0x000ee80000300800 */
[----:B------:R-:W3:Y:S01]  /*17840*/  LDL.LU R26, [R1+0xb08] ;  /* 0x000b0800011a7983 */ /* 0x000ee20000300800 */
[----:B------:R-:W-:-:S03]  /*17850*/  IMAD.MOV.U32 R31, RZ, RZ, R139 ;  /* 0x000000ffff1f7224 */ /* 0x000fc600078e008b */
[----:B------:R-:W3:Y:S01]  /*17860*/  LDL.LU R27, [R1+0xb0c] ;  /* 0x000b0c00011b7983 */ /* 0x000ee20000300800 */
[----:B----4-:R-:W-:Y:S02]  /*17870*/  IMAD.MOV.U32 R30, RZ, RZ, R138 ;  /* 0x000000ffff1e7224 */ /* 0x010fe400078e008a */
[----:B--2---:R-:W-:Y:S02]  /*17880*/  IMAD.MOV.U32 R28, RZ, RZ, R134 ;  /* 0x000000ffff1c7224 */ /* 0x004fe400078e0086 */
[----:B------:R-:W2:Y:S01]  /*17890*/  LDL.LU R134, [R1+0x22fc] ;  /* 0x0022fc0001867983 */ /* 0x000ea20000300800 */
[----:B---3--:R-:W-:-:S03]  /*178a0*/  IMAD.MOV.U32 R29, RZ, RZ, R135 ;  /* 0x000000ffff1d7224 */ /* 0x008fc600078e0087 */
[----:B------:R-:W2:Y:S04]  /*178b0*/  LDL.LU R135, [R1+0x22f8] ;  /* 0x0022f80001877983 */ /* 0x000ea80000300800 */
[----:B------:R-:W3:Y:S04]  /*178c0*/  LDL.LU R138, [R1+0x22f4] ;  /* 0x0022f400018a7983 */ /* 0x000ee80000300800 */
[----:B------:R-:W3:Y:S01]  /*178d0*/  LDL.LU R139, [R1+0x22f0] ;  /* 0x0022f000018b7983 */ /* 0x000ee20000300800 */
[----:B------:R-:W-:Y:S01]  /*178e0*/  HMMA.1688.F32.TF32 R20, R144, R8, R20 ;  /* 0x000000089014723c */ /* 0x000fe20000081014 */
[----:B------:R-:W-:-:S02]  /*178f0*/  IMAD.MOV.U32 R52, RZ, RZ, R132 ;  /* 0x000000ffff347224 */ /* 0x000fc400078e0084 */
[----:B------:R-:W-:Y:S02]  /*17900*/  IMAD.MOV.U32 R53, RZ, RZ, R105 ;  /* 0x000000ffff357224 */ /* 0x000fe400078e0069 */
[----:B------:R-:W-:Y:S11]  /*17910*/  IMAD.MOV.U32 R54, RZ, RZ, R104 ;  /* 0x000000ffff367224 */ /* 0x000ff600078e0068 */
[----:B------:R-:W-:Y:S08]  /*17920*/  @!UPT UIADD3 URZ, URZ, URZ, URZ ;  /* 0x0000003f3f3ff290 */ /* 0x000ff0000fffe03f */
[----:B------:R-:W-:Y:S01]  /*17930*/  IMAD.MOV.U32 R133, RZ, RZ, R20 ;  /* 0x000000ffff857224 */ /* 0x000fe200078e0014 */
[----:B------:R-:W-:Y:S01]  /*17940*/  MOV R105, R22 ;  /* 0x0000001600697202 */ /* 0x000fe20000000f00 */
[----:B------:R-:W-:Y:S02]  /*17950*/  IMAD.MOV.U32 R132, RZ, RZ, R21 ;  /* 0x000000ffff847224 */ /* 0x000fe400078e0015 */
[----:B------:R-:W-:Y:S02]  /*17960*/  IMAD.MOV.U32 R104, RZ, RZ, R23 ;  /* 0x000000ffff687224 */ /* 0x000fe400078e0017 */
[----:B------:R-:W-:Y:S01]  /*17970*/  IMAD.MOV.U32 R55, RZ, RZ, R3 ;  /* 0x000000ffff377224 */ /* 0x000fe200078e0003 */
[C---:B------:R-:W-:Y:S01]  /*17980*/  HMMA.1688.F32.TF32 R48, R144.reuse, R36, R48 ;  /* 0x000000249030723c */ /* 0x040fe20000081030 */
[----:B------:R1:W-:Y:S04]  /*17990*/  STL [R1+0x2108], R148 ;  /* 0x0021089401007387 */ /* 0x0003e80000100800 */
[----:B------:R4:W-:Y:S04]  /*179a0*/  STL [R1+0x2104], R150 ;  /* 0x0021049601007387 */ /* 0x0009e80000100800 */
[----:B------:R1:W-:Y:S04]  /*179b0*/  STL [R1+0x2100], R151 ;  /* 0x0021009701007387 */ /* 0x0003e80000100800 */
[----:B------:R1:W-:Y:S01]  /*179c0*/  STL [R1+0x20fc], R149 ;  /* 0x0020fc9501007387 */ /* 0x0003e20000100800 */
[----:B------:R-:W-:Y:S01]  /*179d0*/  HMMA.1688.F32.TF32 R56, R144, R40, R56 ;  /* 0x000000289038723c */ /* 0x000fe20000081038 */
[----:B------:R-:W-:-:S02]  /*179e0*/  IMAD.MOV.U32 R156, RZ, RZ, R60 ;  /* 0x000000ffff9c7224 */ /* 0x000fc400078e003c */
[----:B------:R-:W-:Y:S02]  /*179f0*/  IMAD.MOV.U32 R157, RZ, RZ, R61 ;  /* 0x000000ffff9d7224 */ /* 0x000fe400078e003d */
[----:B------:R-:W-:Y:S02]  /*17a00*/  IMAD.MOV.U32 R158, RZ, RZ, R62 ;  /* 0x000000ffff9e7224 */ /* 0x000fe400078e003e */
[----:B------:R-:W-:Y:S01]  /*17a10*/  IMAD.MOV.U32 R159, RZ, RZ, R63 ;  /* 0x000000ffff9f7224 */ /* 0x000fe200078e003f */
[----:B------:R-:W-:Y:S01]  /*17a20*/  HMMA.1688.F32.TF32 R232, R168, R40, R84 ;  /* 0x00000028a8e8723c */ /* 0x000fe20000081054 */
[----:B------:R-:W-:Y:S02]  /*17a30*/  IMAD.MOV.U32 R147, RZ, RZ, R16 ;  /* 0x000000ffff937224 */ /* 0x000fe400078e0010 */
[----:B------:R-:W-:Y:S02]  /*17a40*/  IMAD.MOV.U32 R146, RZ, RZ, R17 ;  /* 0x000000ffff927224 */ /* 0x000fe400078e0011 */
[----:B------:R-:W-:-:S02]  /*17a50*/  IMAD.MOV.U32 R145, RZ, RZ, R18 ;  /* 0x000000ffff917224 */ /* 0x000fc400078e0012 */
[----:B------:R-:W-:-:S09]  /*17a60*/  IMAD.MOV.U32 R144, RZ, RZ, R19 ;  /* 0x000000ffff907224 */ /* 0x000fd200078e0013 */
[----:B------:R-:W-:Y:S02]  /*17a70*/  IMAD.MOV.U32 R136, RZ, RZ, R59 ;  /* 0x000000ffff887224 */ /* 0x000fe400078e003b */
[----:B------:R-:W-:Y:S02]  /*17a80*/  IMAD.MOV.U32 R137, RZ, RZ, R58 ;  /* 0x000000ffff897224 */ /* 0x000fe400078e003a */
[----:B------:R-:W-:Y:S01]  /*17a90*/  IMAD.MOV.U32 R59, RZ, RZ, R12 ;  /* 0x000000ffff3b7224 */ /* 0x000fe200078e000c */
[----:B------:R-:W-:Y:S01]  /*17aa0*/  MOV R5, R56 ;  /* 0x0000003800057202 */ /* 0x000fe20000000f00 */
[----:B------:R-:W-:Y:S02]  /*17ab0*/  IMAD.MOV.U32 R252, RZ, RZ, R57 ;  /* 0x000000fffffc7224 */ /* 0x000fe400078e0039 */
[----:B------:R-:W-:Y:S01]  /*17ac0*/  IMAD.MOV.U32 R58, RZ, RZ, R13 ;  /* 0x000000ffff3a7224 */ /* 0x000fe200078e000d */
[----:B------:R-:W-:Y:S01]  /*17ad0*/  MOV R56, R15 ;  /* 0x0000000f00387202 */ /* 0x000fe20000000f00 */
[----:B------:R-:W-:-:S02]  /*17ae0*/  IMAD.MOV.U32 R57, RZ, RZ, R14 ;  /* 0x000000ffff397224 */ /* 0x000fc400078e000e */
[----:B-1----:R-:W-:Y:S02]  /*17af0*/  IMAD.MOV.U32 R148, RZ, RZ, R48 ;  /* 0x000000ffff947224 */ /* 0x002fe400078e0030 */
[----:B----4-:R-:W-:Y:S02]  /*17b00*/  IMAD.MOV.U32 R150, RZ, RZ, R49 ;  /* 0x000000ffff967224 */ /* 0x010fe400078e0031 */
[----:B------:R-:W-:Y:S02]  /*17b10*/  IMAD.MOV.U32 R151, RZ, RZ, R50 ;  /* 0x000000ffff977224 */ /* 0x000fe400078e0032 */
[----:B------:R-:W-:Y:S02]  /*17b20*/  IMAD.MOV.U32 R149, RZ, RZ, R51 ;  /* 0x000000ffff957224 */ /* 0x000fe400078e0033 */
[----:B------:R-:W-:Y:S02]  /*17b30*/  IMAD.MOV.U32 R50, RZ, RZ, R35 ;  /* 0x000000ffff327224 */ /* 0x000fe400078e0023 */
[----:B------:R-:W-:Y:S01]  /*17b40*/  IMAD.MOV.U32 R51, RZ, RZ, R34 ;  /* 0x000000ffff337224 */ /* 0x000fe200078e0022 */
[C---:B---3--:R-:W-:Y:S08]  /*17b50*/  HMMA.1688.F32.TF32 R20, R152.reuse, R138, R24 ;  /* 0x0000008a9814723c */ /* 0x048ff00000081018 */
[C---:B--2---:R-:W-:Y:S08]  /*17b60*/  HMMA.1688.F32.TF32 R28, R152.reuse, R134, R28 ;  /* 0x00000086981c723c */ /* 0x044ff0000008101c */
[----:B------:R-:W-:Y:S08]  /*17b70*/  HMMA.1688.F32.TF32 R24, R152, R106, R240 ;  /* 0x0000006a9818723c */ /* 0x000ff000000810f0 */
[----:B------:R-:W-:-:S02]  /*17b80*/  IMAD.MOV.U32 R36, RZ, RZ, R20 ;  /* 0x000000ffff247224 */ /* 0x000fc400078e0014 */
[----:B------:R-:W-:Y:S02]  /*17b90*/  IMAD.MOV.U32 R33, RZ, RZ, R21 ;  /* 0x000000ffff217224 */ /* 0x000fe400078e0015 */
[----:B------:R-:W-:Y:S02]  /*17ba0*/  IMAD.MOV.U32 R32, RZ, RZ, R22 ;  /* 0x000000ffff207224 */ /* 0x000fe400078e0016 */
[----:B------:R-:W-:Y:S02]  /*17bb0*/  IMAD.MOV.U32 R3, RZ, RZ, R23 ;  /* 0x000000ffff037224 */ /* 0x000fe400078e0017 */
[----:B------:R-:W-:Y:S01]  /*17bc0*/  HMMA.1688.F32.TF32 R20, R152, R102, R52 ;  /* 0x000000669814723c */ /* 0x000fe20000081034 */
[----:B------:R-:W-:Y:S04]  /*17bd0*/  STL.64 [R1+0x9c0], R28 ;  /* 0x0009c01c01007387 */ /* 0x000fe80000100a00 */
[----:B------:R-:W-:Y:S04]  /*17be0*/  STL.64 [R1+0x9c8], R30 ;  /* 0x0009c81e01007387 */ /* 0x000fe80000100a00 */
[----:B------:R-:W2:Y:S04]  /*17bf0*/  LDL.LU R240, [R1+0xf0] ;  /* 0x0000f00001f07983 */ /* 0x000ea80000300800 */
[----:B------:R1:W-:Y:S04]  /*17c00*/  STL.64 [R1+0xb10], R24 ;  /* 0x000b101801007387 */ /* 0x0003e80000100a00 */
[----:B------:R3:W-:Y:S06]  /*17c10*/  STL.64 [R1+0xb18], R26 ;  /* 0x000b181a01007387 */ /* 0x0007ec0000100a00 */
[----:B------:R4:W-:Y:S04]  /*17c20*/  STL.64 [R1+0xc00], R20 ;  /* 0x000c001401007387 */ /* 0x0009e80000100a00 */
[----:B------:R1:W-:Y:S04]  /*17c30*/  STL.64 [R1+0xc08], R22 ;  /* 0x000c081601007387 */ /* 0x0003e80000100a00 */
[----:B------:R-:W2:Y:S04]  /*17c40*/  LDL.LU R241, [R1+0xf4] ;  /* 0x0000f40001f17983 */ /* 0x000ea80000300800 */
        /* <DEDUP_REMOVED lines=34> */
[----:B-1----:R-:W2:Y:S04]  /*17e70*/  LDL.LU R24, [R1+0x420] ;  /* 0x0004200001187983 */ /* 0x002ea80000300800 */
[----:B------:R-:W2:Y:S04]  /*17e80*/  LDL.LU R25, [R1+0x424] ;  /* 0x0004240001197983 */ /* 0x000ea80000300800 */
[----:B---3--:R-:W2:Y:S04]  /*17e90*/  LDL.LU R26, [R1+0x428] ;  /* 0x00042800011a7983 */ /* 0x008ea80000300800 */
[----:B------:R-:W2:Y:S04]  /*17ea0*/  LDL.LU R27, [R1+0x42c] ;  /* 0x00042c00011b7983 */ /* 0x000ea80000300800 */
[----:B------:R-:W3:Y:S04]  /*17eb0*/  LDL.LU R28, [R1+0x520] ;  /* 0x00052000011c7983 */ /* 0x000ee80000300800 */
[----:B------:R-:W3:Y:S04]  /*17ec0*/  LDL.LU R29, [R1+0x524] ;  /* 0x00052400011d7983 */ /* 0x000ee80000300800 */
[----:B------:R-:W3:Y:S04]  /*17ed0*/  LDL.LU R30, [R1+0x528] ;  /* 0x00052800011e7983 */ /* 0x000ee80000300800 */
[----:B------:R-:W3:Y:S04]  /*17ee0*/  LDL.LU R31, [R1+0x52c] ;  /* 0x00052c00011f7983 */ /* 0x000ee80000300800 */
[----:B----4-:R-:W4:Y:S04]  /*17ef0*/  LDL.LU R20, [R1+0x300] ;  /* 0x0003000001147983 */ /* 0x010f280000300800 */
[----:B------:R-:W4:Y:S04]  /*17f00*/  LDL.LU R21, [R1+0x304] ;  /* 0x0003040001157983 */ /* 0x000f280000300800 */
[----:B------:R-:W4:Y:S04]  /*17f10*/  LDL.LU R22, [R1+0x308] ;  /* 0x0003080001167983 */ /* 0x000f280000300800 */
[----:B------:R-:W4:Y:S04]  /*17f20*/  LDL.LU R23, [R1+0x30c] ;  /* 0x00030c0001177983 */ /* 0x000f280000300800 */
[----:B------:R-:W2:Y:S04]  /*17f30*/  LDL.LU R48, [R1+0x70] ;  /* 0x0000700001307983 */ /* 0x000ea80000300800 */
[----:B------:R-:W2:Y:S04]  /*17f40*/  LDL.LU R49, [R1+0x74] ;  /* 0x0000740001317983 */ /* 0x000ea80000300800 */
[----:B------:R-:W2:Y:S04]  /*17f50*/  LDL.LU R35, [R1+0x22ec] ;  /* 0x0022ec0001237983 */ /* 0x000ea80000300800 */
[----:B------:R-:W3:Y:S04]  /*17f60*/  LDL.LU R34, [R1+0x22e8] ;  /* 0x0022e80001227983 */ /* 0x000ee80000300800 */
[----:B------:R-:W4:Y:S04]  /*17f70*/  LDL.LU R96, [R1+0xb70] ;  /* 0x000b700001607983 */ /* 0x000f280000300800 */
[----:B------:R-:W4:Y:S04]  /*17f80*/  LDL.LU R97, [R1+0xb74] ;  /* 0x000b740001617983 */ /* 0x000f280000300800 */
[----:B------:R-:W4:Y:S04]  /*17f90*/  LDL.LU R98, [R1+0xb78] ;  /* 0x000b780001627983 */ /* 0x000f280000300800 */
[----:B------:R-:W4:Y:S01]  /*17fa0*/  LDL.LU R99, [R1+0xb7c] ;  /* 0x000b7c0001637983 */ /* 0x000f220000300800 */
[C---:B------:R-:W-:Y:S03]  /*17fb0*/  HMMA.1688.F32.TF32 R172, R168.reuse, R44, R88 ;  /* 0x0000002ca8ac723c */ /* 0x040fe60000081058 */
[----:B------:R-:W4:Y:S04]  /*17fc0*/  LDL.LU R92, [R1+0x980] ;  /* 0x00098000015c7983 */ /* 0x000f280000300800 */
[----:B------:R-:W4:Y:S04]  /*17fd0*/  LDL.LU R93, [R1+0x984] ;  /* 0x00098400015d7983 */ /* 0x000f280000300800 */
[----:B------:R-:W4:Y:S01]  /*17fe0*/  LDL.LU R94, [R1+0x988] ;  /* 0x00098800015e7983 */ /* 0x000f220000300800 */
[----:B------:R-:W-:Y:S03]  /*17ff0*/  HMMA.1688.F32.TF32 R168, R168, R8, R76 ;  /* 0x00000008a8a8723c */ /* 0x000fe6000008104c */
[----:B------:R-:W4:Y:S04]  /*18000*/  LDL.LU R95, [R1+0x98c] ;  /* 0x00098c00015f7983 */ /* 0x000f280000300800 */
[----:B------:R-:W4:Y:S04]  /*18010*/  LDL.LU R88, [R1+0x790] ;  /* 0x0007900001587983 */ /* 0x000f280000300800 */
[----:B------:R-:W4:Y:S04]  /*18020*/  LDL.LU R89, [R1+0x794] ;  /* 0x0007940001597983 */ /* 0x000f280000300800 */
[----:B------:R-:W4:Y:S04]  /*18030*/  LDL.LU R90, [R1+0x798] ;  /* 0x00079800015a7983 */ /* 0x000f280000300800 */
[----:B------:R-:W4:Y:S01]  /*18040*/  LDL.LU R91, [R1+0x79c] ;  /* 0x00079c00015b7983 */ /* 0x000f220000300800 */
[----:B--2---:R-:W-:Y:S01]  /*18050*/  IMAD.MOV.U32 R77, RZ, RZ, R35 ;  /* 0x000000ffff4d7224 */ /* 0x004fe200078e0023 */
[----:B---3--:R-:W-:-:S02]  /*18060*/  MOV R76, R34 ;  /* 0x00000022004c7202 */ /* 0x008fc40000000f00 */
[----:B------:R-:W2:Y:S04]  /*18070*/  LDL.LU R34, [R1+0x22e4] ;  /* 0x0022e40001227983 */ /* 0x000ea80000300800 */
[----:B------:R-:W2:Y:S04]  /*18080*/  LDL.LU R35, [R1+0x22e0] ;  /* 0x0022e00001237983 */ /* 0x000ea80000300800 */
[----:B------:R-:W3:Y:S04]  /*18090*/  LDL.LU R78, [R1+0x318] ;  /* 0x00031800014e7983 */ /* 0x000ee80000300800 */
[----:B------:R-:W3:Y:S04]  /*180a0*/  LDL.LU R79, [R1+0x31c] ;  /* 0x00031c00014f7983 */ /* 0x000ee80000300800 */
[----:B------:R-:W3:Y:S04]  /*180b0*/  LDL.LU R248, [R1+0xe0] ;  /* 0x0000e00001f87983 */ /* 0x000ee80000300800 */
[----:B------:R-:W3:Y:S04]  /*180c0*/  LDL.LU R249, [R1+0xe4] ;  /* 0x0000e40001f97983 */ /* 0x000ee80000300800 */
[----:B------:R-:W3:Y:S01]  /*180d0*/  LDL.LU R250, [R1+0xe8] ;  /* 0x0000e80001fa7983 */ /* 0x000ee20000300800 */
[C---:B--2---:R-:W-:Y:S11]  /*180e0*/  HMMA.1688.F32.TF32 R28, R152.reuse, R34, R28 ;  /* 0x00000022981c723c */ /* 0x044ff6000008101c */
[----:B------:R-:W-:Y:S11]  /*180f0*/  @!UPT UIADD3 URZ, URZ, URZ, URZ ;  /* 0x0000003f3f3ff290 */ /* 0x000ff6000fffe03f */
[----:B------:R-:W-:Y:S01]  /*18100*/  @!UPT UIADD3 URZ, URZ, URZ, URZ ;  /* 0x0000003f3f3ff290 */ /* 0x000fe2000fffe03f */
[----:B------:R-:W-:Y:S04]  /*18110*/  STL.64 [R1+0xd50], R28 ;  /* 0x000d501c01007387 */ /* 0x000fe80000100a00 */
[----:B------:R1:W-:Y:S04]  /*18120*/  STL.64 [R1+0xd58], R30 ;  /* 0x000d581e01007387 */ /* 0x0003e80000100a00 */
[----:B-1----:R-:W2:Y:S04]  /*18130*/  LDL.LU.64 R30, [R1+0x22d8] ;  /* 0x0022d800011e7983 */ /* 0x002ea80000300a00 */
[----:B------:R-:W3:Y:S01]  /*18140*/  LDL.LU.64 R28, [R1+0x22d0] ;  /* 0x0022d000011c7983 */ /* 0x000ee20000300a00 */
[C---:B--2---:R-:W-:Y:S11]  /*18150*/  HMMA.1688.F32.TF32 R24, R152.reuse, R30, R24 ;  /* 0x0000001e9818723c */ /* 0x044ff60000081018 */
[----:B------:R-:W-:Y:S11]  /*18160*/  @!UPT UIADD3 URZ, URZ, URZ, URZ ;  /* 0x0000003f3f3ff290 */ /* 0x000ff6000fffe03f */
[----:B------:R-:W-:Y:S01]  /*18170*/  @!UPT UIADD3 URZ, URZ, URZ, URZ ;  /* 0x0000003f3f3ff290 */ /* 0x000fe2000fffe03f */
[----:B------:R-:W-:Y:S04]  /*18180*/  STL.64 [R1+0xdc0], R24 ;  /* 0x000dc01801007387 */ /* 0x000fe80000100a00 */
[----:B------:R1:W-:Y:S04]  /*18190*/  STL.64 [R1+0xdc8], R26 ;  /* 0x000dc81a01007387 */ /* 0x0003e80000100a00 */
[----:B-1----:R-:W4:Y:S04]  /*181a0*/  LDL.LU.64 R26, [R1+0x22c8] ;  /* 0x0022c800011a7983 */ /* 0x002f280000300a00 */
[----:B------:R-:W2:Y:S01]  /*181b0*/  LDL.LU.64 R24, [R1+0x22c0] ;  /* 0x0022c00001187983 */ /* 0x000ea20000300a00 */
[C---:B----4-:R-:W-:Y:S11]  /*181c0*/  HMMA.1688.F32.TF32 R20, R152.reuse, R26, R20 ;  /* 0x0000001a9814723c */ /* 0x050ff60000081014 */
        /* <DEDUP_REMOVED lines=32> */
[----:B-1----:R-:W4:Y:S02]  /*183d0*/  LDL.LU.64 R50, [R1+0x2278] ;  /* 0x0022780001327983 */ /* 0x002f240000300a00 */
[----:B----4-:R-:W-:Y:S11]  /*183e0*/  HMMA.1688.F32.TF32 R56, R152, R50, R56 ;  /* 0x000000329838723c */ /* 0x010ff60000081038 */
[----:B------:R-:W-:Y:S11]  /*183f0*/  @!UPT UIADD3 URZ, URZ, URZ, URZ ;  /* 0x0000003f3f3ff290 */ /* 0x000ff6000fffe03f */
[----:B------:R-:W-:Y:S01]  /*18400*/  @!UPT UIADD3 URZ, URZ, URZ, URZ ;  /* 0x0000003f3f3ff290 */ /* 0x000fe2000fffe03f */
[----:B------:R-:W-:Y:S04]  /*18410*/  STL.64 [R1+0x1390], R56 ;  /* 0x0013903801007387 */ /* 0x000fe80000100a00 */
[----:B------:R1:W-:Y:S04]  /*18420*/  STL.64 [R1+0x1398], R58 ;  /* 0x0013983a01007387 */ /* 0x0003e80000100a00 */
[----:B-1----:R-:W4:Y:S04]  /*18430*/  LDL.LU.64 R58, [R1+0x2270] ;  /* 0x00227000013a7983 */ /* 0x002f280000300a00 */
[----:B------:R-:W4:Y:S01]  /*18440*/  LDL.LU.64 R56, [R1+0x2268] ;  /* 0x0022680001387983 */ /* 0x000f220000300a00 */
[----:B------:R-:W-:Y:S01]  /*18450*/  HMMA.1688.F32.TF32 R96, R140, R138, R96 ;  /* 0x0000008a8c60723c */ /* 0x000fe20000081060 */
[----:B------:R-:W-:-:S07]  /*18460*/  IMAD.MOV.U32 R188, RZ, RZ, R251 ;  /* 0x000000ffffbc7224 */ /* 0x000fce00078e00fb */
[C---:B------:R-:W-:Y:S08]  /*18470*/  HMMA.1688.F32.TF32 R144, R152.reuse, R42, R144 ;  /* 0x0000002a9890723c */ /* 0x040ff00000081090 */
[----:B------:R-:W-:Y:S08]  /*18480*/  HMMA.1688.F32.TF32 R188, R152, R38, R188 ;  /* 0x0000002698bc723c */ /* 0x000ff000000810bc */
[----:B------:R-:W-:-:S02]  /*18490*/  IMAD.MOV.U32 R44, RZ, RZ, R96 ;  /* 0x000000ffff2c7224 */ /* 0x000fc400078e0060 */
[----:B------:R-:W-:Y:S02]  /*184a0*/  IMAD.MOV.U32 R41, RZ, RZ, R97 ;  /* 0x000000ffff297224 */ /* 0x000fe400078e0061 */
[----:B------:R-:W-:Y:S02]  /*184b0*/  IMAD.MOV.U32 R40, RZ, RZ, R98 ;  /* 0x000000ffff287224 */ /* 0x000fe400078e0062 */
[----:B------:R-:W-:Y:S02]  /*184c0*/  IMAD.MOV.U32 R37, RZ, RZ, R99 ;  /* 0x000000ffff257224 */ /* 0x000fe400078e0063 */
[----:B------:R-:W-:Y:S08]  /*184d0*/  HMMA.1688.F32.TF32 R96, R140, R134, R92 ;  /* 0x000000868c60723c */ /* 0x000ff0000008105c */
[C---:B----4-:R-:W-:Y:S11]  /*184e0*/  HMMA.1688.F32.TF32 R56, R152.reuse, R46, R56 ;  /* 0x0000002e9838723c */ /* 0x050ff60000081038 */
[----:B------:R-:W-:Y:S11]  /*184f0*/  @!UPT UIADD3 URZ, URZ, URZ, URZ ;  /* 0x0000003f3f3ff290 */ /* 0x000ff6000fffe03f */
[----:B------:R-:W-:Y:S01]  /*18500*/  @!UPT UIADD3 URZ, URZ, URZ, URZ ;  /* 0x0000003f3f3ff290 */ /* 0x000fe2000fffe03f */
[----:B------:R-:W-:Y:S04]  /*18510*/  STL.64 [R1+0x1450], R56 ;  /* 0x0014503801007387 */ /* 0x000fe80000100a00 */
[----:B------:R1:W-:Y:S04]  /*18520*/  STL.64 [R1+0x1458], R58 ;  /* 0x0014583a01007387 */ /* 0x0003e80000100a00 */
[----:B-1----:R-:W4:Y:S04]  /*18530*/  LDL.LU.64 R58, [R1+0x2260] ;  /* 0x00226000013a7983 */ /* 0x002f280000300a00 */
[----:B------:R-:W4:Y:S01]  /*18540*/  LDL.LU.64 R56, [R1+0x2258] ;  /* 0x0022580001387983 */ /* 0x000f220000300a00 */
[----:B------:R-:W-:Y:S08]  /*18550*/  HMMA.1688.F32.TF32 R152, R152, R10, R200 ;  /* 0x0000000a9898723c */ /* 0x000ff000000810c8 */
[C---:B------:R-:W-:Y:S08]  /*18560*/  HMMA.1688.F32.TF32 R92, R140.reuse, R106, R88 ;  /* 0x0000006a8c5c723c */ /* 0x040ff00000081058 */
[C---:B------:R-:W-:Y:S08]  /*18570*/  HMMA.1688.F32.TF32 R88, R140.reuse, R102, R192 ;  /* 0x000000668c58723c */ /* 0x040ff000000810c0 */
[C---:B------:R-:W-:Y:S08]  /*18580*/  HMMA.1688.F32.TF32 R84, R140.reuse, R34, R84 ;  /* 0x000000228c54723c */ /* 0x040ff00000081054 */
[C---:B------:R-:W-:Y:S01]  /*18590*/  HMMA.1688.F32.TF32 R80, R140.reuse, R30, R80 ;  /* 0x0000001e8c50723c */ /* 0x040fe20000081050 */
[----:B------:R-:W-:Y:S07]  /*185a0*/  STL.64 [R1+0x1440], R144 ;  /* 0x0014409001007387 */ /* 0x000fee0000100a00 */
[C---:B---3--:R-:W-:Y:S01]  /*185b0*/  HMMA.1688.F32.TF32 R76, R140.reuse, R26, R76 ;  /* 0x0000001a8c4c723c */ /* 0x048fe2000008104c */
[----:B------:R-:W-:Y:S07]  /*185c0*/  STL.64 [R1+0x1448], R146 ;  /* 0x0014489201007387 */ /* 0x000fee0000100a00 */
[----:B------:R-:W-:Y:S01]  /*185d0*/  HMMA.1688.F32.TF32 R60, R140, R22, R60 ;  /* 0x000000168c3c723c */ /* 0x000fe2000008103c */
[----:B------:R-:W-:Y:S04]  /*185e0*/  STL.64 [R1+0x1430], R188 ;  /* 0x001430bc01007387 */ /* 0x000fe80000100a00 */
[----:B------:R-:W-:Y:S04]  /*185f0*/  STL.64 [R1+0x1438], R190 ;  /* 0x001438be01007387 */ /* 0x000fe80000100a00 */
[----:B------:R-:W-:Y:S04]  /*18600*/  STL.64 [R1+0x1420], R152 ;  /* 0x0014209801007387 */ /* 0x000fe80000100a00 */
[----:B------:R-:W-:Y:S04]  /*18610*/  STL.64 [R1+0x1428], R154 ;  /* 0x0014289a01007387 */ /* 0x000fe80000100a00 */
[----:B------:R-:W-:Y:S04]  /*18620*/  STL.64 [R1+0x900], R96 ;  /* 0x0009006001007387 */ /* 0x000fe80000100a00 */
[----:B------:R-:W-:Y:S04]  /*18630*/  STL.64 [R1+0x908], R98 ;  /* 0x0009086201007387 */ /* 0x000fe80000100a00 */
[----:B------:R-:W-:Y:S04]  /*18640*/  STL.64 [R1+0x970], R92 ;  /* 0x0009705c01007387 */ /* 0x000fe80000100a00 */
[----:B------:R-:W-:Y:S01]  /*18650*/  STL.64 [R1+0x978], R94 ;  /* 0x0009785e01007387 */ /* 0x000fe20000100a00 */
[----:B------:R-:W-:-:S03]  /*18660*/  IMAD.MOV.U32 R251, RZ, RZ, R4 ;  /* 0x000000fffffb7224 */ /* 0x000fc600078e0004 */
        /* <DEDUP_REMOVED lines=8> */
[C---:B-1----:R-:W-:Y:S03]  /*186f0*/  HMMA.1688.F32.TF32 R80, R140.reuse, R18, R244 ;  /* 0x000000128c50723c */ /* 0x042fe600000810f4 */
[----:B------:R-:W-:Y:S04]  /*18700*/  STL.64 [R1+0xe30], R60 ;  /* 0x000e303c01007387 */ /* 0x000fe80000100a00 */
[----:B------:R1:W-:Y:S01]  /*18710*/  STL.64 [R1+0xe38], R62 ;  /* 0x000e383e01007387 */ /* 0x0003e20000100a00 */
[C---:B---3--:R-:W-:Y:S03]  /*18720*/  HMMA.1688.F32.TF32 R76, R140.reuse, R14, R240 ;  /* 0x0000000e8c4c723c */ /* 0x048fe600000810f0 */
[----:B------:R-:W-:Y:S04]  /*18730*/  LDS R144, [R2+0x4100] ;  /* 0x0041000002907984 */ /* 0x000fe80000000800 */
[----:B------:R-:W-:Y:S01]  /*18740*/  LDS R146, [R2+0x6100] ;  /* 0x0061000002927984 */ /* 0x000fe20000000800 */
[----:B-1----:R-:W-:Y:S03]  /*18750*/  HMMA.1688.F32.TF32 R60, R140, R54, R248 ;  /* 0x000000368c3c723c */ /* 0x002fe600000810f8 */
[----:B------:R-:W-:Y:S04]  /*18760*/  LDS R145, [R0+0x4100] ;  /* 0x0041000000917984 */ /* 0x000fe80000000800 */
[----:B------:R-:W1:Y:S04]  /*18770*/  LDS R147, [R0+0x6100] ;  /* 0x0061000000937984 */ /* 0x000e680000000800 */
[----:B------:R-:W-:Y:S04]  /*18780*/  STL.64 [R1+0xf40], R80 ;  /* 0x000f405001007387 */ /* 0x000fe80000100a00 */
[----:B------:R-:W-:Y:S08]  /*18790*/  STL.64 [R1+0xf48], R82 ;  /* 0x000f485201007387 */ /* 0x000ff00000100a00 */
[----:B------:R-:W-:Y:S01]  /*187a0*/  STL.64 [R1+0x11c0], R60 ;  /* 0x0011c03c01007387 */ /* 0x000fe20000100a00 */
[----:B------:R-:W-:-:S03]  /*187b0*/  IMAD.MOV.U32 R4, RZ, RZ, R63 ;  /* 0x000000ffff047224 */ /* 0x000fc600078e003f */
[----:B------:R-:W-:Y:S04]  /*187c0*/  STL.64 [R1+0x1070], R76 ;  /* 0x0010704c01007387 */ /* 0x000fe80000100a00 */
[----:B------:R-:W-:Y:S04]  /*187d0*/  STL.64 [R1+0x1078], R78 ;  /* 0x0010784e01007387 */ /* 0x000fe80000100a00 */
[----:B------:R4:W-:Y:S04]  /*187e0*/  STL [R1+0x11c8], R62 ;  /* 0x0011c83e01007387 */ /* 0x0009e80000100800 */
[----:B------:R-:W-:Y:S01]  /*187f0*/  STL [R1+0x1f78], R4 ;  /* 0x001f780401007387 */ /* 0x000fe20000100800 */
[C---:B----4-:R-:W-:Y:S08]  /*18800*/  HMMA.1688.F32.TF32 R60, R140.reuse, R50, R56 ;  /* 0x000000328c3c723c */ /* 0x050ff00000081038 */
[C---:B------:R-:W-:Y:S08]  /*18810*/  HMMA.1688.F32.TF32 R56, R140.reuse, R46, R64 ;  /* 0x0000002e8c38723c */ /* 0x040ff00000081040 */
[C---:B------:R-:W-:Y:S07]  /*18820*/  HMMA.1688.F32.TF32 R64, R140.reuse, R42, R68 ;  /* 0x0000002a8c40723c */ /* 0x040fee0000081044 */
[----:B------:R-:W-:Y:S04]  /*18830*/  STL.64 [R1+0x1280], R60 ;  /* 0x0012803c01007387 */ /* 0x000fe80000100a00 */
[----:B------:R3:W-:Y:S04]  /*18840*/  STL.64 [R1+0x1288], R62 ;  /* 0x0012883e01007387 */ /* 0x0007e80000100a00 */
[----:B------:R-:W-:Y:S04]  /*18850*/  STL.64 [R1+0x13d0], R56 ;  /* 0x0013d03801007387 */ /* 0x000fe80000100a00 */
[----:B------:R4:W-:Y:S01]  /*18860*/  STL.64 [R1+0x13d8], R58 ;  /* 0x0013d83a01007387 */ /* 0x0009e20000100a00 */
[C---:B---3--:R-:W-:Y:S08]  /*18870*/  HMMA.1688.F32.TF32 R60, R140.reuse, R38, R72 ;  /* 0x000000268c3c723c */ /* 0x048ff00000081048 */
[----:B----4-:R-:W-:Y:S01]  /*18880*/  HMMA.1688.F32.TF32 R56, R140, R10, R196 ;  /* 0x0000000a8c38723c */ /* 0x010fe200000810c4 */
[----:B------:R-:W-:Y:S04]  /*18890*/  STL.64 [R1+0x13c0], R64 ;  /* 0x0013c04001007387 */ /* 0x000fe80000100a00 */
[----:B------:R-:W-:Y:S04]  /*188a0*/  STL.64 [R1+0x13c8], R66 ;  /* 0x0013c84201007387 */ /* 0x000fe80000100a00 */
[----:B------:R-:W3:Y:S01]  /*188b0*/  LDL.LU R248, [R1+0x340] ;  /* 0x0003400001f87983 */ /* 0x000ee20000300800 */
[----:B------:R-:W-:-:S02]  /*188c0*/  IMAD.MOV.U32 R68, RZ, RZ, R100 ;  /* 0x000000ffff447224 */ /* 0x000fc400078e0064 */
[----:B------:R-:W-:Y:S01]  /*188d0*/  IMAD.MOV.U32 R69, RZ, RZ, R101 ;  /* 0x000000ffff457224 */ /* 0x000fe200078e0065 */
[----:B------:R-:W-:Y:S04]  /*188e0*/  LDS R64, [R2+0x4180] ;  /* 0x0041800002407984 */ /* 0x000fe80000000800 */
[----:B------:R-:W-:Y:S04]  /*188f0*/  STL.64 [R1+0x13b0], R60 ;  /* 0x0013b03c01007387 */ /* 0x000fe80000100a00 */
[----:B------:R-:W-:Y:S04]  /*18900*/  STL.64 [R1+0x13b8], R62 ;  /* 0x0013b83e01007387 */ /* 0x000fe80000100a00 */
[----:B------:R4:W-:Y:S04]  /*18910*/  STL.64 [R1+0x13a0], R56 ;  /* 0x0013a03801007387 */ /* 0x0009e80000100a00 */
[----:B------:R1:W-:Y:S04]  /*18920*/  STL.64 [R1+0x13a8], R58 ;  /* 0x0013a83a01007387 */ /* 0x0003e80000100a00 */
[----:B------:R-:W3:Y:S04]  /*18930*/  LDL.LU R249, [R1+0x344] ;  /* 0x0003440001f97983 */ /* 0x000ee80000300800 */
[----:B------:R-:W3:Y:S04]  /*18940*/  LDL.LU R250, [R1+0x348] ;  /* 0x0003480001fa7983 */ /* 0x000ee80000300800 */
[----:B------:R-:W3:Y:S04]  /*18950*/  LDL.LU R251, [R1+0x34c] ;  /* 0x00034c0001fb7983 */ /* 0x000ee80000300800 */
[----:B----4-:R-:W4:Y:S04]  /*18960*/  LDL.LU R56, [R1+0x450] ;  /* 0x0004500001387983 */ /* 0x010f280000300800 */
[----:B------:R-:W4:Y:S04]  /*18970*/  LDL.LU R57, [R1+0x454] ;  /* 0x0004540001397983 */ /* 0x000f280000300800 */
[----:B-1----:R-:W4:Y:S04]  /*18980*/  LDL.LU R58, [R1+0x458] ;  /* 0x00045800013a7983 */ /* 0x002f280000300800 */
[----:B------:R-:W4:Y:S04]  /*18990*/  LDL.LU R59, [R1+0x45c] ;  /* 0x00045c00013b7983 */ /* 0x000f280000300800 */
[----:B------:R-:W3:Y:S04]  /*189a0*/  LDL.LU R240, [R1+0x580] ;  /* 0x0005800001f07983 */ /* 0x000ee80000300800 */
        /* <DEDUP_REMOVED lines=21> */
[----:B------:R-:W4:Y:S04]  /*18b00*/  LDL.LU R84, [R1+0x440] ;  /* 0x0004400001547983 */ /* 0x000f280000300800 */
        /* <DEDUP_REMOVED lines=36> */
[----:B------:R-:W4:Y:S01]  /*18d50*/  LDL.LU R75, [R1+0xc8c] ;  /* 0x000c8c00014b7983 */ /* 0x000f220000300800 */
[----:B--2---:R-:W-:-:S03]  /*18d60*/  IMAD.MOV.U32 R71, RZ, RZ, R52 ;  /* 0x000000ffff477224 */ /* 0x004fc600078e0034 */
[----:B------:R-:W2:Y:S04]  /*18d70*/  LDL.LU R152, [R1+0xab0] ;  /* 0x000ab00001987983 */ /* 0x000ea80000300800 */
[----:B------:R-:W2:Y:S04]  /*18d80*/  LDL.LU R153, [R1+0xab4] ;  /* 0x000ab40001997983 */ /* 0x000ea80000300800 */
[----:B------:R-:W2:Y:S04]  /*18d90*/  LDL.LU R154, [R1+0xab8] ;  /* 0x000ab800019a7983 */ /* 0x000ea80000300800 */
[----:B------:R-:W2:Y:S01]  /*18da0*/  LDL.LU R155, [R1+0xabc] ;  /* 0x000abc00019b7983 */ /* 0x000ea20000300800 */
[----:B------:R-:W-:-:S03]  /*18db0*/  MOV R70, R53 ;  /* 0x0000003500467202 */ /* 0x000fc60000000f00 */
[----:B------:R-:W-:Y:S04]  /*18dc0*/  LDS R66, [R2+0x6180] ;  /* 0x0061800002427984 */ /* 0x000fe80000000800 */
[----:B------:R-:W-:Y:S04]  /*18dd0*/  LDS R65, [R0+0x4180] ;  /* 0x0041800000417984 */ /* 0x000fe80000000800 */
[----:B------:R-:W1:Y:S01]  /*18de0*/  LDS R67, [R0+0x6180] ;  /* 0x0061800000437984 */ /* 0x000e620000000800 */
[C---:B---3--:R-:W-:Y:S08]  /*18df0*/  HMMA.1688.F32.TF32 R76, R144.reuse, R22, R76 ;  /* 0x00000016904c723c */ /* 0x048ff0000008104c */
[C---:B----4-:R-:W-:Y:S08]  /*18e00*/  HMMA.1688.F32.TF32 R84, R144.reuse, R30, R84 ;  /* 0x0000001e9054723c */ /* 0x050ff00000081054 */
[C---:B------:R-:W-:Y:S08]  /*18e10*/  HMMA.1688.F32.TF32 R192, R144.reuse, R34, R192 ;  /* 0x0000002290c0723c */ /* 0x040ff000000810c0 */
[C---:B------:R-:W-:Y:S08]  /*18e20*/  HMMA.1688.F32.TF32 R88, R144.reuse, R102, R88 ;  /* 0x000000669058723c */ /* 0x040ff00000081058 */
[C---:B------:R-:W-:Y:S08]  /*18e30*/  HMMA.1688.F32.TF32 R188, R144.reuse, R138, R188 ;  /* 0x0000008a90bc723c */ /* 0x040ff000000810bc */
[C---:B------:R-:W-:Y:S08]  /*18e40*/  HMMA.1688.F32.TF32 R96, R144.reuse, R134, R96 ;  /* 0x000000869060723c */ /* 0x040ff00000081060 */
[----:B------:R-:W-:Y:S08]  /*18e50*/  HMMA.1688.F32.TF32 R92, R144, R106, R92 ;  /* 0x0000006a905c723c */ /* 0x000ff0000008105c */
[----:B------:R-:W-:-:S02]  /*18e60*/  IMAD.MOV.U32 R48, RZ, RZ, R190 ;  /* 0x000000ffff307224 */ /* 0x000fc400078e00be */
[----:B------:R-:W-:Y:S02]  /*18e70*/  IMAD.MOV.U32 R45, RZ, RZ, R191 ;  /* 0x000000ffff2d7224 */ /* 0x000fe400078e00bf */
[----:B------:R-:W-:Y:S01]  /*18e80*/  IMAD.MOV.U32 R52, RZ, RZ, R188 ;  /* 0x000000ffff347224 */ /* 0x000fe200078e00bc */
[----:B------:R-:W3:Y:S01]  /*18e90*/  LDL.LU.64 R190, [R1+0x2248] ;  /* 0x0022480001be7983 */ /* 0x000ee20000300a00 */
[----:B------:R-:W-:-:S03]  /*18ea0*/  IMAD.MOV.U32 R49, RZ, RZ, R189 ;  /* 0x000000ffff317224 */ /* 0x000fc600078e00bd */
[----:B------:R-:W3:Y:S01]  /*18eb0*/  LDL.LU.64 R188, [R1+0x2240] ;  /* 0x0022400001bc7983 */ /* 0x000ee20000300a00 */
[C---:B------:R-:W-:Y:S03]  /*18ec0*/  HMMA.1688.F32.TF32 R80, R144.reuse, R26, R80 ;  /* 0x0000001a9050723c */ /* 0x040fe60000081050 */
[----:B------:R-:W-:Y:S04]  /*18ed0*/  STL.64 [R1+0x7a0], R96 ;  /* 0x0007a06001007387 */ /* 0x000fe80000100a00 */
[----:B------:R4:W-:Y:S04]  /*18ee0*/  STL.64 [R1+0x7a8], R98 ;  /* 0x0007a86201007387 */ /* 0x0009e80000100a00 */
[----:B----4-:R-:W4:Y:S04]  /*18ef0*/  LDL.LU.64 R98, [R1+0x2238] ;  /* 0x0022380001627983 */ /* 0x010f280000300a00 */
[----:B------:R-:W4:Y:S04]  /*18f00*/  LDL.LU.64 R96, [R1+0x2230] ;  /* 0x0022300001607983 */ /* 0x000f280000300a00 */
        /* <DEDUP_REMOVED lines=22> */
[----:B-1----:R-:W3:Y:S04]  /*19070*/  LDL.LU.64 R78, [R1+0x21d8] ;  /* 0x0021d800014e7983 */ /* 0x002ee80000300a00 */
[----:B------:R-:W3:Y:S01]  /*19080*/  LDL.LU.64 R76, [R1+0x21d0] ;  /* 0x0021d000014c7983 */ /* 0x000ee20000300a00 */
[C---:B------:R-:W-:Y:S08]  /*19090*/  HMMA.1688.F32.TF32 R60, R144.reuse, R18, R60 ;  /* 0x00000012903c723c */ /* 0x040ff0000008103c */
[----:B------:R-:W-:Y:S01]  /*190a0*/  HMMA.1688.F32.TF32 R140, R144, R14, R140 ;  /* 0x0000000e908c723c */ /* 0x000fe2000008108c */
[----:B------:R-:W-:-:S02]  /*190b0*/  IMAD.MOV.U32 R198, RZ, RZ, R101 ;  /* 0x000000ffffc67224 */ /* 0x000fc400078e0065 */
[----:B------:R-:W-:-:S07]  /*190c0*/  IMAD.MOV.U32 R199, RZ, RZ, R100 ;  /* 0x000000ffffc77224 */ /* 0x000fce00078e0064 */
[C---:B------:R-:W-:Y:S05]  /*190d0*/  HMMA.1688.F32.TF32 R196, R144.reuse, R54, R196 ;  /* 0x0000003690c4723c */ /* 0x040fea00000810c4 */
[----:B------:R-:W-:Y:S04]  /*190e0*/  STL.64 [R1+0xe20], R60 ;  /* 0x000e203c01007387 */ /* 0x000fe80000100a00 */
[----:B------:R1:W-:Y:S04]  /*190f0*/  STL.64 [R1+0xe28], R62 ;  /* 0x000e283e01007387 */ /* 0x0003e80000100a00 */
[----:B-1----:R-:W4:Y:S04]  /*19100*/  LDL.LU.64 R62, [R1+0x21c8] ;  /* 0x0021c800013e7983 */ /* 0x002f280000300a00 */
[----:B------:R-:W4:Y:S04]  /*19110*/  LDL.LU.64 R60, [R1+0x21c0] ;  /* 0x0021c000013c7983 */ /* 0x000f280000300a00 */
[----:B------:R-:W-:Y:S04]  /*19120*/  STL.64 [R1+0xf70], R140 ;  /* 0x000f708c01007387 */ /* 0x000fe80000100a00 */
[----:B------:R1:W-:Y:S02]  /*19130*/  STL.64 [R1+0xf78], R142 ;  /* 0x000f788e01007387 */ /* 0x0003e40000100a00 */
[----:B-1----:R-:W-:Y:S02]  /*19140*/  HMMA.1688.F32.TF32 R140, R144, R50, R68 ;  /* 0x00000032908c723c */ /* 0x002fe40000081044 */
[----:B------:R-:W-:Y:S04]  /*19150*/  STL.64 [R1+0x10a0], R196 ;  /* 0x0010a0c401007387 */ /* 0x000fe80000100a00 */
[----:B------:R-:W-:Y:S02]  /*19160*/  STL.64 [R1+0x10a8], R198 ;  /* 0x0010a8c601007387 */ /* 0x000fe40000100a00 */
[----:B------:R-:W-:Y:S11]  /*19170*/  HMMA.1688.F32.TF32 R72, R64, R138, R72 ;  /* 0x0000008a4048723c */ /* 0x000ff60000081048 */
[----:B------:R-:W-:Y:S04]  /*19180*/  @!UPT UIADD3 URZ, URZ, URZ, URZ ;  /* 0x0000003f3f3ff290 */ /* 0x000fe8000fffe03f */
[----:B------:R-:W-:Y:S04]  /*19190*/  STL.64 [R1+0x11a0], R140 ;  /* 0x0011a08c01007387 */ /* 0x000fe80000100a00 */
[----:B------:R-:W-:Y:S05]  /*191a0*/  STL.64 [R1+0x11a8], R142 ;  /* 0x0011a88e01007387 */ /* 0x000fea0000100a00 */
[----:B------:R-:W-:Y:S01]  /*191b0*/  IMAD.MOV.U32 R101, RZ, RZ, R73 ;  /* 0x000000ffff657224 */ /* 0x000fe200078e0049 */
[----:B------:R-:W-:Y:S01]  /*191c0*/  MOV R100, R74 ;  /* 0x0000004a00647202 */ /* 0x000fe20000000f00 */
[----:B------:R-:W-:Y:S01]  /*191d0*/  IMAD.MOV.U32 R53, RZ, RZ, R75 ;  /* 0x000000ffff357224 */ /* 0x000fe200078e004b */
[C---:B--2---:R-:W-:Y:S08]  /*191e0*/  HMMA.1688.F32.TF32 R68, R144.reuse, R42, R80 ;  /* 0x0000002a9044723c */ /* 0x044ff00000081050 */
[C---:B---3--:R-:W-:Y:S08]  /*191f0*/  HMMA.1688.F32.TF32 R76, R144.reuse, R46, R76 ;  /* 0x0000002e904c723c */ /* 0x048ff0000008104c */
[C---:B------:R-:W-:Y:S11]  /*19200*/  HMMA.1688.F32.TF32 R80, R144.reuse, R38, R84 ;  /* 0x000000269050723c */ /* 0x040ff60000081054 */
[----:B------:R-:W-:Y:S04]  /*19210*/  @!UPT UIADD3 URZ, URZ, URZ, URZ ;  /* 0x0000003f3f3ff290 */ /* 0x000fe8000fffe03f */
[----:B------:R-:W-:Y:S04]  /*19220*/  STL.64 [R1+0x1330], R76 ;  /* 0x0013304c01007387 */ /* 0x000fe80000100a00 */
[----:B------:R1:W-:Y:S02]  /*19230*/  STL.64 [R1+0x1338], R78 ;  /* 0x0013384e01007387 */ /* 0x0003e40000100a00 */
[----:B-1----:R-:W-:Y:S02]  /*19240*/  HMMA.1688.F32.TF32 R76, R144, R10, R192 ;  /* 0x0000000a904c723c */ /* 0x002fe400000810c0 */
[----:B------:R-:W-:Y:S04]  /*19250*/  STL.64 [R1+0x1320], R68 ;  /* 0x0013204401007387 */ /* 0x000fe80000100a00 */
[----:B------:R-:W-:Y:S04]  /*19260*/  STL.64 [R1+0x1328], R70 ;  /* 0x0013284601007387 */ /* 0x000fe80000100a00 */
[----:B------:R-:W-:Y:S04]  /*19270*/  STL.64 [R1+0x1310], R80 ;  /* 0x0013105001007387 */ /* 0x000fe80000100a00 */
[----:B------:R-:W-:Y:S01]  /*19280*/  STL.64 [R1+0x1318], R82 ;  /* 0x0013185201007387 */ /* 0x000fe20000100a00 */
[----:B------:R-:W-:-:S02]  /*19290*/  IMAD.MOV.U32 R192, RZ, RZ, R72 ;  /* 0x000000ffffc07224 */ /* 0x000fc400078e0048 */
[C---:B------:R-:W-:Y:S01]  /*192a0*/  HMMA.1688.F32.TF32 R72, R64.reuse, R106, R200 ;  /* 0x0000006a4048723c */ /* 0x040fe200000810c8 */
[----:B------:R-:W-:Y:S04]  /*192b0*/  LDS R68, [R2+0x4200] ;  /* 0x0042000002447984 */ /* 0x000fe80000000800 */
[----:B------:R-:W-:Y:S04]  /*192c0*/  LDS R70, [R2+0x6200] ;  /* 0x0062000002467984 */ /* 0x000fe80000000800 */
[----:B------:R-:W-:Y:S04]  /*192d0*/  STL.64 [R1+0x1300], R76 ;  /* 0x0013004c01007387 */ /* 0x000fe80000100a00 */
[----:B------:R1:W-:Y:S01]  /*192e0*/  STL.64 [R1+0x1308], R78 ;  /* 0x0013084e01007387 */ /* 0x0003e20000100a00 */
[C---:B------:R-:W-:Y:S03]  /*192f0*/  HMMA.1688.F32.TF32 R88, R64.reuse, R46, R88 ;  /* 0x0000002e4058723c */ /* 0x040fe60000081058 */
[----:B------:R-:W-:Y:S04]  /*19300*/  LDS R69, [R0+0x4200] ;  /* 0x0042000000457984 */ /* 0x000fe80000000800 */
[----:B------:R-:W2:Y:S01]  /*19310*/  LDS R71, [R0+0x6200] ;  /* 0x0062000000477984 */ /* 0x000ea20000000800 */
[C---:B-1----:R-:W-:Y:S08]  /*19320*/  HMMA.1688.F32.TF32 R76, R64.reuse, R134, R152 ;  /* 0x00000086404c723c */ /* 0x042ff00000081098 */
[C---:B------:R-:W-:Y:S11]  /*19330*/  HMMA.1688.F32.TF32 R80, R64.reuse, R102, R244 ;  /* 0x000000664050723c */ /* 0x040ff600000810f4 */
[----:B------:R-:W-:Y:S04]  /*19340*/  @!UPT UIADD3 URZ, URZ, URZ, URZ ;  /* 0x0000003f3f3ff290 */ /* 0x000fe8000fffe03f */
[----:B------:R-:W-:Y:S04]  /*19350*/  STL.64 [R1+0x570], R76 ;  /* 0x0005704c01007387 */ /* 0x000fe80000100a00 */
[----:B------:R1:W-:Y:S04]  /*19360*/  STL.64 [R1+0x578], R78 ;  /* 0x0005784e01007387 */ /* 0x0003e80000100a00 */
[----:B------:R-:W-:Y:S04]  /*19370*/  STL.64 [R1+0x6f0], R72 ;  /* 0x0006f04801007387 */ /* 0x000fe80000100a00 */
[----:B------:R3:W-:Y:S01]  /*19380*/  STL.64 [R1+0x6f8], R74 ;  /* 0x0006f84a01007387 */ /* 0x0007e20000100a00 */
[C---:B-1----:R-:W-:Y:S08]  /*19390*/  HMMA.1688.F32.TF32 R76, R64.reuse, R34, R240 ;  /* 0x00000022404c723c */ /* 0x042ff000000810f0 */
[C---:B---3--:R-:W-:Y:S08]  /*193a0*/  HMMA.1688.F32.TF32 R72, R64.reuse, R30, R56 ;  /* 0x0000001e4048723c */ /* 0x048ff00000081038 */
[----:B------:R-:W-:Y:S01]  /*193b0*/  HMMA.1688.F32.TF32 R56, R64, R26, R248 ;  /* 0x0000001a4038723c */ /* 0x000fe200000810f8 */
[----:B------:R-:W-:Y:S04]  /*193c0*/  STL.64 [R1+0x710], R80 ;  /* 0x0007105001007387 */ /* 0x000fe80000100a00 */
[----:B------:R-:W-:Y:S04]  /*193d0*/  STL.64 [R1+0x718], R82 ;  /* 0x0007185201007387 */ /* 0x000fe80000100a00 */
[----:B------:R-:W-:Y:S04]  /*193e0*/  STL.64 [R1+0x7b0], R76 ;  /* 0x0007b04c01007387 */ /* 0x000fe80000100a00 */
[----:B------:R-:W-:Y:S04]  /*193f0*/  STL.64 [R1+0x7b8], R78 ;  /* 0x0007b84e01007387 */ /* 0x000fe80000100a00 */
[----:B------:R-:W3:Y:S04]  /*19400*/  LDL.LU R152, [R1+0xb0] ;  /* 0x0000b00001987983 */ /* 0x000ee80000300800 */
[----:B------:R1:W-:Y:S04]  /*19410*/  STL.64 [R1+0x8d0], R72 ;  /* 0x0008d04801007387 */ /* 0x0003e80000100a00 */
[----:B------:R1:W-:Y:S04]  /*19420*/  STL.64 [R1+0x8d8], R74 ;  /* 0x0008d84a01007387 */ /* 0x0003e80000100a00 */
[----:B------:R1:W-:Y:S04]  /*19430*/  STL.64 [R1+0x9a0], R56 ;  /* 0x0009a03801007387 */ /* 0x0003e80000100a00 */
[----:B------:R1:W-:Y:S04]  /*19440*/  STL.64 [R1+0x9a8], R58 ;  /* 0x0009a83a01007387 */ /* 0x0003e80000100a00 */
[----:B------:R-:W3:Y:S04]  /*19450*/  LDL.LU R153, [R1+0xb4] ;  /* 0x0000b40001997983 */ /* 0x000ee80000300800 */
[----:B------:R-:W3:Y:S04]  /*19460*/  LDL.LU R154, [R1+0xb8] ;  /* 0x0000b800019a7983 */ /* 0x000ee80000300800 */
[----:B------:R-:W3:Y:S04]  /*19470*/  LDL.LU R155, [R1+0xbc] ;  /* 0x0000bc00019b7983 */ /* 0x000ee80000300800 */
[----:B-1----:R-:W2:Y:S04]  /*19480*/  LDL.LU R72, [R1+0xc0] ;  /* 0x0000c00001487983 */ /* 0x002ea80000300800 */
        /* <DEDUP_REMOVED lines=39> */
[----:B------:R-:W-:-:S03]  /*19700*/  IMAD.MOV.U32 R200, RZ, RZ, R16 ;  /* 0x000000ffffc87224 */ /* 0x000fc600078e0010 */
[----:B------:R-:W4:Y:S01]  /*19710*/  LDL.LU R140, [R1+0x2a0] ;  /* 0x0002a000018c7983 */ /* 0x000f220000300800 */
[----:B------:R-:W-:-:S03]  /*19720*/  IMAD.MOV.U32 R201, RZ, RZ, R17 ;  /* 0x000000ffffc97224 */ /* 0x000fc600078e0011 */
[----:B------:R-:W4:Y:S01]  /*19730*/  LDL.LU R141, [R1+0x2a4] ;  /* 0x0002a400018d7983 */ /* 0x000f220000300800 */
[----:B------:R-:W-:-:S03]  /*19740*/  IMAD.MOV.U32 R202, RZ, RZ, R25 ;  /* 0x000000ffffca7224 */ /* 0x000fc600078e0019 */
[----:B------:R-:W4:Y:S01]  /*19750*/  LDL.LU R142, [R1+0x2a8] ;  /* 0x0002a800018e7983 */ /* 0x000f220000300800 */
[----:B------:R-:W-:-:S03]  /*19760*/  IMAD.MOV.U32 R203, RZ, RZ, R21 ;  /* 0x000000ffffcb7224 */ /* 0x000fc600078e0015 */
[----:B------:R-:W4:Y:S04]  /*19770*/  LDL.LU R143, [R1+0x2ac] ;  /* 0x0002ac00018f7983 */ /* 0x000f280000300800 */
[----:B------:R-:W4:Y:S04]  /*19780*/  LDL.LU R16, [R1+0x21bc] ;  /* 0x0021bc0001107983 */ /* 0x000f280000300800 */
[----:B------:R-:W4:Y:S04]  /*19790*/  LDL.LU R17, [R1+0x21b8] ;  /* 0x0021b80001117983 */ /* 0x000f280000300800 */
[----:B------:R-:W4:Y:S04]  /*197a0*/  LDL.LU R25, [R1+0x21b4] ;  /* 0x0021b40001197983 */ /* 0x000f280000300800 */
[----:B------:R-:W4:Y:S01]  /*197b0*/  LDL.LU R21, [R1+0x21b0] ;  /* 0x0021b00001157983 */ /* 0x000f220000300800 */
[C---:B--2---:R-:W-:Y:S08]  /*197c0*/  HMMA.1688.F32.TF32 R240, R64.reuse, R18, R240 ;  /* 0x0000001240f0723c */ /* 0x044ff000000810f0 */
[C---:B---3--:R-:W-:Y:S11]  /*197d0*/  HMMA.1688.F32.TF32 R244, R64.reuse, R22, R244 ;  /* 0x0000001640f4723c */ /* 0x048ff600000810f4 */
[----:B------:R-:W-:Y:S11]  /*197e0*/  @!UPT UIADD3 URZ, URZ, URZ, URZ ;  /* 0x0000003f3f3ff290 */ /* 0x000ff6000fffe03f */
[----:B------:R-:W-:Y:S01]  /*197f0*/  @!UPT UIADD3 URZ, URZ, URZ, URZ ;  /* 0x0000003f3f3ff290 */ /* 0x000fe2000fffe03f */
        /* <DEDUP_REMOVED lines=8> */
[C---:B----4-:R-:W-:Y:S08]  /*19880*/  HMMA.1688.F32.TF32 R56, R64.reuse, R14, R56 ;  /* 0x0000000e4038723c */ /* 0x050ff00000081038 */
[C---:B------:R-:W-:Y:S08]  /*19890*/  HMMA.1688.F32.TF32 R248, R64.reuse, R54, R248 ;  /* 0x0000003640f8723c */ /* 0x040ff000000810f8 */
[C---:B------:R-:W-:Y:S07]  /*198a0*/  HMMA.1688.F32.TF32 R92, R64.reuse, R42, R92 ;  /* 0x0000002a405c723c */ /* 0x040fee000008105c */
[----:B------:R-:W-:Y:S01]  /*198b0*/  STL.64 [R1+0xe00], R56 ;  /* 0x000e003801007387 */ /* 0x000fe20000100a00 */
[C---:B------:R-:W-:Y:S03]  /*198c0*/  HMMA.1688.F32.TF32 R96, R64.reuse, R38, R96 ;  /* 0x000000264060723c */ /* 0x040fe60000081060 */
[----:B------:R1:W-:Y:S04]  /*198d0*/  STL.64 [R1+0xe08], R58 ;  /* 0x000e083a01007387 */ /* 0x0003e80000100a00 */
[----:B-1----:R-:W4:Y:S04]  /*198e0*/  LDL.LU.64 R58, [R1+0x2188] ;  /* 0x00218800013a7983 */ /* 0x002f280000300a00 */
[----:B------:R-:W4:Y:S04]  /*198f0*/  LDL.LU.64 R56, [R1+0x2180] ;  /* 0x0021800001387983 */ /* 0x000f280000300a00 */
[----:B------:R-:W-:Y:S04]  /*19900*/  STL.64 [R1+0xf60], R248 ;  /* 0x000f60f801007387 */ /* 0x000fe80000100a00 */
[----:B------:R1:W-:Y:S04]  /*19910*/  STL.64 [R1+0xf68], R250 ;  /* 0x000f68fa01007387 */ /* 0x0003e80000100a00 */
[----:B-1----:R-:W2:Y:S04]  /*19920*/  LDL.LU.64 R250, [R1+0x2178] ;  /* 0x0021780001fa7983 */ /* 0x002ea80000300a00 */
[----:B------:R-:W2:Y:S01]  /*19930*/  LDL.LU.64 R248, [R1+0x2170] ;  /* 0x0021700001f87983 */ /* 0x000ea20000300a00 */
[C---:B---3--:R-:W-:Y:S11]  /*19940*/  HMMA.1688.F32.TF32 R240, R64.reuse, R50, R240 ;  /* 0x0000003240f0723c */ /* 0x048ff600000810f0 */
[----:B------:R-:W-:Y:S11]  /*19950*/  @!UPT UIADD3 URZ, URZ, URZ, URZ ;  /* 0x0000003f3f3ff290 */ /* 0x000ff6000fffe03f */
[----:B------:R-:W-:Y:S01]  /*19960*/  @!UPT UIADD3 URZ, URZ, URZ, URZ ;  /* 0x0000003f3f3ff290 */ /* 0x000fe2000fffe03f */
[----:B------:R-:W-:Y:S04]  /*19970*/  STL.64 [R1+0x1060], R240 ;  /* 0x001060f001007387 */ /* 0x000fe80000100a00 */
[----:B------:R1:W-:Y:S04]  /*19980*/  STL.64 [R1+0x1068], R242 ;  /* 0x001068f201007387 */ /* 0x0003e80000100a00 */
[----:B-1----:R-:W3:Y:S04]  /*19990*/  LDL.LU.64 R242, [R1+0x2168] ;  /* 0x0021680001f27983 */ /* 0x002ee80000300a00 */
[----:B------:R-:W3:Y:S04]  /*199a0*/  LDL.LU.64 R240, [R1+0x2160] ;  /* 0x0021600001f07983 */ /* 0x000ee80000300a00 */
[----:B------:R1:W-:Y:S04]  /*199b0*/  STL.64 [R1+0x1270], R88 ;  /* 0x0012705801007387 */ /* 0x0003e80000100a00 */
[----:B------:R4:W-:Y:S04]  /*199c0*/  STL.64 [R1+0x1278], R90 ;  /* 0x0012785a01007387 */ /* 0x0009e80000100a00 */
[----:B-1----:R-:W2:Y:S04]  /*199d0*/  LDL.LU R88, [R1+0x8f0] ;  /* 0x0008f00001587983 */ /* 0x002ea80000300800 */
[----:B------:R-:W2:Y:S04]  /*199e0*/  LDL.LU R89, [R1+0x8f4] ;  /* 0x0008f40001597983 */ /* 0x000ea80000300800 */
[----:B----4-:R-:W2:Y:S04]  /*199f0*/  LDL.LU R90, [R1+0x8f8] ;  /* 0x0008f800015a7983 */ /* 0x010ea80000300800 */
[----:B------:R-:W2:Y:S04]  /*19a00*/  LDL.LU R91, [R1+0x8fc] ;  /* 0x0008fc00015b7983 */ /* 0x000ea80000300800 */
[----:B------:R1:W-:Y:S04]  /*19a10*/  STL.64 [R1+0x1260], R92 ;  /* 0x0012605c01007387 */ /* 0x0003e80000100a00 */
[----:B------:R4:W-:Y:S04]  /*19a20*/  STL.64 [R1+0x1268], R94 ;  /* 0x0012685e01007387 */ /* 0x0009e80000100a00 */
[----:B-1----:R-:W2:Y:S04]  /*19a30*/  LDL.LU R92, [R1+0xbb0] ;  /* 0x000bb000015c7983 */ /* 0x002ea80000300800 */
[----:B------:R-:W2:Y:S04]  /*19a40*/  LDL.LU R93, [R1+0xbb4] ;  /* 0x000bb400015d7983 */ /* 0x000ea80000300800 */
[----:B----4-:R-:W4:Y:S04]  /*19a50*/  LDL.LU R94, [R1+0xbb8] ;  /* 0x000bb800015e7983 */ /* 0x010f280000300800 */
[----:B------:R-:W4:Y:S04]  /*19a60*/  LDL.LU R95, [R1+0xbbc] ;  /* 0x000bbc00015f7983 */ /* 0x000f280000300800 */
[----:B------:R1:W-:Y:S04]  /*19a70*/  STL.64 [R1+0x1250], R96 ;  /* 0x0012506001007387 */ /* 0x0003e80000100a00 */
[----:B------:R1:W-:Y:S04]  /*19a80*/  STL.64 [R1+0x1258], R98 ;  /* 0x0012586201007387 */ /* 0x0003e80000100a00 */
[----:B-1----:R-:W2:Y:S04]  /*19a90*/  LDL.LU R96, [R1+0xd20] ;  /* 0x000d200001607983 */ /* 0x002ea80000300800 */
[----:B------:R-:W2:Y:S04]  /*19aa0*/  LDL.LU R97, [R1+0xd24] ;  /* 0x000d240001617983 */ /* 0x000ea80000300800 */
[----:B------:R-:W2:Y:S04]  /*19ab0*/  LDL.LU R98, [R1+0xd28] ;  /* 0x000d280001627983 */ /* 0x000ea80000300800 */
[----:B------:R-:W2:Y:S01]  /*19ac0*/  LDL.LU R99, [R1+0xd2c] ;  /* 0x000d2c0001637983 */ /* 0x000ea20000300800 */
[----:B------:R-:W-:Y:S03]  /*19ad0*/  HMMA.1688.F32.TF32 R188, R64, R10, R188 ;  /* 0x0000000a40bc723c */ /* 0x000fe600000810bc */
[----:B------:R-:W-:Y:S04]  /*19ae0*/  LDS R64, [R2+0x4280] ;  /* 0x0042800002407984 */ /* 0x000fe80000000800 */
[----:B------:R-:W-:Y:S04]  /*19af0*/  LDS R66, [R2+0x6280] ;  /* 0x0062800002427984 */ /* 0x000fe80000000800 */
[----:B------:R-:W-:Y:S04]  /*19b00*/  LDS R65, [R0+0x4280] ;  /* 0x0042800000417984 */ /* 0x000fe80000000800 */
[----:B------:R-:W1:Y:S08]  /*19b10*/  LDS R67, [R0+0x6280] ;  /* 0x0062800000437984 */ /* 0x000e700000000800 */
[----:B------:R-:W-:Y:S04]  /*19b20*/  STL.64 [R1+0x1240], R188 ;  /* 0x001240bc01007387 */ /* 0x000fe80000100a00 */
[----:B------:R1:W-:Y:S01]  /*19b30*/  STL.64 [R1+0x1248], R190 ;  /* 0x001248be01007387 */ /* 0x0003e20000100a00 */
[C---:B--2---:R-:W-:Y:S11]  /*19b40*/  HMMA.1688.F32.TF32 R96, R68.reuse, R138, R96 ;  /* 0x0000008a4460723c */ /* 0x044ff60000081060 */
[----:B------:R-:W-:Y:S11]  /*19b50*/  @!UPT UIADD3 URZ, URZ, URZ, URZ ;  /* 0x0000003f3f3ff290 */ /* 0x000ff6000fffe03f */
[----:B------:R-:W-:Y:S02]  /*19b60*/  @!UPT UIADD3 URZ, URZ, URZ, URZ ;  /* 0x0000003f3f3ff290 */ /* 0x000fe4000fffe03f */
[----:B-1----:R-:W-:Y:S02]  /*19b70*/  IMAD.MOV.U32 R191, RZ, RZ, R96 ;  /* 0x000000ffffbf7224 */ /* 0x002fe400078e0060 */
[----:B------:R-:W-:Y:S02]  /*19b80*/  IMAD.MOV.U32 R190, RZ, RZ, R97 ;  /* 0x000000ffffbe7224 */ /* 0x000fe400078e0061 */
[----:B------:R-:W-:Y:S02]  /*19b90*/  IMAD.MOV.U32 R189, RZ, RZ, R98 ;  /* 0x000000ffffbd7224 */ /* 0x000fe400078e0062 */
[----:B------:R-:W-:Y:S01]  /*19ba0*/  IMAD.MOV.U32 R188, RZ, RZ, R99 ;  /* 0x000000ffffbc7224 */ /* 0x000fe200078e0063 */
[----:B------:R-:W-:Y:S01]  /*19bb0*/  STL.64 [R1+0x2078], R190 ;  /* 0x002078be01007387 */ /* 0x000fe20000100a00 */
[C---:B------:R-:W-:Y:S03]  /*19bc0*/  HMMA.1688.F32.TF32 R96, R68.reuse, R106, R88 ;  /* 0x0000006a4460723c */ /* 0x040fe60000081058 */
[----:B------:R4:W-:Y:S05]  /*19bd0*/  STL.64 [R1+0x2070], R188 ;  /* 0x002070bc01007387 */ /* 0x0009ea0000100a00 */
[C---:B------:R-:W-:Y:S08]  /*19be0*/  HMMA.1688.F32.TF32 R88, R68.reuse, R34, R84 ;  /* 0x000000224458723c */ /* 0x040ff00000081054 */
[C---:B----4-:R-:W-:Y:S08]  /*19bf0*/  HMMA.1688.F32.TF32 R188, R68.reuse, R134, R92 ;  /* 0x0000008644bc723c */ /* 0x050ff0000008105c */
[C---:B------:R-:W-:Y:S08]  /*19c00*/  HMMA.1688.F32.TF32 R92, R68.reuse, R102, R144 ;  /* 0x00000066445c723c */ /* 0x040ff00000081090 */
[C---:B------:R-:W-:Y:S08]  /*19c10*/  HMMA.1688.F32.TF32 R84, R68.reuse, R30, R80 ;  /* 0x0000001e4454723c */ /* 0x040ff00000081050 */
[C---:B------:R-:W-:Y:S08]  /*19c20*/  HMMA.1688.F32.TF32 R80, R68.reuse, R26, R76 ;  /* 0x0000001a4450723c */ /* 0x040ff0000008104c */
[C---:B------:R-:W-:Y:S01]  /*19c30*/  HMMA.1688.F32.TF32 R76, R68.reuse, R22, R140 ;  /* 0x00000016444c723c */ /* 0x040fe2000008108c */
        /* <DEDUP_REMOVED lines=15> */
[C---:B--2---:R-:W-:Y:S08]  /*19d30*/  HMMA.1688.F32.TF32 R80, R68.reuse, R14, R72 ;  /* 0x0000000e4450723c */ /* 0x044ff00000081048 */
[C---:B-1----:R-:W-:Y:S08]  /*19d40*/  HMMA.1688.F32.TF32 R76, R68.reuse, R54, R152 ;  /* 0x00000036444c723c */ /* 0x042ff00000081098 */
[C---:B------:R-:W-:Y:S01]  /*19d50*/  HMMA.1688.F32.TF32 R72, R68.reuse, R50, R200 ;  /* 0x000000324448723c */ /* 0x040fe200000810c8 */
        /* <DEDUP_REMOVED lines=11> */
[----:B------:R-:W-:Y:S01]  /*19e10*/  HMMA.1688.F32.TF32 R68, R68, R10, R184 ;  /* 0x0000000a4444723c */ /* 0x000fe200000810b8 */
[----:B------:R-:W-:Y:S04]  /*19e20*/  STL.64 [R1+0x1190], R80 ;  /* 0x0011905001007387 */ /* 0x000fe80000100a00 */
[----:B------:R-:W-:Y:S01]  /*19e30*/  STL.64 [R1+0x1198], R82 ;  /* 0x0011985201007387 */ /* 0x000fe20000100a00 */
[----:B------:R-:W-:-:S03]  /*19e40*/  MOV R200, R24 ;  /* 0x0000001800c87202 */ /* 0x000fc60000000f00 */
[----:B------:R-:W-:Y:S04]  /*19e50*/  STL.64 [R1+0x1180], R76 ;  /* 0x0011804c01007387 */ /* 0x000fe80000100a00 */
[----:B------:R-:W-:Y:S04]  /*19e60*/  STL.64 [R1+0x1188], R78 ;  /* 0x0011884e01007387 */ /* 0x000fe80000100a00 */
[----:B------:R1:W-:Y:S01]  /*19e70*/  STL.64 [R1+0x10f0], R72 ;  /* 0x0010f04801007387 */ /* 0x0003e20000100a00 */
[----:B------:R-:W-:-:S03]  /*19e80*/  IMAD.MOV.U32 R201, RZ, RZ, R20 ;  /* 0x000000ffffc97224 */ /* 0x000fc600078e0014 */
[----:B------:R2:W-:Y:S01]  /*19e90*/  STL.64 [R1+0x10f8], R74 ;  /* 0x0010f84a01007387 */ /* 0x0005e20000100a00 */
[----:B------:R-:W-:-:S03]  /*19ea0*/  IMAD.MOV.U32 R202, RZ, RZ, R29 ;  /* 0x000000ffffca7224 */ /* 0x000fc600078e001d */
[----:B------:R-:W4:Y:S04]  /*19eb0*/  LDL.LU R24, [R1+0x215c] ;  /* 0x00215c0001187983 */ /* 0x000f280000300800 */
[----:B------:R-:W-:Y:S04]  /*19ec0*/  STL.64 [R1+0x10e0], R68 ;  /* 0x0010e04401007387 */ /* 0x000fe80000100a00 */
[----:B------:R-:W-:Y:S04]  /*19ed0*/  STL.64 [R1+0x10e8], R70 ;  /* 0x0010e84601007387 */ /* 0x000fe80000100a00 */
[----:B------:R-:W3:Y:S04]  /*19ee0*/  LDL.LU R20, [R1+0x2158] ;  /* 0x0021580001147983 */ /* 0x000ee80000300800 */
[----:B------:R-:W3:Y:S01]  /*19ef0*/  LDL.LU R29, [R1+0x2154] ;  /* 0x00215400011d7983 */ /* 0x000ee20000300800 */
[----:B------:R-:W-:-:S03]  /*19f00*/  IMAD.MOV.U32 R203, RZ, RZ, R28 ;  /* 0x000000ffffcb7224 */ /* 0x000fc600078e001c */
[----:B------:R-:W3:Y:S01]  /*19f10*/  LDL.LU R28, [R1+0x2150] ;  /* 0x00215000011c7983 */ /* 0x000ee20000300800 */
[----:B-1----:R-:W-:-:S03]  /*19f20*/  IMAD.MOV.U32 R72, RZ, RZ, R21 ;  /* 0x000000ffff487224 */ /* 0x002fc600078e0015 */
[----:B------:R-:W3:Y:S01]  /*19f30*/  LDL.LU R21, [R1+0x214c] ;  /* 0x00214c0001157983 */ /* 0x000ee20000300800 */
[----:B--2---:R-:W-:-:S03]  /*19f40*/  IMAD.MOV.U32 R75, RZ, RZ, R25 ;  /* 0x000000ffff4b7224 */ /* 0x004fc600078e0019 */
[----:B------:R-:W2:Y:S01]  /*19f50*/  LDL.LU R73, [R1+0x94] ;  /* 0x0000940001497983 */ /* 0x000ea20000300800 */
[----:B------:R-:W-:Y:S02]  /*19f60*/  IMAD.MOV.U32 R154, RZ, RZ, R13 ;  /* 0x000000ffff9a7224 */ /* 0x000fe400078e000d */
[----:B------:R-:W-:Y:S01]  /*19f70*/  IMAD.MOV.U32 R155, RZ, RZ, R12 ;  /* 0x000000ffff9b7224 */ /* 0x000fe200078e000c */
[----:B------:R-:W-:Y:S01]  /*19f80*/  LDS R68, [R2+0x4300] ;  /* 0x0043000002447984 */ /* 0x000fe20000000800 */
[----:B------:R-:W-:Y:S02]  /*19f90*/  IMAD.MOV.U32 R152, RZ, RZ, R17 ;  /* 0x000000ffff987224 */ /* 0x000fe400078e0011 */
[----:B------:R-:W-:Y:S01]  /*19fa0*/  IMAD.MOV.U32 R153, RZ, RZ, R16 ;  /* 0x000000ffff997224 */ /* 0x000fe200078e0010 */
[----:B------:R-:W-:Y:S04]  /*19fb0*/  LDS R70, [R2+0x6300] ;  /* 0x0063000002467984 */ /* 0x000fe80000000800 */
[----:B------:R-:W-:Y:S04]  /*19fc0*/  LDS R69, [R0+0x4300] ;  /* 0x0043000000457984 */ /* 0x000fe80000000800 */
[----:B------:R-:W1:Y:S01]  /*19fd0*/  LDS R71, [R0+0x6300] ;  /* 0x0063000000477984 */ /* 0x000e620000000800 */
[----:B----4-:R-:W-:-:S03]  /*19fe0*/  IMAD.MOV.U32 R74, RZ, RZ, R24 ;  /* 0x000000ffff4a7224 */ /* 0x010fc600078e0018 */
[----:B------:R-:W4:Y:S04]  /*19ff0*/  LDL.LU R24, [R1+0x2148] ;  /* 0x0021480001187983 */ /* 0x000f280000300800 */
[----:B------:R-:W2:Y:S01]  /*1a000*/  LDL.LU R25, [R1+0x2144] ;  /* 0x0021440001197983 */ /* 0x000ea20000300800 */
[----:B---3--:R-:W-:-:S03]  /*1a010*/  IMAD.MOV.U32 R196, RZ, RZ, R29 ;  /* 0x000000ffffc47224 */ /* 0x008fc600078e001d */
[----:B------:R-:W3:Y:S01]  /*1a020*/  LDL.LU R29, [R1+0x2140] ;  /* 0x00214000011d7983 */ /* 0x000ee20000300800 */
[----:B------:R-:W-:-:S03]  /*1a030*/  IMAD.MOV.U32 R197, RZ, RZ, R28 ;  /* 0x000000ffffc57224 */ /* 0x000fc600078e001c */
        /* <DEDUP_REMOVED lines=25> */
[----:B---3--:R-:W-:-:S03]  /*1a1d0*/  IMAD.MOV.U32 R140, RZ, RZ, R29 ;  /* 0x000000ffff8c7224 */ /* 0x008fc600078e001d */
[----:B------:R-:W3:Y:S04]  /*1a1e0*/  LDL.LU R29, [R1+0x2138] ;  /* 0x00213800011d7983 */ /* 0x000ee80000300800 */
[----:B------:R-:W3:Y:S04]  /*1a1f0*/  LDL.LU R141, [R1+0x294] ;  /* 0x00029400018d7983 */ /* 0x000ee80000300800 */
[----:B------:R-:W3:Y:S04]  /*1a200*/  LDL.LU R142, [R1+0x298] ;  /* 0x00029800018e7983 */ /* 0x000ee80000300800 */
[----:B------:R-:W3:Y:S04]  /*1a210*/  LDL.LU R143, [R1+0x29c] ;  /* 0x00029c00018f7983 */ /* 0x000ee80000300800 */
[----:B------:R-:W3:Y:S04]  /*1a220*/  LDL.LU R76, [R1+0x360] ;  /* 0x00036000014c7983 */ /* 0x000ee80000300800 */
[----:B------:R-:W3:Y:S01]  /*1a230*/  LDL.LU R77, [R1+0x364] ;  /* 0x00036400014d7983 */ /* 0x000ee20000300800 */
[----:B--2---:R-:W-:Y:S01]  /*1a240*/  HMMA.1688.F32.TF32 R96, R64, R138, R96 ;  /* 0x0000008a4060723c */ /* 0x004fe20000081060 */
[----:B------:R-:W-:-:S07]  /*1a250*/  IMAD.MOV.U32 R79, RZ, RZ, R28 ;  /* 0x000000ffff4f7224 */ /* 0x000fce00078e001c */
[----:B----4-:R-:W-:Y:S11]  /*1a260*/  HMMA.1688.F32.TF32 R92, R64, R134, R92 ;  /* 0x00000086405c723c */ /* 0x010ff6000008105c */
[----:B------:R-:W-:Y:S05]  /*1a270*/  @!UPT UIADD3 URZ, URZ, URZ, URZ ;  /* 0x0000003f3f3ff290 */ /* 0x000fea000fffe03f */
[----:B------:R-:W-:Y:S01]  /*1a280*/  IMAD.MOV.U32 R187, RZ, RZ, R96 ;  /* 0x000000ffffbb7224 */ /* 0x000fe200078e0060 */
[----:B------:R-:W-:Y:S01]  /*1a290*/  MOV R185, R98 ;  /* 0x0000006200b97202 */ /* 0x000fe20000000f00 */
[----:B------:R-:W-:Y:S02]  /*1a2a0*/  IMAD.MOV.U32 R186, RZ, RZ, R97 ;  /* 0x000000ffffba7224 */ /* 0x000fe400078e0061 */
[----:B------:R-:W-:-:S03]  /*1a2b0*/  IMAD.MOV.U32 R184, RZ, RZ, R99 ;  /* 0x000000ffffb87224 */ /* 0x000fc600078e0063 */
[----:B------:R-:W-:Y:S04]  /*1a2c0*/  STL.64 [R1+0x2088], R186 ;  /* 0x002088ba01007387 */ /* 0x000fe80000100a00 */
[----:B------:R-:W-:Y:S04]  /*1a2d0*/  STL.64 [R1+0x2080], R184 ;  /* 0x002080b801007387 */ /* 0x000fe80000100a00 */
[----:B------:R2:W-:Y:S01]  /*1a2e0*/  STL.64 [R1+0x358], R94 ;  /* 0x0003585e01007387 */ /* 0x0005e20000100a00 */
[----:B------:R-:W-:Y:S01]  /*1a2f0*/  IMAD.MOV.U32 R28, RZ, RZ, R92 ;  /* 0x000000ffff1c7224 */ /* 0x000fe200078e005c */
[C---:B------:R-:W-:Y:S08]  /*1a300*/  HMMA.1688.F32.TF32 R80, R64.reuse, R30, R80 ;  /* 0x0000001e4050723c */ /* 0x040ff00000081050 */
[C---:B------:R-:W-:Y:S01]  /*1a310*/  HMMA.1688.F32.TF32 R84, R64.reuse, R34, R84 ;  /* 0x000000224054723c */ /* 0x040fe20000081054 */
[----:B------:R-:W-:Y:S01]  /*1a320*/  IMAD.MOV.U32 R198, RZ, RZ, R21 ;  /* 0x000000ffffc67224 */ /* 0x000fe200078e0015 */
[----:B------:R-:W-:Y:S11]  /*1a330*/  MOV R199, R20 ;  /* 0x0000001400c77202 */ /* 0x000ff60000000f00 */
[----:B------:R-:W-:Y:S03]  /*1a340*/  @!UPT UIADD3 URZ, URZ, URZ, URZ ;  /* 0x0000003f3f3ff290 */ /* 0x000fe6000fffe03f */
[----:B------:R-:W-:Y:S02]  /*1a350*/  IMAD.MOV.U32 R12, RZ, RZ, R80 ;  /* 0x000000ffff0c7224 */ /* 0x000fe400078e0050 */
[----:B------:R-:W-:Y:S02]  /*1a360*/  IMAD.MOV.U32 R13, RZ, RZ, R81 ;  /* 0x000000ffff0d7224 */ /* 0x000fe400078e0051 */
[----:B---3--:R-:W-:Y:S02]  /*1a370*/  IMAD.MOV.U32 R78, RZ, RZ, R29 ;  /* 0x000000ffff4e7224 */ /* 0x008fe400078e001d */
[----:B------:R-:W-:Y:S02]  /*1a380*/  IMAD.MOV.U32 R29, RZ, RZ, R93 ;  /* 0x000000ffff1d7224 */ /* 0x000fe400078e005d */
[C---:B--2---:R-:W-:Y:S08]  /*1a390*/  HMMA.1688.F32.TF32 R92, R64.reuse, R106, R88 ;  /* 0x0000006a405c723c */ /* 0x044ff00000081058 */
[C---:B------:R-:W-:Y:S11]  /*1a3a0*/  HMMA.1688.F32.TF32 R88, R64.reuse, R102, R144 ;  /* 0x000000664058723c */ /* 0x040ff60000081090 */
[----:B------:R-:W-:Y:S04]  /*1a3b0*/  @!UPT UIADD3 URZ, URZ, URZ, URZ ;  /* 0x0000003f3f3ff290 */ /* 0x000fe8000fffe03f */
[----:B------:R-:W-:Y:S04]  /*1a3c0*/  STL.64 [R1+0x460], R92 ;  /* 0x0004605c01007387 */ /* 0x000fe80000100a00 */
[----:B------:R-:W-:Y:S05]  /*1a3d0*/  STL.64 [R1+0x468], R94 ;  /* 0x0004685e01007387 */ /* 0x000fea0000100a00 */
[----:B------:R-:W-:Y:S02]  /*1a3e0*/  IMAD.MOV.U32 R21, RZ, RZ, R89 ;  /* 0x000000ffff157224 */ /* 0x000fe400078e0059 */
[----:B------:R-:W-:Y:S01]  /*1a3f0*/  IMAD.MOV.U32 R20, RZ, RZ, R88 ;  /* 0x000000ffff147224 */ /* 0x000fe200078e0058 */
[----:B------:R-:W-:Y:S04]  /*1a400*/  STL.64 [R1+0x458], R90 ;  /* 0x0004585a01007387 */ /* 0x000fe80000100a00 */
[----:B------:R-:W-:Y:S04]  /*1a410*/  STL [R1+0x200c], R21 ;  /* 0x00200c1501007387 */ /* 0x000fe80000100800 */
[----:B------:R-:W-:Y:S04]  /*1a420*/  STL [R1+0x2008], R20 ;  /* 0x0020081401007387 */ /* 0x000fe80000100800 */
[----:B------:R-:W-:Y:S04]  /*1a430*/  STL.64 [R1+0x510], R84 ;  /* 0x0005105401007387 */ /* 0x000fe80000100a00 */
[----:B------:R-:W-:Y:S04]  /*1a440*/  STL.64 [R1+0x518], R86 ;  /* 0x0005185601007387 */ /* 0x000fe80000100a00 */
[----:B------:R2:W-:Y:S02]  /*1a450*/  STL.64 [R1+0x5e8], R82 ;  /* 0x0005e85201007387 */ /* 0x0005e40000100a00 */
[C---:B--2---:R-:W-:Y:S08]  /*1a460*/  HMMA.1688.F32.TF32 R80, R64.reuse, R26, R76 ;  /* 0x0000001a4050723c */ /* 0x044ff0000008104c */
[C---:B------:R-:W-:Y:S01]  /*1a470*/  HMMA.1688.F32.TF32 R76, R64.reuse, R22, R140 ;  /* 0x00000016404c723c */ /* 0x040fe2000008108c */
[----:B------:R-:W-:Y:S04]  /*1a480*/  STL [R1+0x1f90], R13 ;  /* 0x001f900d01007387 */ /* 0x000fe80000100800 */
[----:B------:R-:W-:Y:S03]  /*1a490*/  STL [R1+0x1f8c], R12 ;  /* 0x001f8c0c01007387 */ /* 0x000fe60000100800 */
[C---:B------:R-:W-:Y:S07]  /*1a4a0*/  HMMA.1688.F32.TF32 R84, R64.reuse, R18, R196 ;  /* 0x000000124054723c */ /* 0x040fee00000810c4 */
[----:B------:R-:W-:Y:S04]  /*1a4b0*/  STL.64 [R1+0x6d0], R80 ;  /* 0x0006d05001007387 */ /* 0x000fe80000100a00 */
[----:B------:R2:W-:Y:S04]  /*1a4c0*/  STL.64 [R1+0x6d8], R82 ;  /* 0x0006d85201007387 */ /* 0x0005e80000100a00 */
[----:B------:R-:W-:Y:S04]  /*1a4d0*/  STL.64 [R1+0x730], R76 ;  /* 0x0007304c01007387 */ /* 0x000fe80000100a00 */
[----:B------:R3:W-:Y:S01]  /*1a4e0*/  STL.64 [R1+0x738], R78 ;  /* 0x0007384e01007387 */ /* 0x0007e20000100a00 */
[C---:B--2---:R-:W-:Y:S08]  /*1a4f0*/  HMMA.1688.F32.TF32 R80, R64.reuse, R14, R72 ;  /* 0x0000000e4050723c */ /* 0x044ff00000081048 */
[C---:B---3--:R-:W-:Y:S01]  /*1a500*/  HMMA.1688.F32.TF32 R76, R64.reuse, R54, R152 ;  /* 0x00000036404c723c */ /* 0x048fe20000081098 */
[----:B------:R-:W-:Y:S04]  /*1a510*/  STL.64 [R1+0x930], R84 ;  /* 0x0009305401007387 */ /* 0x000fe80000100a00 */
[----:B------:R-:W-:Y:S03]  /*1a520*/  STL.64 [R1+0x938], R86 ;  /* 0x0009385601007387 */ /* 0x000fe60000100a00 */
[C---:B------:R-:W-:Y:S07]  /*1a530*/  HMMA.1688.F32.TF32 R72, R64.reuse, R50, R200 ;  /* 0x000000324048723c */ /* 0x040fee00000810c8 */
[----:B------:R-:W-:Y:S04]  /*1a540*/  STL.64 [R1+0x9e0], R80 ;  /* 0x0009e05001007387 */ /* 0x000fe80000100a00 */
[----:B------:R2:W-:Y:S04]  /*1a550*/  STL.64 [R1+0x9e8], R82 ;  /* 0x0009e85201007387 */ /* 0x0005e80000100a00 */
[----:B------:R-:W-:Y:S04]  /*1a560*/  STL.64 [R1+0xbe0], R76 ;  /* 0x000be04c01007387 */ /* 0x000fe80000100a00 */
[----:B------:R3:W-:Y:S01]  /*1a570*/  STL.64 [R1+0xbe8], R78 ;  /* 0x000be84e01007387 */ /* 0x0007e20000100a00 */
[C---:B--2---:R-:W-:Y:S08]  /*1a580*/  HMMA.1688.F32.TF32 R80, R64.reuse, R46, R120 ;  /* 0x0000002e4050723c */ /* 0x044ff00000081078 */
[C---:B---3--:R-:W-:Y:S01]  /*1a590*/  HMMA.1688.F32.TF32 R76, R64.reuse, R42, R124 ;  /* 0x0000002a404c723c */ /* 0x048fe2000008107c */
[----:B------:R2:W-:Y:S04]  /*1a5a0*/  STL.64 [R1+0xc80], R72 ;  /* 0x000c804801007387 */ /* 0x0005e80000100a00 */
[----:B------:R3:W-:Y:S04]  /*1a5b0*/  STL.64 [R1+0xc88], R74 ;  /* 0x000c884a01007387 */ /* 0x0007e80000100a00 */
[----:B--2---:R-:W2:Y:S06]  /*1a5c0*/  LDL.LU R72, [R1+0x560] ;  /* 0x0005600001487983 */ /* 0x004eac0000300800 */
[----:B------:R4:W-:Y:S04]  /*1a5d0*/  STL.64 [R1+0x10d0], R80 ;  /* 0x0010d05001007387 */ /* 0x0009e80000100a00 */
[----:B------:R1:W-:Y:S04]  /*1a5e0*/  STL.64 [R1+0x10d8], R82 ;  /* 0x0010d85201007387 */ /* 0x0003e80000100a00 */
[----:B------:R1:W-:Y:S04]  /*1a5f0*/  STL.64 [R1+0x10c0], R76 ;  /* 0x0010c04c01007387 */ /* 0x0003e80000100a00 */
[----:B------:R1:W-:Y:S04]  /*1a600*/  STL.64 [R1+0x10c8], R78 ;  /* 0x0010c84e01007387 */ /* 0x0003e80000100a00 */
        /* <DEDUP_REMOVED lines=9> */
[----:B-1----:R-:W4:Y:S04]  /*1a6a0*/  LDL.LU R82, [R1+0xc48] ;  /* 0x000c480001527983 */ /* 0x002f280000300800 */
[----:B------:R-:W4:Y:S04]  /*1a6b0*/  LDL.LU R83, [R1+0xc4c] ;  /* 0x000c4c0001537983 */ /* 0x000f280000300800 */
        /* <DEDUP_REMOVED lines=17> */
[----:B------:R-:W2:Y:S01]  /*1a7d0*/  LDL.LU R201, [R1+0x284] ;  /* 0x0002840001c97983 */ /* 0x000ea20000300800 */
[C---:B------:R-:W-:Y:S08]  /*1a7e0*/  HMMA.1688.F32.TF32 R92, R64.reuse, R38, R128 ;  /* 0x00000026405c723c */ /* 0x040ff00000081080 */
[----:B------:R-:W-:Y:S01]  /*1a7f0*/  HMMA.1688.F32.TF32 R88, R64, R10, R204 ;  /* 0x0000000a4058723c */ /* 0x000fe200000810cc */
[----:B------:R-:W-:Y:S01]  /*1a800*/  IMAD.MOV.U32 R202, RZ, RZ, R25 ;  /* 0x000000ffffca7224 */ /* 0x000fe200078e0019 */
[----:B------:R-:W-:Y:S01]  /*1a810*/  LDS R64, [R2+0x4380] ;  /* 0x0043800002407984 */ /* 0x000fe20000000800 */
[----:B------:R-:W-:-:S03]  /*1a820*/  IMAD.MOV.U32 R203, RZ, RZ, R24 ;  /* 0x000000ffffcb7224 */ /* 0x000fc600078e0018 */
[----:B------:R-:W-:Y:S04]  /*1a830*/  LDS R66, [R2+0x6380] ;  /* 0x0063800002427984 */ /* 0x000fe80000000800 */
[----:B------:R-:W-:Y:S04]  /*1a840*/  LDS R65, [R0+0x4380] ;  /* 0x0043800000417984 */ /* 0x000fe80000000800 */
[----:B------:R-:W1:Y:S04]  /*1a850*/  LDS R67, [R0+0x6380] ;  /* 0x0063800000437984 */ /* 0x000e680000000800 */
[----:B------:R-:W-:Y:S04]  /*1a860*/  STL.64 [R1+0x10b0], R92 ;  /* 0x0010b05c01007387 */ /* 0x000fe80000100a00 */
[----:B------:R-:W-:Y:S04]  /*1a870*/  STL.64 [R1+0x10b8], R94 ;  /* 0x0010b85e01007387 */ /* 0x000fe80000100a00 */
[----:B------:R-:W-:Y:S04]  /*1a880*/  STL.64 [R1+0x1090], R88 ;  /* 0x0010905801007387 */ /* 0x000fe80000100a00 */
[----:B------:R3:W-:Y:S02]  /*1a890*/  STL.64 [R1+0x1098], R90 ;  /* 0x0010985a01007387 */ /* 0x0007e40000100a00 */
[C---:B---3--:R-:W-:Y:S08]  /*1a8a0*/  HMMA.1688.F32.TF32 R88, R68.reuse, R138, R196 ;  /* 0x0000008a4458723c */ /* 0x048ff000000810c4 */
[C---:B----4-:R-:W-:Y:S08]  /*1a8b0*/  HMMA.1688.F32.TF32 R80, R68.reuse, R106, R80 ;  /* 0x0000006a4450723c */ /* 0x050ff00000081050 */
[----:B--2---:R-:W-:Y:S08]  /*1a8c0*/  HMMA.1688.F32.TF32 R84, R68, R134, R84 ;  /* 0x000000864454723c */ /* 0x004ff00000081054 */
[----:B------:R-:W-:-:S02]  /*1a8d0*/  IMAD.MOV.U32 R195, RZ, RZ, R89 ;  /* 0x000000ffffc37224 */ /* 0x000fc400078e0059 */
[----:B------:R-:W-:Y:S01]  /*1a8e0*/  IMAD.MOV.U32 R194, RZ, RZ, R90 ;  /* 0x000000ffffc27224 */ /* 0x000fe200078e005a */
[----:B------:R-:W-:Y:S01]  /*1a8f0*/  HMMA.1688.F32.TF32 R76, R68, R102, R76 ;  /* 0x00000066444c723c */ /* 0x000fe2000008104c */
[----:B------:R-:W-:Y:S01]  /*1a900*/  IMAD.MOV.U32 R193, RZ, RZ, R91 ;  /* 0x000000ffffc17224 */ /* 0x000fe200078e005b */
[----:B------:R-:W-:Y:S02]  /*1a910*/  MOV R196, R88 ;  /* 0x0000005800c47202 */ /* 0x000fe40000000f00 */
[----:B------:R-:W-:Y:S04]  /*1a920*/  STL.64 [R1+0x20a0], R194 ;  /* 0x0020a0c201007387 */ /* 0x000fe80000100a00 */
[----:B------:R-:W-:Y:S04]  /*1a930*/  STL.64 [R1+0x2098], R192 ;  /* 0x002098c001007387 */ /* 0x000fe80000100a00 */
[----:B------:R-:W-:Y:S04]  /*1a940*/  STL [R1+0x2090], R196 ;  /* 0x002090c401007387 */ /* 0x000fe80000100800 */
[----:B------:R-:W-:Y:S04]  /*1a950*/  STL.64 [R1+0x308], R86 ;  /* 0x0003085601007387 */ /* 0x000fe80000100a00 */
[----:B------:R-:W-:Y:S04]  /*1a960*/  STL.64 [R1+0x310], R80 ;  /* 0x0003105001007387 */ /* 0x000fe80000100a00 */
[----:B------:R-:W-:Y:S01]  /*1a970*/  STL.64 [R1+0x318], R82 ;  /* 0x0003185201007387 */ /* 0x000fe20000100a00 */
[----:B------:R-:W-:-:S02]  /*1a980*/  IMAD.MOV.U32 R16, RZ, RZ, R76 ;  /* 0x000000ffff107224 */ /* 0x000fc400078e004c */
[----:B------:R-:W-:Y:S01]  /*1a990*/  IMAD.MOV.U32 R17, RZ, RZ, R77 ;  /* 0x000000ffff117224 */ /* 0x000fe200078e004d */
[----:B------:R2:W-:Y:S01]  /*1a9a0*/  STL.64 [R1+0x338], R78 ;  /* 0x0003384e01007387 */ /* 0x0005e20000100a00 */
[C---:B------:R-:W-:Y:S08]  /*1a9b0*/  HMMA.1688.F32.TF32 R72, R68.reuse, R30, R72 ;  /* 0x0000001e4448723c */ /* 0x040ff00000081048 */
[----:B--2---:R-:W-:Y:S01]  /*1a9c0*/  HMMA.1688.F32.TF32 R76, R68, R34, R140 ;  /* 0x00000022444c723c */ /* 0x004fe2000008108c */
[----:B------:R-:W-:Y:S04]  /*1a9d0*/  STL [R1+0x1fbc], R17 ;  /* 0x001fbc1101007387 */ /* 0x000fe80000100800 */
[----:B------:R-:W-:Y:S11]  /*1a9e0*/  STL [R1+0x1fb8], R16 ;  /* 0x001fb81001007387 */ /* 0x000ff60000100800 */
[----:B------:R-:W-:-:S02]  /*1a9f0*/  IMAD.MOV.U32 R8, RZ, RZ, R72 ;  /* 0x000000ffff087224 */ /* 0x000fc400078e0048 */
[----:B------:R-:W-:-:S05]  /*1aa00*/  IMAD.MOV.U32 R9, RZ, RZ, R73 ;  /* 0x000000ffff097224 */ /* 0x000fca00078e0049 */
[----:B------:R-:W-:Y:S04]  /*1aa10*/  STL.64 [R1+0x340], R76 ;  /* 0x0003404c01007387 */ /* 0x000fe80000100a00 */
[----:B------:R2:W-:Y:S04]  /*1aa20*/  STL.64 [R1+0x348], R78 ;  /* 0x0003484e01007387 */ /* 0x0005e80000100a00 */
[----:B------:R3:W-:Y:S01]  /*1aa30*/  STL.64 [R1+0x4a8], R74 ;  /* 0x0004a84a01007387 */ /* 0x0007e20000100a00 */
[C---:B--2---:R-:W-:Y:S08]  /*1aa40*/  HMMA.1688.F32.TF32 R76, R68.reuse, R26, R152 ;  /* 0x0000001a444c723c */ /* 0x044ff00000081098 */
[----:B---3--:R-:W-:Y:S01]  /*1aa50*/  HMMA.1688.F32.TF32 R72, R68, R22, R200 ;  /* 0x000000164448723c */ /* 0x008fe200000810c8 */
[----:B------:R-:W-:Y:S04]  /*1aa60*/  STL [R1+0x1f88], R9 ;  /* 0x001f880901007387 */ /* 0x000fe80000100800 */
[----:B------:R-:W-:Y:S04]  /*1aa70*/  STL [R1+0x1f84], R8 ;  /* 0x001f840801007387 */ /* 0x000fe80000100800 */
[----:B------:R-:W2:Y:S06]  /*1aa80*/  LDL.LU R152, [R1+0x3e0] ;  /* 0x0003e00001987983 */ /* 0x000eac0000300800 */
[----:B------:R-:W-:Y:S04]  /*1aa90*/  STL.64 [R1+0x590], R76 ;  /* 0x0005904c01007387 */ /* 0x000fe80000100a00 */
[----:B------:R-:W-:Y:S04]  /*1aaa0*/  STL.64 [R1+0x598], R78 ;  /* 0x0005984e01007387 */ /* 0x000fe80000100a00 */
[----:B------:R3:W-:Y:S04]  /*1aab0*/  STL.64 [R1+0x690], R72 ;  /* 0x0006904801007387 */ /* 0x0007e80000100a00 */
[----:B------:R4:W-:Y:S04]  /*1aac0*/  STL.64 [R1+0x698], R74 ;  /* 0x0006984a01007387 */ /* 0x0009e80000100a00 */
[----:B------:R-:W2:Y:S04]  /*1aad0*/  LDL.LU R153, [R1+0x3e4] ;  /* 0x0003e40001997983 */ /* 0x000ea80000300800 */
[----:B------:R-:W2:Y:S04]  /*1aae0*/  LDL.LU R154, [R1+0x3e8] ;  /* 0x0003e800019a7983 */ /* 0x000ea80000300800 */
[----:B------:R-:W2:Y:S04]  /*1aaf0*/  LDL.LU R155, [R1+0x3ec] ;  /* 0x0003ec00019b7983 */ /* 0x000ea80000300800 */
[----:B------:R-:W2:Y:S04]  /*1ab00*/  LDL.LU R92, [R1] ;  /* 0x00000000015c7983 */ /* 0x000ea80000300800 */
[----:B------:R-:W2:Y:S04]  /*1ab10*/  LDL.LU R93, [R1+0x4] ;  /* 0x00000400015d7983 */ /* 0x000ea80000300800 */
[----:B------:R-:W2:Y:S04]  /*1ab20*/  LDL.LU R94, [R1+0x8] ;  /* 0x00000800015e7983 */ /* 0x000ea80000300800 */
[----:B------:R-:W2:Y:S04]  /*1ab30*/  LDL.LU R95, [R1+0xc] ;  /* 0x00000c00015f7983 */ /* 0x000ea80000300800 */
[----:B------:R-:W2:Y:S04]  /*1ab40*/  LDL.LU R96, [R1+0x1a0] ;  /* 0x0001a00001607983 */ /* 0x000ea80000300800 */
[----:B------:R-:W2:Y:S04]  /*1ab50*/  LDL.LU R97, [R1+0x1a4] ;  /* 0x0001a40001617983 */ /* 0x000ea80000300800 */
[----:B------:R-:W2:Y:S04]  /*1ab60*/  LDL.LU R98, [R1+0x1a8] ;  /* 0x0001a80001627983 */ /* 0x000ea80000300800 */
[----:B------:R-:W2:Y:S04]  /*1ab70*/  LDL.LU R99, [R1+0x1ac] ;  /* 0x0001ac0001637983 */ /* 0x000ea80000300800 */
[----:B---3--:R-:W3:Y:S04]  /*1ab80*/  LDL.LU R72, [R1+0x540] ;  /* 0x0005400001487983 */ /* 0x008ee80000300800 */
[----:B------:R-:W3:Y:S04]  /*1ab90*/  LDL.LU R73, [R1+0x544] ;  /* 0x0005440001497983 */ /* 0x000ee80000300800 */
[----:B----4-:R-:W3:Y:S04]  /*1aba0*/  LDL.LU R74, [R1+0x548] ;  /* 0x00054800014a7983 */ /* 0x010ee80000300800 */
[----:B------:R-:W3:Y:S04]  /*1abb0*/  LDL.LU R75, [R1+0x54c] ;  /* 0x00054c00014b7983 */ /* 0x000ee80000300800 */
[----:B------:R-:W4:Y:S04]  /*1abc0*/  LDL.LU R140, [R1+0x680] ;  /* 0x00068000018c7983 */ /* 0x000f280000300800 */
[----:B------:R-:W4:Y:S04]  /*1abd0*/  LDL.LU R141, [R1+0x684] ;  /* 0x00068400018d7983 */ /* 0x000f280000300800 */
[----:B------:R-:W4:Y:S04]  /*1abe0*/  LDL.LU R142, [R1+0x688] ;  /* 0x00068800018e7983 */ /* 0x000f280000300800 */
[----:B------:R-:W4:Y:S04]  /*1abf0*/  LDL.LU R143, [R1+0x68c] ;  /* 0x00068c00018f7983 */ /* 0x000f280000300800 */
[----:B------:R-:W3:Y:S04]  /*1ac00*/  LDL.LU R88, [R1+0xfd0] ;  /* 0x000fd00001587983 */ /* 0x000ee80000300800 */
[----:B------:R-:W3:Y:S04]  /*1ac10*/  LDL.LU R89, [R1+0xfd4] ;  /* 0x000fd40001597983 */ /* 0x000ee80000300800 */
[----:B------:R-:W3:Y:S04]  /*1ac20*/  LDL.LU R90, [R1+0xfd8] ;  /* 0x000fd800015a7983 */ /* 0x000ee80000300800 */
[----:B------:R-:W3:Y:S01]  /*1ac30*/  LDL.LU R91, [R1+0xfdc] ;  /* 0x000fdc00015b7983 */ /* 0x000ee20000300800 */
[----:B------:R-:W-:-:S02]  /*1ac40*/  IMAD.MOV.U32 R24, RZ, RZ, R84 ;  /* 0x000000ffff187224 */ /* 0x000fc400078e0054 */
[----:B------:R-:W-:Y:S01]  /*1ac50*/  IMAD.MOV.U32 R25, RZ, RZ, R85 ;  /* 0x000000ffff197224 */ /* 0x000fe200078e0055 */
        /* <DEDUP_REMOVED lines=20> */
[-C--:B------:R-:W-:Y:S08]  /*1ada0*/  HMMA.1688.F32.TF32 R108, R68, R54.reuse, R248 ;  /* 0x00000036446c723c */ /* 0x080ff000000810f8 */
[----:B-1----:R-:W-:Y:S08]  /*1adb0*/  HMMA.1688.F32.TF32 R56, R64, R54, R56 ;  /* 0x000000364038723c */ /* 0x002ff00000081038 */
[C---:B--2---:R-:W-:Y:S08]  /*1adc0*/  HMMA.1688.F32.TF32 R92, R68.reuse, R14, R92 ;  /* 0x0000000e445c723c */ /* 0x044ff0000008105c */
[C---:B------:R-:W-:Y:S11]  /*1add0*/  HMMA.1688.F32.TF32 R96, R68.reuse, R18, R96 ;  /* 0x000000124460723c */ /* 0x040ff60000081060 */
[----:B------:R-:W-:Y:S11]  /*1ade0*/  @!UPT UIADD3 URZ, URZ, URZ, URZ ;  /* 0x0000003f3f3ff290 */ /* 0x000ff6000fffe03f */
[----:B------:R-:W-:Y:S01]  /*1adf0*/  @!UPT UIADD3 URZ, URZ, URZ, URZ ;  /* 0x0000003f3f3ff290 */ /* 0x000fe2000fffe03f */
[----:B------:R-:W-:Y:S04]  /*1ae00*/  STL.64 [R1+0x770], R96 ;  /* 0x0007706001007387 */ /* 0x000fe80000100a00 */
[----:B------:R1:W-:Y:S04]  /*1ae10*/  STL.64 [R1+0x778], R98 ;  /* 0x0007786201007387 */ /* 0x0003e80000100a00 */
[----:B------:R-:W-:Y:S04]  /*1ae20*/  STL.64 [R1+0x920], R92 ;  /* 0x0009205c01007387 */ /* 0x000fe80000100a00 */
[----:B------:R2:W-:Y:S01]  /*1ae30*/  STL.64 [R1+0x928], R94 ;  /* 0x0009285e01007387 */ /* 0x0005e20000100a00 */
[C---:B-1----:R-:W-:Y:S08]  /*1ae40*/  HMMA.1688.F32.TF32 R96, R68.reuse, R50, R244 ;  /* 0x000000324460723c */ /* 0x042ff000000810f4 */
[----:B--2---:R-:W-:Y:S08]  /*1ae50*/  HMMA.1688.F32.TF32 R92, R68, R46, R180 ;  /* 0x0000002e445c723c */ /* 0x004ff000000810b4 */
[----:B---3--:R-:W-:Y:S01]  /*1ae60*/  HMMA.1688.F32.TF32 R88, R64, R138, R88 ;  /* 0x0000008a4058723c */ /* 0x008fe20000081058 */
[----:B------:R-:W-:Y:S04]  /*1ae70*/  STL.64 [R1+0xa10], R108 ;  /* 0x000a106c01007387 */ /* 0x000fe80000100a00 */
[----:B------:R1:W-:Y:S04]  /*1ae80*/  STL.64 [R1+0xa18], R110 ;  /* 0x000a186e01007387 */ /* 0x0003e80000100a00 */
[----:B------:R-:W-:Y:S04]  /*1ae90*/  STL.64 [R1+0xba0], R96 ;  /* 0x000ba06001007387 */ /* 0x000fe80000100a00 */
[----:B------:R2:W-:Y:S01]  /*1aea0*/  STL.64 [R1+0xba8], R98 ;  /* 0x000ba86201007387 */ /* 0x0005e20000100a00 */
[C---:B-1----:R-:W-:Y:S03]  /*1aeb0*/  HMMA.1688.F32.TF32 R108, R68.reuse, R42, R208 ;  /* 0x0000002a446c723c */ /* 0x042fe600000810d0 */
[----:B------:R-:W-:Y:S04]  /*1aec0*/  STL.64 [R1+0xfc0], R92 ;  /* 0x000fc05c01007387 */ /* 0x000fe80000100a00 */
[----:B------:R1:W-:Y:S01]  /*1aed0*/  STL.64 [R1+0xfc8], R94 ;  /* 0x000fc85e01007387 */ /* 0x0003e20000100a00 */
[----:B--2---:R-:W-:Y:S02]  /*1aee0*/  HMMA.1688.F32.TF32 R96, R68, R38, R212 ;  /* 0x000000264460723c */ /* 0x004fe400000810d4 */
[----:B------:R-:W-:Y:S01]  /*1aef0*/  MOV R183, R88 ;  /* 0x0000005800b77202 */ /* 0x000fe20000000f00 */
[----:B------:R-:W-:-:S02]  /*1af00*/  IMAD.MOV.U32 R182, RZ, RZ, R89 ;  /* 0x000000ffffb67224 */ /* 0x000fc400078e0059 */
[----:B------:R-:W-:Y:S02]  /*1af10*/  IMAD.MOV.U32 R181, RZ, RZ, R90 ;  /* 0x000000ffffb57224 */ /* 0x000fe400078e005a */
[----:B------:R-:W-:Y:S01]  /*1af20*/  IMAD.MOV.U32 R180, RZ, RZ, R91 ;  /* 0x000000ffffb47224 */ /* 0x000fe200078e005b */
[----:B-1----:R-:W-:Y:S01]  /*1af30*/  HMMA.1688.F32.TF32 R92, R68, R10, R216 ;  /* 0x0000000a445c723c */ /* 0x002fe200000810d8 */
[----:B------:R-:W-:Y:S04]  /*1af40*/  LDS R68, [R2+0x4400] ;  /* 0x0044000002447984 */ /* 0x000fe80000000800 */
[----:B------:R-:W-:Y:S03]  /*1af50*/  LDS R70, [R2+0x6400] ;  /* 0x0064000002467984 */ /* 0x000fe60000000800 */
[C---:B----4-:R-:W-:Y:S08]  /*1af60*/  HMMA.1688.F32.TF32 R88, R64.reuse, R134, R144 ;  /* 0x000000864058723c */ /* 0x050ff00000081090 */
        /* <DEDUP_REMOVED lines=10> */
[----:B------:R1:W-:Y:S01]  /*1b010*/  STL.64 [R1+0x1d8], R90 ;  /* 0x0001d85a01007387 */ /* 0x0003e20000100a00 */
[----:B------:R-:W-:-:S02]  /*1b020*/  IMAD.MOV.U32 R17, RZ, RZ, R86 ;  /* 0x000000ffff117224 */ /* 0x000fc400078e0056 */
[----:B------:R-:W-:Y:S01]  /*1b030*/  IMAD.MOV.U32 R16, RZ, RZ, R87 ;  /* 0x000000ffff107224 */ /* 0x000fe200078e0057 */
[----:B------:R2:W-:Y:S04]  /*1b040*/  STL.64 [R1+0x1c0], R84 ;  /* 0x0001c05401007387 */ /* 0x0005e80000100a00 */
[----:B------:R-:W-:Y:S01]  /*1b050*/  LDS R69, [R0+0x4400] ;  /* 0x0044000000457984 */ /* 0x000fe20000000800 */
[C---:B-1----:R-:W-:Y:S03]  /*1b060*/  HMMA.1688.F32.TF32 R88, R64.reuse, R102, R80 ;  /* 0x000000664058723c */ /* 0x042fe60000081050 */
[----:B------:R-:W1:Y:S05]  /*1b070*/  LDS R71, [R0+0x6400] ;  /* 0x0064000000477984 */ /* 0x000e6a0000000800 */
[C---:B------:R-:W-:Y:S08]  /*1b080*/  HMMA.1688.F32.TF32 R80, R64.reuse, R34, R76 ;  /* 0x000000224050723c */ /* 0x040ff0000008104c */
[C---:B--2---:R-:W-:Y:S08]  /*1b090*/  HMMA.1688.F32.TF32 R84, R64.reuse, R30, R140 ;  /* 0x0000001e4054723c */ /* 0x044ff0000008108c */
[C---:B------:R-:W-:Y:S01]  /*1b0a0*/  HMMA.1688.F32.TF32 R76, R64.reuse, R26, R72 ;  /* 0x0000001a404c723c */ /* 0x040fe20000081048 */
[----:B------:R-:W-:Y:S04]  /*1b0b0*/  STL [R1+0x1fc4], R16 ;  /* 0x001fc41001007387 */ /* 0x000fe80000100800 */
[----:B------:R-:W-:Y:S04]  /*1b0c0*/  STL [R1+0x1fc0], R17 ;  /* 0x001fc01101007387 */ /* 0x000fe80000100800 */
[----:B------:R-:W-:Y:S04]  /*1b0d0*/  STL.64 [R1+0x250], R88 ;  /* 0x0002505801007387 */ /* 0x000fe80000100a00 */
[----:B------:R-:W-:Y:S04]  /*1b0e0*/  STL.64 [R1+0x258], R90 ;  /* 0x0002585a01007387 */ /* 0x000fe80000100a00 */
[----:B------:R-:W-:Y:S01]  /*1b0f0*/  STL.64 [R1+0x240], R80 ;  /* 0x0002405001007387 */ /* 0x000fe20000100a00 */
[C---:B------:R-:W-:Y:S03]  /*1b100*/  HMMA.1688.F32.TF32 R72, R64.reuse, R18, R200 ;  /* 0x000000124048723c */ /* 0x040fe600000810c8 */
[----:B------:R2:W-:Y:S04]  /*1b110*/  STL.64 [R1+0x248], R82 ;  /* 0x0002485201007387 */ /* 0x0005e80000100a00 */
[----:B------:R-:W-:Y:S04]  /*1b120*/  STL.64 [R1+0x260], R84 ;  /* 0x0002605401007387 */ /* 0x000fe80000100a00 */
[----:B------:R-:W-:Y:S01]  /*1b130*/  STL.64 [R1+0x268], R86 ;  /* 0x0002685601007387 */ /* 0x000fe20000100a00 */
[C---:B--2---:R-:W-:Y:S03]  /*1b140*/  HMMA.1688.F32.TF32 R80, R64.reuse, R22, R152 ;  /* 0x000000164050723c */ /* 0x044fe60000081098 */
[----:B------:R-:W-:Y:S04]  /*1b150*/  STL.64 [R1+0x280], R76 ;  /* 0x0002804c01007387 */ /* 0x000fe80000100a00 */
[----:B------:R2:W-:Y:S02]  /*1b160*/  STL.64 [R1+0x288], R78 ;  /* 0x0002884e01007387 */ /* 0x0005e40000100a00 */
[C---:B--2---:R-:W-:Y:S11]  /*1b170*/  HMMA.1688.F32.TF32 R76, R64.reuse, R14, R240 ;  /* 0x0000000e404c723c */ /* 0x044ff600000810f0 */
[----:B------:R-:W-:Y:S03]  /*1b180*/  @!UPT UIADD3 URZ, URZ, URZ, URZ ;  /* 0x0000003f3f3ff290 */ /* 0x000fe6000fffe03f */
[----:B------:R-:W-:Y:S04]  /*1b190*/  STL.64 [R1+0x580], R80 ;  /* 0x0005805001007387 */ /* 0x000fe80000100a00 */
[----:B------:R-:W-:Y:S04]  /*1b1a0*/  STL.64 [R1+0x588], R82 ;  /* 0x0005885201007387 */ /* 0x000fe80000100a00 */
[----:B------:R-:W-:Y:S04]  /*1b1b0*/  STL.64 [R1+0x600], R72 ;  /* 0x0006004801007387 */ /* 0x000fe80000100a00 */
[----:B------:R2:W-:Y:S04]  /*1b1c0*/  STL.64 [R1+0x608], R74 ;  /* 0x0006084a01007387 */ /* 0x0005e80000100a00 */
[----:B------:R-:W-:Y:S04]  /*1b1d0*/  STL.64 [R1+0x760], R76 ;  /* 0x0007604c01007387 */ /* 0x000fe80000100a00 */
[----:B------:R-:W-:Y:S01]  /*1b1e0*/  STL.64 [R1+0x768], R78 ;  /* 0x0007684e01007387 */ /* 0x000fe20000100a00 */
[C---:B--2---:R-:W-:Y:S03]  /*1b1f0*/  HMMA.1688.F32.TF32 R72, R64.reuse, R50, R60 ;  /* 0x000000324048723c */ /* 0x044fe6000008103c */
[----:B------:R-:W-:Y:S04]  /*1b200*/  STL.64 [R1+0x940], R56 ;  /* 0x0009403801007387 */ /* 0x000fe80000100a00 */
[----:B------:R2:W-:Y:S01]  /*1b210*/  STL.64 [R1+0x948], R58 ;  /* 0x0009483a01007387 */ /* 0x0005e20000100a00 */
[C---:B------:R-:W-:Y:S08]  /*1b220*/  HMMA.1688.F32.TF32 R60, R64.reuse, R46, R176 ;  /* 0x0000002e403c723c */ /* 0x040ff000000810b0 */
[C---:B--2---:R-:W-:Y:S07]  /*1b230*/  HMMA.1688.F32.TF32 R56, R64.reuse, R42, R220 ;  /* 0x0000002a4038723c */ /* 0x044fee00000810dc */
[----:B------:R2:W-:Y:S04]  /*1b240*/  STL.64 [R1+0x9f0], R72 ;  /* 0x0009f04801007387 */ /* 0x0005e80000100a00 */
[----:B------:R3:W-:Y:S04]  /*1b250*/  STL.64 [R1+0x9f8], R74 ;  /* 0x0009f84a01007387 */ /* 0x0007e80000100a00 */
[----:B------:R-:W4:Y:S04]  /*1b260*/  LDL.LU R152, [R1+0x230] ;  /* 0x0002300001987983 */ /* 0x000f280000300800 */
[----:B------:R-:W-:Y:S04]  /*1b270*/  STL.64 [R1+0xe70], R60 ;  /* 0x000e703c01007387 */ /* 0x000fe80000100a00 */
[----:B------:R-:W-:Y:S04]  /*1b280*/  STL.64 [R1+0xe78], R62 ;  /* 0x000e783e01007387 */ /* 0x000fe80000100a00 */
[----:B------:R-:W-:Y:S04]  /*1b290*/  STL.64 [R1+0xe60], R56 ;  /* 0x000e603801007387 */ /* 0x000fe80000100a00 */
[----:B------:R1:W-:Y:S04]  /*1b2a0*/  STL.64 [R1+0xe68], R58 ;  /* 0x000e683a01007387 */ /* 0x0003e80000100a00 */
[----:B------:R-:W4:Y:S04]  /*1b2b0*/  LDL.LU R153, [R1+0x234] ;  /* 0x0002340001997983 */ /* 0x000f280000300800 */
[----:B------:R-:W4:Y:S04]  /*1b2c0*/  LDL.LU R154, [R1+0x238] ;  /* 0x00023800019a7983 */ /* 0x000f280000300800 */
[----:B------:R-:W4:Y:S04]  /*1b2d0*/  LDL.LU R155, [R1+0x23c] ;  /* 0x00023c00019b7983 */ /* 0x000f280000300800 */
[----:B--2---:R-:W2:Y:S04]  /*1b2e0*/  LDL.LU R72, [R1+0x380] ;  /* 0x0003800001487983 */ /* 0x004ea80000300800 */
[----:B------:R-:W2:Y:S04]  /*1b2f0*/  LDL.LU R73, [R1+0x384] ;  /* 0x0003840001497983 */ /* 0x000ea80000300800 */
[----:B---3--:R-:W2:Y:S04]  /*1b300*/  LDL.LU R74, [R1+0x388] ;  /* 0x00038800014a7983 */ /* 0x008ea80000300800 */
[----:B------:R-:W2:Y:S04]  /*1b310*/  LDL.LU R75, [R1+0x38c] ;  /* 0x00038c00014b7983 */ /* 0x000ea80000300800 */
[----:B------:R-:W3:Y:S04]  /*1b320*/  LDL.LU R80, [R1+0x810] ;  /* 0x0008100001507983 */ /* 0x000ee80000300800 */
[----:B------:R-:W3:Y:S04]  /*1b330*/  LDL.LU R81, [R1+0x814] ;  /* 0x0008140001517983 */ /* 0x000ee80000300800 */
[----:B------:R-:W3:Y:S04]  /*1b340*/  LDL.LU R82, [R1+0x818] ;  /* 0x0008180001527983 */ /* 0x000ee80000300800 */
[----:B------:R-:W3:Y:S04]  /*1b350*/  LDL.LU R83, [R1+0x81c] ;  /* 0x00081c0001537983 */ /* 0x000ee80000300800 */
        /* <DEDUP_REMOVED lines=32> */
[C---:B------:R-:W-:Y:S03]  /*1b560*/  HMMA.1688.F32.TF32 R108, R64.reuse, R38, R224 ;  /* 0x00000026406c723c */ /* 0x040fe600000810e0 */
[----:B------:R-:W-:Y:S04]  /*1b570*/  LDS R60, [R2+0x4480] ;  /* 0x00448000023c7984 */ /* 0x000fe80000000800 */
[----:B------:R-:W-:Y:S01]  /*1b580*/  LDS R62, [R2+0x6480] ;  /* 0x00648000023e7984 */ /* 0x000fe20000000800 */
[----:B-1----:R-:W-:Y:S03]  /*1b590*/  HMMA.1688.F32.TF32 R56, R64, R10, R228 ;  /* 0x0000000a4038723c */ /* 0x002fe600000810e4 */
[----:B------:R-:W-:Y:S04]  /*1b5a0*/  LDS R61, [R0+0x4480] ;  /* 0x00448000003d7984 */ /* 0x000fe80000000800 */
[----:B------:R-:W1:Y:S08]  /*1b5b0*/  LDS R63, [R0+0x6480] ;  /* 0x00648000003f7984 */ /* 0x000e700000000800 */
[----:B------:R-:W-:Y:S04]  /*1b5c0*/  STL.64 [R1+0xe50], R108 ;  /* 0x000e506c01007387 */ /* 0x000fe80000100a00 */
[----:B------:R-:W-:Y:S04]  /*1b5d0*/  STL.64 [R1+0xe58], R110 ;  /* 0x000e586e01007387 */ /* 0x000fe80000100a00 */
[----:B------:R-:W-:Y:S04]  /*1b5e0*/  STL.64 [R1+0xe40], R56 ;  /* 0x000e403801007387 */ /* 0x000fe80000100a00 */
[----:B------:R2:W-:Y:S02]  /*1b5f0*/  STL.64 [R1+0xe48], R58 ;  /* 0x000e483a01007387 */ /* 0x0005e40000100a00 */
[C---:B--2---:R-:W-:Y:S11]  /*1b600*/  HMMA.1688.F32.TF32 R56, R68.reuse, R138, R96 ;  /* 0x0000008a4438723c */ /* 0x044ff60000081060 */
[----:B------:R-:W-:Y:S11]  /*1b610*/  @!UPT UIADD3 URZ, URZ, URZ, URZ ;  /* 0x0000003f3f3ff290 */ /* 0x000ff6000fffe03f */
[----:B------:R-:W-:Y:S02]  /*1b620*/  @!UPT UIADD3 URZ, URZ, URZ, URZ ;  /* 0x0000003f3f3ff290 */ /* 0x000fe4000fffe03f */
[----:B------:R-:W-:Y:S02]  /*1b630*/  IMAD.MOV.U32 R179, RZ, RZ, R56 ;  /* 0x000000ffffb37224 */ /* 0x000fe400078e0038 */
[----:B------:R-:W-:Y:S02]  /*1b640*/  IMAD.MOV.U32 R178, RZ, RZ, R57 ;  /* 0x000000ffffb27224 */ /* 0x000fe400078e0039 */
[----:B------:R-:W-:Y:S02]  /*1b650*/  IMAD.MOV.U32 R177, RZ, RZ, R58 ;  /* 0x000000ffffb17224 */ /* 0x000fe400078e003a */
[----:B------:R-:W-:Y:S02]  /*1b660*/  IMAD.MOV.U32 R176, RZ, RZ, R59 ;  /* 0x000000ffffb07224 */ /* 0x000fe400078e003b */
[C---:B---3--:R-:W-:Y:S01]  /*1b670*/  HMMA.1688.F32.TF32 R56, R68.reuse, R134, R92 ;  /* 0x000000864438723c */ /* 0x048fe2000008105c */
[----:B------:R-:W-:Y:S04]  /*1b680*/  STL.64 [R1+0x20c0], R178 ;  /* 0x0020c0b201007387 */ /* 0x000fe80000100a00 */
[----:B------:R-:W-:Y:S11]  /*1b690*/  STL.64 [R1+0x20b8], R176 ;  /* 0x0020b8b001007387 */ /* 0x000ff60000100a00 */
[----:B------:R-:W-:Y:S07]  /*1b6a0*/  @!UPT UIADD3 URZ, URZ, URZ, URZ ;  /* 0x0000003f3f3ff290 */ /* 0x000fee000fffe03f */
[----:B------:R2:W-:Y:S01]  /*1b6b0*/  STL.64 [R1+0x100], R56 ;  /* 0x0001003801007387 */ /* 0x0005e20000100a00 */
[----:B------:R-:W-:Y:S01]  /*1b6c0*/  MOV R21, R58 ;  /* 0x0000003a00157202 */ /* 0x000fe20000000f00 */
[----:B------:R-:W-:Y:S02]  /*1b6d0*/  IMAD.MOV.U32 R20, RZ, RZ, R59 ;  /* 0x000000ffff147224 */ /* 0x000fe400078e003b */
[C---:B--2---:R-:W-:Y:S08]  /*1b6e0*/  HMMA.1688.F32.TF32 R56, R68.reuse, R106, R88 ;  /* 0x0000006a4438723c */ /* 0x044ff00000081058 */
[C---:B----4-:R-:W-:Y:S08]  /*1b6f0*/  HMMA.1688.F32.TF32 R88, R68.reuse, R102, R144 ;  /* 0x000000664458723c */ /* 0x050ff00000081090 */
[----:B------:R-:W-:Y:S07]  /*1b700*/  HMMA.1688.F32.TF32 R64, R68, R34, R84 ;  /* 0x000000224440723c */ /* 0x000fee0000081054 */
[----:B------:R2:W-:Y:S01]  /*1b710*/  STL.64 [R1+0xf0], R56 ;  /* 0x0000f03801007387 */ /* 0x0005e20000100a00 */
[----:B------:R-:W-:-:S02]  /*1b720*/  IMAD.MOV.U32 R16, RZ, RZ, R58 ;  /* 0x000000ffff107224 */ /* 0x000fc400078e003a */
[----:B------:R-:W-:Y:S02]  /*1b730*/  IMAD.MOV.U32 R17, RZ, RZ, R59 ;  /* 0x000000ffff117224 */ /* 0x000fe400078e003b */
[C---:B--2---:R-:W-:Y:S03]  /*1b740*/  HMMA.1688.F32.TF32 R56, R68.reuse, R30, R80 ;  /* 0x0000001e4438723c */ /* 0x044fe60000081050 */
[----:B------:R-:W-:Y:S04]  /*1b750*/  STL.64 [R1+0x180], R88 ;  /* 0x0001805801007387 */ /* 0x000fe80000100a00 */
[----:B------:R-:W-:Y:S04]  /*1b760*/  STL.64 [R1+0x188], R90 ;  /* 0x0001885a01007387 */ /* 0x000fe80000100a00 */
[----:B------:R-:W-:Y:S04]  /*1b770*/  STL.64 [R1+0x170], R64 ;  /* 0x0001704001007387 */ /* 0x000fe80000100a00 */
[----:B------:R2:W-:Y:S08]  /*1b780*/  STL.64 [R1+0x178], R66 ;  /* 0x0001784201007387 */ /* 0x0005f00000100a00 */
[----:B------:R3:W-:Y:S01]  /*1b790*/  STL.64 [R1+0x1a0], R56 ;  /* 0x0001a03801007387 */ /* 0x0007e20000100a00 */
[----:B------:R-:W-:Y:S01]  /*1b7a0*/  IMAD.MOV.U32 R9, RZ, RZ, R58 ;  /* 0x000000ffff097224 */ /* 0x000fe200078e003a */
[----:B--2---:R-:W-:Y:S01]  /*1b7b0*/  HMMA.1688.F32.TF32 R64, R68, R26, R76 ;  /* 0x0000001a4440723c */ /* 0x004fe2000008104c */
[----:B------:R-:W-:-:S07]  /*1b7c0*/  IMAD.MOV.U32 R8, RZ, RZ, R59 ;  /* 0x000000ffff087224 */ /* 0x000fce00078e003b */
[C---:B---3--:R-:W-:Y:S01]  /*1b7d0*/  HMMA.1688.F32.TF32 R56, R68.reuse, R22, R140 ;  /* 0x000000164438723c */ /* 0x048fe2000008108c */
        /* <DEDUP_REMOVED lines=11> */
[----:B------:R-:W4:Y:S06]  /*1b890*/  LDL.LU R152, [R1+0x490] ;  /* 0x0004900001987983 */ /* 0x000f2c0000300800 */
[----:B------:R-:W-:Y:S04]  /*1b8a0*/  STL.64 [R1+0x680], R64 ;  /* 0x0006804001007387 */ /* 0x000fe80000100a00 */
[----:B------:R-:W-:Y:S04]  /*1b8b0*/  STL.64 [R1+0x688], R66 ;  /* 0x0006884201007387 */ /* 0x000fe80000100a00 */
[----:B------:R-:W-:Y:S04]  /*1b8c0*/  STL.64 [R1+0x750], R56 ;  /* 0x0007503801007387 */ /* 0x000fe80000100a00 */
[----:B------:R1:W-:Y:S04]  /*1b8d0*/  STL.64 [R1+0x758], R58 ;  /* 0x0007583a01007387 */ /* 0x0003e80000100a00 */
        /* <DEDUP_REMOVED lines=42> */
[----:B------:R-:W2:Y:S01]  /*1bb80*/  LDL.LU R203, [R1+0x3fc] ;  /* 0x0003fc0001cb7983 */ /* 0x000ea20000300800 */
[C---:B-1----:R-:W-:Y:S08]  /*1bb90*/  HMMA.1688.F32.TF32 R56, R68.reuse, R46, R172 ;  /* 0x0000002e4438723c */ /* 0x042ff000000810ac */
[C---:B----4-:R-:W-:Y:S08]  /*1bba0*/  HMMA.1688.F32.TF32 R64, R68.reuse, R50, R96 ;  /* 0x000000324440723c */ /* 0x050ff00000081060 */
[C---:B------:R-:W-:Y:S11]  /*1bbb0*/  HMMA.1688.F32.TF32 R96, R68.reuse, R42, R232 ;  /* 0x0000002a4460723c */ /* 0x040ff600000810e8 */
[----:B------:R-:W-:Y:S04]  /*1bbc0*/  @!UPT UIADD3 URZ, URZ, URZ, URZ ;  /* 0x0000003f3f3ff290 */ /* 0x000fe8000fffe03f */
[----:B------:R-:W-:Y:S04]  /*1bbd0*/  STL.64 [R1+0x950], R64 ;  /* 0x0009504001007387 */ /* 0x000fe80000100a00 */
[----:B------:R1:W-:Y:S04]  /*1bbe0*/  STL.64 [R1+0x958], R66 ;  /* 0x0009584201007387 */ /* 0x0003e80000100a00 */
[----:B------:R-:W-:Y:S04]  /*1bbf0*/  STL.64 [R1+0xda0], R56 ;  /* 0x000da03801007387 */ /* 0x000fe80000100a00 */
[----:B------:R4:W-:Y:S01]  /*1bc00*/  STL.64 [R1+0xda8], R58 ;  /* 0x000da83a01007387 */ /* 0x0009e20000100a00 */
[C---:B-1----:R-:W-:Y:S08]  /*1bc10*/  HMMA.1688.F32.TF32 R64, R68.reuse, R38, R236 ;  /* 0x000000264440723c */ /* 0x042ff000000810ec */
[----:B----4-:R-:W-:Y:S01]  /*1bc20*/  HMMA.1688.F32.TF32 R56, R68, R10, R168 ;  /* 0x0000000a4438723c */ /* 0x010fe200000810a8 */
[----:B------:R-:W-:Y:S04]  /*1bc30*/  STL.64 [R1+0xd90], R96 ;  /* 0x000d906001007387 */ /* 0x000fe80000100a00 */
[----:B------:R-:W-:Y:S03]  /*1bc40*/  STL.64 [R1+0xd98], R98 ;  /* 0x000d986201007387 */ /* 0x000fe60000100a00 */
[C---:B------:R-:W-:Y:S01]  /*1bc50*/  HMMA.1688.F32.TF32 R108, R60.reuse, R138, R92 ;  /* 0x0000008a3c6c723c */ /* 0x040fe2000008105c */
[----:B------:R-:W-:Y:S04]  /*1bc60*/  LDS R68, [R2+0x4500] ;  /* 0x0045000002447984 */ /* 0x000fe80000000800 */
[----:B------:R-:W-:Y:S04]  /*1bc70*/  LDS R70, [R2+0x6500] ;  /* 0x0065000002467984 */ /* 0x000fe80000000800 */
[----:B------:R-:W-:Y:S01]  /*1bc80*/  STL.64 [R1+0xd80], R64 ;  /* 0x000d804001007387 */ /* 0x000fe20000100a00 */
[C---:B------:R-:W-:Y:S03]  /*1bc90*/  HMMA.1688.F32.TF32 R208, R60.reuse, R134, R88 ;  /* 0x000000863cd0723c */ /* 0x040fe60000081058 */
[----:B------:R-:W-:Y:S04]  /*1bca0*/  STL.64 [R1+0xd88], R66 ;  /* 0x000d884201007387 */ /* 0x000fe80000100a00 */
[----:B------:R-:W-:Y:S04]  /*1bcb0*/  STL.64 [R1+0xd60], R56 ;  /* 0x000d603801007387 */ /* 0x000fe80000100a00 */
[----:B------:R1:W-:Y:S01]  /*1bcc0*/  STL.64 [R1+0xd68], R58 ;  /* 0x000d683a01007387 */ /* 0x0003e20000100a00 */
[C---:B------:R-:W-:Y:S03]  /*1bcd0*/  HMMA.1688.F32.TF32 R84, R60.reuse, R102, R84 ;  /* 0x000000663c54723c */ /* 0x040fe60000081054 */
[----:B------:R-:W-:Y:S04]  /*1bce0*/  LDS R69, [R0+0x4500] ;  /* 0x0045000000457984 */ /* 0x000fe80000000800 */
[----:B------:R-:W4:Y:S01]  /*1bcf0*/  LDS R71, [R0+0x6500] ;  /* 0x0065000000477984 */ /* 0x000f220000000800 */
[C---:B-1----:R-:W-:Y:S03]  /*1bd00*/  HMMA.1688.F32.TF32 R56, R60.reuse, R106, R144 ;  /* 0x0000006a3c38723c */ /* 0x042fe60000081090 */
[----:B------:R-:W-:Y:S04]  /*1bd10*/  STL.64 [R1+0x2018], R110 ;  /* 0x0020186e01007387 */ /* 0x000fe80000100a00 */
[----:B------:R-:W-:Y:S04]  /*1bd20*/  STL.64 [R1+0x2010], R108 ;  /* 0x0020106c01007387 */ /* 0x000fe80000100a00 */
[----:B------:R-:W-:Y:S01]  /*1bd30*/  STL.64 [R1+0x1fd0], R210 ;  /* 0x001fd0d201007387 */ /* 0x000fe20000100a00 */
[C---:B------:R-:W-:Y:S03]  /*1bd40*/  HMMA.1688.F32.TF32 R64, R60.reuse, R34, R80 ;  /* 0x000000223c40723c */ /* 0x040fe60000081050 */
[----:B------:R-:W-:Y:S08]  /*1bd50*/  STL.64 [R1+0x1fc8], R208 ;  /* 0x001fc8d001007387 */ /* 0x000ff00000100a00 */
[----:B------:R-:W-:Y:S04]  /*1bd60*/  STL.64 [R1+0x1fe0], R58 ;  /* 0x001fe03a01007387 */ /* 0x000fe80000100a00 */
[----:B------:R1:W-:Y:S02]  /*1bd70*/  STL.64 [R1+0x1fd8], R56 ;  /* 0x001fd83801007387 */ /* 0x0003e40000100a00 */
[----:B-1----:R-:W-:Y:S02]  /*1bd80*/  HMMA.1688.F32.TF32 R56, R60, R30, R76 ;  /* 0x0000001e3c38723c */ /* 0x002fe4000008104c */
[----:B------:R-:W-:Y:S04]  /*1bd90*/  STL.64 [R1+0x10], R84 ;  /* 0x0000105401007387 */ /* 0x000fe80000100a00 */
[----:B------:R-:W-:Y:S04]  /*1bda0*/  STL.64 [R1+0x18], R86 ;  /* 0x0000185601007387 */ /* 0x000fe80000100a00 */
[----:B------:R-:W-:Y:S04]  /*1bdb0*/  STL.64 [R1], R64 ;  /* 0x0000004001007387 */ /* 0x000fe80000100a00 */
[----:B------:R-:W-:Y:S09]  /*1bdc0*/  STL.64 [R1+0x8], R66 ;  /* 0x0000084201007387 */ /* 0x000ff20000100a00 */
[----:B------:R3:W-:Y:S01]  /*1bdd0*/  STL [R1+0xec], R59 ;  /* 0x0000ec3b01007387 */ /* 0x0007e20000100800 */
[----:B------:R-:W-:-:S02]  /*1bde0*/  IMAD.MOV.U32 R9, RZ, RZ, R56 ;  /* 0x000000ffff097224 */ /* 0x000fc400078e0038 */
[----:B------:R-:W-:Y:S02]  /*1bdf0*/  IMAD.MOV.U32 R13, RZ, RZ, R57 ;  /* 0x000000ffff0d7224 */ /* 0x000fe400078e0039 */
[----:B------:R-:W-:Y:S02]  /*1be00*/  IMAD.MOV.U32 R12, RZ, RZ, R58 ;  /* 0x000000ffff0c7224 */ /* 0x000fe400078e003a */
[C---:B---3--:R-:W-:Y:S01]  /*1be10*/  HMMA.1688.F32.TF32 R56, R60.reuse, R26, R140 ;  /* 0x0000001a3c38723c */ /* 0x048fe2000008108c */
[----:B------:R-:W-:Y:S04]  /*1be20*/  STL [R1+0x1fa4], R9 ;  /* 0x001fa40901007387 */ /* 0x000fe80000100800 */
[----:B------:R-:W-:Y:S03]  /*1be30*/  STL [R1+0x1fa0], R13 ;  /* 0x001fa00d01007387 */ /* 0x000fe60000100800 */
[C---:B--2---:R-:W-:Y:S01]  /*1be40*/  HMMA.1688.F32.TF32 R72, R60.reuse, R22, R72 ;  /* 0x000000163c48723c */ /* 0x044fe20000081048 */
[----:B------:R-:W-:Y:S07]  /*1be50*/  STL [R1+0x1f9c], R12 ;  /* 0x001f9c0c01007387 */ /* 0x000fee0000100800 */
[C---:B------:R-:W-:Y:S07]  /*1be60*/  HMMA.1688.F32.TF32 R64, R60.reuse, R18, R152 ;  /* 0x000000123c40723c */ /* 0x040fee0000081098 */
[----:B------:R-:W-:Y:S04]  /*1be70*/  STL.64 [R1+0xd0], R56 ;  /* 0x0000d03801007387 */ /* 0x000fe80000100a00 */
[----:B------:R1:W-:Y:S02]  /*1be80*/  STL.64 [R1+0xd8], R58 ;  /* 0x0000d83a01007387 */ /* 0x0003e40000100a00 */
[C---:B-1----:R-:W-:Y:S02]  /*1be90*/  HMMA.1688.F32.TF32 R56, R60.reuse, R14, R200 ;  /* 0x0000000e3c38723c */ /* 0x042fe400000810c8 */
[----:B------:R1:W-:Y:S04]  /*1bea0*/  STL.64 [R1+0x160], R72 ;  /* 0x0001604801007387 */ /* 0x0003e80000100a00 */
[----:B------:R2:W-:Y:S04]  /*1beb0*/  STL.64 [R1+0x168], R74 ;  /* 0x0001684a01007387 */ /* 0x0005e80000100a00 */
[----:B------:R-:W3:Y:S04]  /*1bec0*/  LDL.LU R152, [R1+0x5a0] ;  /* 0x0005a00001987983 */ /* 0x000ee80000300800 */
[----:B------:R-:W-:Y:S04]  /*1bed0*/  STL.64 [R1+0x400], R64 ;  /* 0x0004004001007387 */ /* 0x000fe80000100a00 */
[----:B------:R1:W-:Y:S05]  /*1bee0*/  STL.64 [R1+0x408], R66 ;  /* 0x0004084201007387 */ /* 0x0003ea0000100a00 */
[----:B------:R-:W-:Y:S04]  /*1bef0*/  STL.64 [R1+0x5b0], R56 ;  /* 0x0005b03801007387 */ /* 0x000fe80000100a00 */
[----:B------:R1:W-:Y:S04]  /*1bf00*/  STL.64 [R1+0x5b8], R58 ;  /* 0x0005b83a01007387 */ /* 0x0003e80000100a00 */
        /* <DEDUP_REMOVED lines=15> */
[----:B-1----:R-:W3:Y:S04]  /*1c000*/  LDL.LU R72, [R1+0x1e0] ;  /* 0x0001e00001487983 */ /* 0x002ee80000300800 */
[----:B------:R-:W3:Y:S04]  /*1c010*/  LDL.LU R73, [R1+0x1e4] ;  /* 0x0001e40001497983 */ /* 0x000ee80000300800 */
[----:B--2---:R-:W3:Y:S04]  /*1c020*/  LDL.LU R74, [R1+0x1e8] ;  /* 0x0001e800014a7983 */ /* 0x004ee80000300800 */
        /* <DEDUP_REMOVED lines=45> */
[C---:B--2---:R-:W-:Y:S08]  /*1c300*/  HMMA.1688.F32.TF32 R64, R60.reuse, R50, R184 ;  /* 0x000000323c40723c */ /* 0x044ff000000810b8 */
[C---:B---3--:R-:W-:Y:S08]  /*1c310*/  HMMA.1688.F32.TF32 R108, R60.reuse, R54, R120 ;  /* 0x000000363c6c723c */ /* 0x048ff00000081078 */
[C---:B----4-:R-:W-:Y:S11]  /*1c320*/  HMMA.1688.F32.TF32 R56, R60.reuse, R46, R116 ;  /* 0x0000002e3c38723c */ /* 0x050ff60000081074 */
[----:B------:R-:W-:Y:S04]  /*1c330*/  @!UPT UIADD3 URZ, URZ, URZ, URZ ;  /* 0x0000003f3f3ff290 */ /* 0x000fe8000fffe03f */
[----:B------:R-:W-:Y:S04]  /*1c340*/  STL.64 [R1+0x660], R108 ;  /* 0x0006606c01007387 */ /* 0x000fe80000100a00 */
[----:B------:R1:W-:Y:S04]  /*1c350*/  STL.64 [R1+0x668], R110 ;  /* 0x0006686e01007387 */ /* 0x0003e80000100a00 */
[----:B------:R-:W-:Y:S04]  /*1c360*/  STL.64 [R1+0x790], R64 ;  /* 0x0007904001007387 */ /* 0x000fe80000100a00 */
[----:B------:R2:W-:Y:S01]  /*1c370*/  STL.64 [R1+0x798], R66 ;  /* 0x0007984201007387 */ /* 0x0005e20000100a00 */
[C---:B-1----:R-:W-:Y:S08]  /*1c380*/  HMMA.1688.F32.TF32 R108, R60.reuse, R42, R112 ;  /* 0x0000002a3c6c723c */ /* 0x042ff00000081070 */
[----:B--2---:R-:W-:Y:S01]  /*1c390*/  HMMA.1688.F32.TF32 R64, R60, R38, R72 ;  /* 0x000000263c40723c */ /* 0x004fe20000081048 */
[----:B------:R-:W-:Y:S04]  /*1c3a0*/  STL.64 [R1+0xce0], R56 ;  /* 0x000ce03801007387 */ /* 0x000fe80000100a00 */
[----:B------:R1:W-:Y:S03]  /*1c3b0*/  STL.64 [R1+0xce8], R58 ;  /* 0x000ce83a01007387 */ /* 0x0003e60000100a00 */
[----:B------:R-:W-:Y:S01]  /*1c3c0*/  HMMA.1688.F32.TF32 R116, R68, R138, R188 ;  /* 0x0000008a4474723c */ /* 0x000fe200000810bc */
[----:B------:R-:W-:Y:S04]  /*1c3d0*/  LDS R72, [R2+0x4580] ;  /* 0x0045800002487984 */ /* 0x000fe80000000800 */
[----:B------:R-:W-:Y:S03]  /*1c3e0*/  LDS R74, [R2+0x6580] ;  /* 0x00658000024a7984 */ /* 0x000fe60000000800 */
[----:B-1----:R-:W-:Y:S01]  /*1c3f0*/  HMMA.1688.F32.TF32 R56, R60, R10, R164 ;  /* 0x0000000a3c38723c */ /* 0x002fe200000810a4 */
[----:B------:R-:W-:Y:S04]  /*1c400*/  STL.64 [R1+0xcd0], R108 ;  /* 0x000cd06c01007387 */ /* 0x000fe80000100a00 */
[----:B------:R-:W-:Y:S03]  /*1c410*/  STL.64 [R1+0xcd8], R110 ;  /* 0x000cd86e01007387 */ /* 0x000fe60000100a00 */
[C---:B------:R-:W-:Y:S01]  /*1c420*/  HMMA.1688.F32.TF32 R60, R68.reuse, R134, R96 ;  /* 0x00000086443c723c */ /* 0x040fe20000081060 */
[----:B------:R-:W-:Y:S04]  /*1c430*/  STL.64 [R1+0xc90], R64 ;  /* 0x000c904001007387 */ /* 0x000fe80000100a00 */
[----:B------:R1:W-:Y:S03]  /*1c440*/  STL.64 [R1+0xc98], R66 ;  /* 0x000c984201007387 */ /* 0x0003e60000100a00 */
[C---:B------:R-:W-:Y:S01]  /*1c450*/  HMMA.1688.F32.TF32 R248, R68.reuse, R102, R88 ;  /* 0x0000006644f8723c */ /* 0x040fe20000081058 */
[----:B------:R-:W-:Y:S04]  /*1c460*/  LDS R73, [R0+0x4580] ;  /* 0x0045800000497984 */ /* 0x000fe80000000800 */
[----:B------:R-:W2:Y:S03]  /*1c470*/  LDS R75, [R0+0x6580] ;  /* 0x00658000004b7984 */ /* 0x000ea60000000800 */
[C---:B-1----:R-:W-:Y:S01]  /*1c480*/  HMMA.1688.F32.TF32 R64, R68.reuse, R106, R92 ;  /* 0x0000006a4440723c */ /* 0x042fe2000008105c */
[----:B------:R-:W-:Y:S04]  /*1c490*/  STL.64 [R1+0xc70], R56 ;  /* 0x000c703801007387 */ /* 0x000fe80000100a00 */
[----:B------:R1:W-:Y:S04]  /*1c4a0*/  STL.64 [R1+0xc78], R58 ;  /* 0x000c783a01007387 */ /* 0x0003e80000100a00 */
[----:B------:R-:W-:Y:S01]  /*1c4b0*/  STL.64 [R1+0x2028], R118 ;  /* 0x0020287601007387 */ /* 0x000fe20000100a00 */
[C---:B------:R-:W-:Y:S03]  /*1c4c0*/  HMMA.1688.F32.TF32 R244, R68.reuse, R34, R144 ;  /* 0x0000002244f4723c */ /* 0x040fe60000081090 */
[----:B------:R-:W-:Y:S04]  /*1c4d0*/  STL.64 [R1+0x2020], R116 ;  /* 0x0020207401007387 */ /* 0x000fe80000100a00 */
[----:B------:R-:W-:Y:S04]  /*1c4e0*/  STL.64 [R1+0x1ff0], R62 ;  /* 0x001ff03e01007387 */ /* 0x000fe80000100a00 */
[----:B------:R3:W-:Y:S04]  /*1c4f0*/  STL.64 [R1+0x1fe8], R60 ;  /* 0x001fe83c01007387 */ /* 0x0007e80000100a00 */
[----:B------:R-:W-:Y:S04]  /*1c500*/  STL.64 [R1+0x2000], R66 ;  /* 0x0020004201007387 */ /* 0x000fe80000100a00 */
[----:B------:R4:W-:Y:S01]  /*1c510*/  STL.64 [R1+0x1ff8], R64 ;  /* 0x001ff84001007387 */ /* 0x0009e20000100a00 */
[C---:B-1----:R-:W-:Y:S03]  /*1c520*/  HMMA.1688.F32.TF32 R56, R68.reuse, R22, R76 ;  /* 0x000000164438723c */ /* 0x042fe6000008104c */
[----:B------:R-:W-:Y:S04]  /*1c530*/  LDS R164, [R2+0x4780] ;  /* 0x0047800002a47984 */ /* 0x000fe80000000800 */
[----:B------:R-:W-:Y:S01]  /*1c540*/  LDS R166, [R2+0x6780] ;  /* 0x0067800002a67984 */ /* 0x000fe20000000800 */
[C---:B---3--:R-:W-:Y:S03]  /*1c550*/  HMMA.1688.F32.TF32 R60, R68.reuse, R26, R80 ;  /* 0x0000001a443c723c */ /* 0x048fe60000081050 */
[----:B------:R-:W-:Y:S04]  /*1c560*/  LDS R165, [R0+0x4780] ;  /* 0x0047800000a57984 */ /* 0x000fe80000000800 */
[----:B------:R-:W-:Y:S01]  /*1c570*/  LDS R167, [R0+0x6780] ;  /* 0x0067800000a77984 */ /* 0x000fe20000000800 */
[C---:B----4-:R-:W-:Y:S03]  /*1c580*/  HMMA.1688.F32.TF32 R64, R68.reuse, R30, R84 ;  /* 0x0000001e4440723c */ /* 0x050fe60000081054 */
[----:B------:R-:W-:Y:S04]  /*1c590*/  STL.64 [R1+0x2038], R250 ;  /* 0x002038fa01007387 */ /* 0x000fe80000100a00 */
[----:B------:R-:W-:Y:S04]  /*1c5a0*/  STL.64 [R1+0x2030], R248 ;  /* 0x002030f801007387 */ /* 0x000fe80000100a00 */
[----:B------:R-:W-:Y:S04]  /*1c5b0*/  STL.64 [R1+0x2048], R246 ;  /* 0x002048f601007387 */ /* 0x000fe80000100a00 */
[----:B------:R-:W-:Y:S08]  /*1c5c0*/  STL.64 [R1+0x2040], R244 ;  /* 0x002040f401007387 */ /* 0x000ff00000100a00 */
[----:B------:R-:W-:Y:S04]  /*1c5d0*/  STL.64 [R1+0xc0], R64 ;  /* 0x0000c04001007387 */ /* 0x000fe80000100a00 */
[----:B------:R1:W-:Y:S04]  /*1c5e0*/  STL.64 [R1+0xc8], R66 ;  /* 0x0000c84201007387 */ /* 0x0003e80000100a00 */
[----:B------:R-:W-:Y:S04]  /*1c5f0*/  STL.64 [R1+0xb0], R60 ;  /* 0x0000b03c01007387 */ /* 0x000fe80000100a00 */
[----:B------:R3:W-:Y:S01]  /*1c600*/  STL.64 [R1+0xb8], R62 ;  /* 0x0000b83e01007387 */ /* 0x0007e20000100a00 */
[C---:B-1----:R-:W-:Y:S03]  /*1c610*/  HMMA.1688.F32.TF32 R64, R68.reuse, R18, R140 ;  /* 0x000000124440723c */ /* 0x042fe6000008108c */
[----:B------:R-:W-:Y:S04]  /*1c620*/  STL.64 [R1+0x150], R56 ;  /* 0x0001503801007387 */ /* 0x000fe80000100a00 */
[----:B------:R1:W-:Y:S01]  /*1c630*/  STL.64 [R1+0x158], R58 ;  /* 0x0001583a01007387 */ /* 0x0003e20000100a00 */
[C---:B---3--:R-:W-:Y:S08]  /*1c640*/  HMMA.1688.F32.TF32 R60, R68.reuse, R14, R152 ;  /* 0x0000000e443c723c */ /* 0x048ff00000081098 */
[----:B-1----:R-:W-:Y:S07]  /*1c650*/  HMMA.1688.F32.TF32 R56, R68, R54, R200 ;  /* 0x000000364438723c */ /* 0x002fee00000810c8 */
[----:B------:R-:W-:Y:S04]  /*1c660*/  STL.64 [R1+0x2a0], R64 ;  /* 0x0002a04001007387 */ /* 0x000fe80000100a00 */
[----:B------:R-:W-:Y:S04]  /*1c670*/  STL.64 [R1+0x2a8], R66 ;  /* 0x0002a84201007387 */ /* 0x000fe80000100a00 */
[----:B------:R-:W3:Y:S04]  /*1c680*/  LDL.LU R152, [R1+0x3a0] ;  /* 0x0003a00001987983 */ /* 0x000ee80000300800 */
[----:B------:R-:W-:Y:S04]  /*1c690*/  STL.64 [R1+0x4c0], R60 ;  /* 0x0004c03c01007387 */ /* 0x000fe80000100a00 */
[----:B------:R-:W-:Y:S04]  /*1c6a0*/  STL.64 [R1+0x4c8], R62 ;  /* 0x0004c83e01007387 */ /* 0x000fe80000100a00 */
[----:B------:R-:W-:Y:S04]  /*1c6b0*/  STL.64 [R1+0x5d0], R56 ;  /* 0x0005d03801007387 */ /* 0x000fe80000100a00 */
[----:B------:R1:W-:Y:S04]  /*1c6c0*/  STL.64 [R1+0x5d8], R58 ;  /* 0x0005d83a01007387 */ /* 0x0003e80000100a00 */
[----:B------:R-:W3:Y:S04]  /*1c6d0*/  LDL.LU R153, [R1+0x3a4] ;  /* 0x0003a40001997983 */ /* 0x000ee80000300800 */
[----:B------:R-:W3:Y:S04]  /*1c6e0*/  LDL.LU R154, [R1+0x3a8] ;  /* 0x0003a800019a7983 */ /* 0x000ee80000300800 */
[----:B------:R-:W3:Y:S04]  /*1c6f0*/  LDL.LU R155, [R1+0x3ac] ;  /* 0x0003ac00019b7983 */ /* 0x000ee80000300800 */
[----:B------:R-:W4:Y:S04]  /*1c700*/  LDL.LU R140, [R1+0x3d0] ;  /* 0x0003d000018c7983 */ /* 0x000f280000300800 */
[----:B------:R-:W4:Y:S04]  /*1c710*/  LDL.LU R141, [R1+0x3d4] ;  /* 0x0003d400018d7983 */ /* 0x000f280000300800 */
[----:B------:R-:W4:Y:S04]  /*1c720*/  LDL.LU R142, [R1+0x3d8] ;  /* 0x0003d800018e7983 */ /* 0x000f280000300800 */
        /* <DEDUP_REMOVED lines=25> */
[----:B------:R-:W1:Y:S04]  /*1c8c0*/  LDL.LU R204, [R1+0x2d0] ;  /* 0x0002d00001cc7983 */ /* 0x000e680000300800 */
[----:B------:R-:W1:Y:S04]  /*1c8d0*/  LDL.LU R205, [R1+0x2d4] ;  /* 0x0002d40001cd7983 */ /* 0x000e680000300800 */
[----:B------:R-:W1:Y:S04]  /*1c8e0*/  LDL.LU R206, [R1+0x2d8] ;  /* 0x0002d80001ce7983 */ /* 0x000e680000300800 */
[----:B------:R-:W1:Y:S04]  /*1c8f0*/  LDL.LU R207, [R1+0x2dc] ;  /* 0x0002dc0001cf7983 */ /* 0x000e680000300800 */
        /* <DEDUP_REMOVED lines=30> */
[----:B------:R-:W-:-:S03]  /*1cae0*/  MOV R201, R162 ;  /* 0x000000a200c97202 */ /* 0x000fc60000000f00 */
[----:B------:R-:W4:Y:S01]  /*1caf0*/  LDL.LU R85, [R1+0x704] ;  /* 0x0007040001557983 */ /* 0x000f220000300800 */
[----:B------:R-:W-:-:S03]  /*1cb00*/  IMAD.MOV.U32 R202, RZ, RZ, R163 ;  /* 0x000000ffffca7224 */ /* 0x000fc600078e00a3 */
[----:B------:R-:W4:Y:S04]  /*1cb10*/  LDL.LU R86, [R1+0x708] ;  /* 0x0007080001567983 */ /* 0x000f280000300800 */
[----:B------:R-:W4:Y:S04]  /*1cb20*/  LDL.LU R87, [R1+0x70c] ;  /* 0x00070c0001577983 */ /* 0x000f280000300800 */
[----:B------:R-:W4:Y:S04]  /*1cb30*/  LDL.LU R161, [R1+0x2134] ;  /* 0x0021340001a17983 */ /* 0x000f280000300800 */
[----:B------:R-:W4:Y:S04]  /*1cb40*/  LDL.LU R162, [R1+0x2130] ;  /* 0x0021300001a27983 */ /* 0x000f280000300800 */
[----:B------:R-:W4:Y:S04]  /*1cb50*/  LDL.LU R163, [R1+0x212c] ;  /* 0x00212c0001a37983 */ /* 0x000f280000300800 */
[----:B------:R-:W4:Y:S01]  /*1cb60*/  LDL.LU R203, [R1+0x39c] ;  /* 0x00039c0001cb7983 */ /* 0x000f220000300800 */
[C---:B-1----:R-:W-:Y:S08]  /*1cb70*/  HMMA.1688.F32.TF32 R56, R68.reuse, R46, R204 ;  /* 0x0000002e4438723c */ /* 0x042ff000000810cc */
[C---:B--2---:R-:W-:Y:S08]  /*1cb80*/  HMMA.1688.F32.TF32 R60, R68.reuse, R50, R192 ;  /* 0x00000032443c723c */ /* 0x044ff000000810c0 */
[C---:B---3--:R-:W-:Y:S11]  /*1cb90*/  HMMA.1688.F32.TF32 R64, R68.reuse, R42, R128 ;  /* 0x0000002a4440723c */ /* 0x048ff60000081080 */
[----:B------:R-:W-:Y:S04]  /*1cba0*/  @!UPT UIADD3 URZ, URZ, URZ, URZ ;  /* 0x0000003f3f3ff290 */ /* 0x000fe8000fffe03f */
[----:B------:R-:W-:Y:S04]  /*1cbb0*/  STL.64 [R1+0x6b0], R60 ;  /* 0x0006b03c01007387 */ /* 0x000fe80000100a00 */
[----:B------:R1:W-:Y:S04]  /*1cbc0*/  STL.64 [R1+0x6b8], R62 ;  /* 0x0006b83e01007387 */ /* 0x0003e80000100a00 */
[----:B------:R-:W-:Y:S04]  /*1cbd0*/  STL.64 [R1+0xbd0], R56 ;  /* 0x000bd03801007387 */ /* 0x000fe80000100a00 */
[----:B------:R2:W-:Y:S01]  /*1cbe0*/  STL.64 [R1+0xbd8], R58 ;  /* 0x000bd83a01007387 */ /* 0x0005e20000100a00 */
[----:B-1----:R-:W-:Y:S03]  /*1cbf0*/  HMMA.1688.F32.TF32 R60, R68, R38, R80 ;  /* 0x00000026443c723c */ /* 0x002fe60000081050 */
[----:B------:R-:W-:Y:S04]  /*1cc00*/  STL.64 [R1+0xbc0], R64 ;  /* 0x000bc04001007387 */ /* 0x000fe80000100a00 */
[----:B------:R-:W-:Y:S01]  /*1cc10*/  STL.64 [R1+0xbc8], R66 ;  /* 0x000bc84201007387 */ /* 0x000fe20000100a00 */
[C---:B----4-:R-:W-:Y:S03]  /*1cc20*/  HMMA.1688.F32.TF32 R112, R72.reuse, R138, R112 ;  /* 0x0000008a4870723c */ /* 0x050fe60000081070 */
[----:B------:R-:W-:Y:S04]  /*1cc30*/  LDS R80, [R2+0x4600] ;  /* 0x0046000002507984 */ /* 0x000fe80000000800 */
[----:B------:R-:W-:Y:S01]  /*1cc40*/  LDS R82, [R2+0x6600] ;  /* 0x0066000002527984 */ /* 0x000fe20000000800 */
[----:B------:R-:W-:Y:S03]  /*1cc50*/  HMMA.1688.F32.TF32 R88, R72, R134, R88 ;  /* 0x000000864858723c */ /* 0x000fe60000081058 */
[----:B------:R-:W-:Y:S04]  /*1cc60*/  LDS R81, [R0+0x4600] ;  /* 0x0046000000517984 */ /* 0x000fe80000000800 */
[----:B------:R-:W1:Y:S04]  /*1cc70*/  LDS R83, [R0+0x6600] ;  /* 0x0066000000537984 */ /* 0x000e680000000800 */
[----:B------:R-:W-:Y:S04]  /*1cc80*/  STL.64 [R1+0xbb0], R60 ;  /* 0x000bb03c01007387 */ /* 0x000fe80000100a00 */
[----:B------:R-:W-:Y:S01]  /*1cc90*/  STL.64 [R1+0xbb8], R62 ;  /* 0x000bb83e01007387 */ /* 0x000fe20000100a00 */
[----:B--2---:R-:W-:Y:S11]  /*1cca0*/  HMMA.1688.F32.TF32 R56, R68, R10, R160 ;  /* 0x0000000a4438723c */ /* 0x004ff600000810a0 */
[----:B------:R-:W-:Y:S11]  /*1ccb0*/  @!UPT UIADD3 URZ, URZ, URZ, URZ ;  /* 0x0000003f3f3ff290 */ /* 0x000ff6000fffe03f */
[----:B------:R-:W-:Y:S01]  /*1ccc0*/  @!UPT UIADD3 URZ, URZ, URZ, URZ ;  /* 0x0000003f3f3ff290 */ /* 0x000fe2000fffe03f */
[----:B------:R-:W-:Y:S04]  /*1ccd0*/  STL.64 [R1+0xb60], R56 ;  /* 0x000b603801007387 */ /* 0x000fe80000100a00 */
[----:B------:R2:W-:Y:S02]  /*1cce0*/  STL.64 [R1+0xb68], R58 ;  /* 0x000b683a01007387 */ /* 0x0005e40000100a00 */
[C---:B--2---:R-:W-:Y:S02]  /*1ccf0*/  HMMA.1688.F32.TF32 R56, R72.reuse, R30, R188 ;  /* 0x0000001e4838723c */ /* 0x044fe400000810bc */
[----:B------:R-:W-:Y:S04]  /*1cd00*/  STL.64 [R1+0x2058], R114 ;  /* 0x0020587201007387 */ /* 0x000fe80000100a00 */
[----:B------:R-:W-:Y:S04]  /*1cd10*/  STL.64 [R1+0x2050], R112 ;  /* 0x0020507001007387 */ /* 0x000fe80000100a00 */
[----:B------:R-:W-:Y:S01]  /*1cd20*/  STL.64 [R1+0x20d0], R90 ;  /* 0x0020d05a01007387 */ /* 0x000fe20000100a00 */
[----:B------:R-:W-:Y:S03]  /*1cd30*/  HMMA.1688.F32.TF32 R60, R72, R26, R96 ;  /* 0x0000001a483c723c */ /* 0x000fe60000081060 */
[----:B------:R-:W-:Y:S09]  /*1cd40*/  STL.64 [R1+0x20c8], R88 ;  /* 0x0020c85801007387 */ /* 0x000ff20000100a00 */
[----:B------:R-:W-:Y:S01]  /*1cd50*/  STL [R1+0xa4], R57 ;  /* 0x0000a43901007387 */ /* 0x000fe20000100800 */
[----:B------:R-:W-:-:S02]  /*1cd60*/  IMAD.MOV.U32 R12, RZ, RZ, R56 ;  /* 0x000000ffff0c7224 */ /* 0x000fc400078e0038 */
[----:B------:R-:W-:Y:S01]  /*1cd70*/  IMAD.MOV.U32 R8, RZ, RZ, R59 ;  /* 0x000000ffff087224 */ /* 0x000fe200078e003b */
[----:B------:R2:W-:Y:S02]  /*1cd80*/  STL [R1+0xa8], R58 ;  /* 0x0000a83a01007387 */ /* 0x0005e40000100800 */
[C---:B--2---:R-:W-:Y:S02]  /*1cd90*/  HMMA.1688.F32.TF32 R56, R72.reuse, R22, R92 ;  /* 0x000000164838723c */ /* 0x044fe4000008105c */
[----:B------:R-:W-:Y:S04]  /*1cda0*/  STL [R1+0x1fac], R12 ;  /* 0x001fac0c01007387 */ /* 0x000fe80000100800 */
[----:B------:R-:W-:Y:S02]  /*1cdb0*/  STL [R1+0x1fa8], R8 ;  /* 0x001fa80801007387 */ /* 0x000fe40000100800 */
[C---:B------:R-:W-:Y:S02]  /*1cdc0*/  HMMA.1688.F32.TF32 R64, R72.reuse, R18, R144 ;  /* 0x000000124840723c */ /* 0x040fe40000081090 */
[----:B------:R-:W-:Y:S04]  /*1cdd0*/  STL.64 [R1+0x90], R60 ;  /* 0x0000903c01007387 */ /* 0x000fe80000100a00 */
[----:B------:R2:W-:Y:S02]  /*1cde0*/  STL.64 [R1+0x98], R62 ;  /* 0x0000983e01007387 */ /* 0x0005e40000100a00 */
[C---:B------:R-:W-:Y:S02]  /*1cdf0*/  HMMA.1688.F32.TF32 R236, R72.reuse, R34, R184 ;  /* 0x0000002248ec723c */ /* 0x040fe400000810b8 */
[----:B------:R-:W-:Y:S04]  /*1ce00*/  LDS R92, [R2+0x4680] ;  /* 0x00468000025c7984 */ /* 0x000fe80000000800 */
[----:B------:R-:W-:Y:S02]  /*1ce10*/  LDS R94, [R2+0x6680] ;  /* 0x00668000025e7984 */ /* 0x000fe40000000800 */
[C---:B--2---:R-:W-:Y:S02]  /*1ce20*/  HMMA.1688.F32.TF32 R60, R72.reuse, R14, R84 ;  /* 0x0000000e483c723c */ /* 0x044fe40000081054 */
[----:B------:R-:W-:Y:S04]  /*1ce30*/  STL.64 [R1+0x140], R56 ;  /* 0x0001403801007387 */ /* 0x000fe80000100a00 */
[----:B------:R2:W-:Y:S02]  /*1ce40*/  STL.64 [R1+0x148], R58 ;  /* 0x0001483a01007387 */ /* 0x0005e40000100a00 */
[C---:B------:R-:W-:Y:S02]  /*1ce50*/  HMMA.1688.F32.TF32 R68, R72.reuse, R106, R124 ;  /* 0x0000006a4844723c */ /* 0x040fe4000008107c */
[----:B------:R-:W-:Y:S04]  /*1ce60*/  LDS R93, [R0+0x4680] ;  /* 0x00468000005d7984 */ /* 0x000fe80000000800 */
[----:B------:R-:W3:Y:S02]  /*1ce70*/  LDS R95, [R0+0x6680] ;  /* 0x00668000005f7984 */ /* 0x000ee40000000800 */
[C---:B--2---:R-:W-:Y:S02]  /*1ce80*/  HMMA.1688.F32.TF32 R56, R72.reuse, R54, R76 ;  /* 0x000000364838723c */ /* 0x044fe4000008104c */
[----:B------:R-:W-:Y:S04]  /*1ce90*/  STL.64 [R1+0x290], R64 ;  /* 0x0002904001007387 */ /* 0x000fe80000100a00 */
[----:B------:R2:W-:Y:S04]  /*1cea0*/  STL.64 [R1+0x298], R66 ;  /* 0x0002984201007387 */ /* 0x0005e80000100a00 */
[----:B------:R-:W-:Y:S04]  /*1ceb0*/  STL.64 [R1+0x3f0], R60 ;  /* 0x0003f03c01007387 */ /* 0x000fe80000100a00 */
[----:B------:R4:W-:Y:S01]  /*1cec0*/  STL.64 [R1+0x3f8], R62 ;  /* 0x0003f83e01007387 */ /* 0x0009e20000100a00 */
[C---:B--2---:R-:W-:Y:S08]  /*1ced0*/  HMMA.1688.F32.TF32 R64, R72.reuse, R50, R140 ;  /* 0x000000324840723c */ /* 0x044ff0000008108c */
[----:B------:R-:W-:Y:S01]  /*1cee0*/  STL.64 [R1+0x500], R56 ;  /* 0x0005003801007387 */ /* 0x000fe20000100a00 */
[C---:B----4-:R-:W-:Y:S03]  /*1cef0*/  HMMA.1688.F32.TF32 R60, R72.reuse, R46, R152 ;  /* 0x0000002e483c723c */ /* 0x050fe60000081098 */
[----:B------:R2:W-:Y:S05]  /*1cf00*/  STL.64 [R1+0x508], R58 ;  /* 0x0005083a01007387 */ /* 0x0005ea0000100a00 */
[C---:B--2---:R-:W-:Y:S06]  /*1cf10*/  HMMA.1688.F32.TF32 R56, R72.reuse, R42, R200 ;  /* 0x0000002a4838723c */ /* 0x044fec00000810c8 */
[----:B------:R-:W-:Y:S04]  /*1cf20*/  STL.64 [R1+0x5f0], R64 ;  /* 0x0005f04001007387 */ /* 0x000fe80000100a00 */
[----:B------:R-:W-:Y:S04]  /*1cf30*/  STL.64 [R1+0x5f8], R66 ;  /* 0x0005f84201007387 */ /* 0x000fe80000100a00 */
[----:B------:R-:W2:Y:S04]  /*1cf40*/  LDL.LU R140, [R1+0x480] ;  /* 0x00048000018c7983 */ /* 0x000ea80000300800 */
[----:B------:R-:W-:Y:S04]  /*1cf50*/  STL.64 [R1+0xb50], R60 ;  /* 0x000b503c01007387 */ /* 0x000fe80000100a00 */
[----:B------:R-:W-:Y:S04]  /*1cf60*/  STL.64 [R1+0xb58], R62 ;  /* 0x000b583e01007387 */ /* 0x000fe80000100a00 */
[----:B------:R-:W-:Y:S04]  /*1cf70*/  STL.64 [R1+0xb40], R56 ;  /* 0x000b403801007387 */ /* 0x000fe80000100a00 */
        /* <DEDUP_REMOVED lines=36> */
[----:B------:R-:W2:Y:S04]  /*1d1c0*/  LDL.LU R76, [R1+0x12c0] ;  /* 0x0012c000014c7983 */ /* 0x000ea80000300800 */
[----:B------:R-:W2:Y:S04]  /*1d1d0*/  LDL.LU R77, [R1+0x12c4] ;  /* 0x0012c400014d7983 */ /* 0x000ea80000300800 */
[----:B------:R-:W2:Y:S04]  /*1d1e0*/  LDL.LU R78, [R1+0x12c8] ;  /* 0x0012c800014e7983 */ /* 0x000ea80000300800 */
[----:B------:R-:W2:Y:S01]  /*1d1f0*/  LDL.LU R79, [R1+0x12cc] ;  /* 0x0012cc00014f7983 */ /* 0x000ea20000300800 */
[----:B------:R-:W-:Y:S03]  /*1d200*/  HMMA.1688.F32.TF32 R240, R72, R102, R120 ;  /* 0x0000006648f0723c */ /* 0x000fe60000081078 */
        /* <DEDUP_REMOVED lines=20> */
[----:B------:R-:W-:-:S03]  /*1d350*/  IMAD.MOV.U32 R152, RZ, RZ, R156 ;  /* 0x000000ffff987224 */ /* 0x000fc600078e009c */
[----:B------:R-:W2:Y:S01]  /*1d360*/  LDL.LU R96, [R1+0x6c0] ;  /* 0x0006c00001607983 */ /* 0x000ea20000300800 */
[----:B------:R-:W-:-:S03]  /*1d370*/  IMAD.MOV.U32 R153, RZ, RZ, R157 ;  /* 0x000000ffff997224 */ /* 0x000fc600078e009d */
[----:B------:R-:W2:Y:S01]  /*1d380*/  LDL.LU R97, [R1+0x6c4] ;  /* 0x0006c40001617983 */ /* 0x000ea20000300800 */
[----:B------:R-:W-:-:S03]  /*1d390*/  IMAD.MOV.U32 R154, RZ, RZ, R158 ;  /* 0x000000ffff9a7224 */ /* 0x000fc600078e009e */
[----:B------:R-:W2:Y:S01]  /*1d3a0*/  LDL.LU R98, [R1+0x6c8] ;  /* 0x0006c80001627983 */ /* 0x000ea20000300800 */
[----:B------:R-:W-:-:S03]  /*1d3b0*/  IMAD.MOV.U32 R155, RZ, RZ, R159 ;  /* 0x000000ffff9b7224 */ /* 0x000fc600078e009f */
[----:B------:R-:W2:Y:S04]  /*1d3c0*/  LDL.LU R99, [R1+0x6cc] ;  /* 0x0006cc0001637983 */ /* 0x000ea80000300800 */
[----:B------:R-:W2:Y:S04]  /*1d3d0*/  LDL.LU R156, [R1+0x2128] ;  /* 0x00212800019c7983 */ /* 0x000ea80000300800 */
[----:B------:R-:W2:Y:S04]  /*1d3e0*/  LDL.LU R157, [R1+0x2124] ;  /* 0x00212400019d7983 */ /* 0x000ea80000300800 */
[----:B------:R-:W2:Y:S04]  /*1d3f0*/  LDL.LU R158, [R1+0x2120] ;  /* 0x00212000019e7983 */ /* 0x000ea80000300800 */
[----:B------:R-:W2:Y:S01]  /*1d400*/  LDL.LU R159, [R1+0x211c] ;  /* 0x00211c00019f7983 */ /* 0x000ea20000300800 */
[----:B----4-:R-:W-:Y:S03]  /*1d410*/  HMMA.1688.F32.TF32 R56, R72, R38, R200 ;  /* 0x000000264838723c */ /* 0x010fe600000810c8 */
[----:B------:R-:W3:Y:S11]  /*1d420*/  LDL.LU R200, [R1+0x1460] ;  /* 0x0014600001c87983 */ /* 0x000ef60000300800 */
[----:B------:R-:W-:Y:S09]  /*1d430*/  @!UPT UIADD3 URZ, URZ, URZ, URZ ;  /* 0x0000003f3f3ff290 */ /* 0x000ff2000fffe03f */
[----:B------:R-:W-:Y:S04]  /*1d440*/  STL.64 [R1+0xb30], R56 ;  /* 0x000b303801007387 */ /* 0x000fe80000100a00 */
[----:B------:R2:W-:Y:S04]  /*1d450*/  STL.64 [R1+0xb38], R58 ;  /* 0x000b383a01007387 */ /* 0x0005e80000100a00 */
[----:B------:R-:W3:Y:S04]  /*1d460*/  LDL.LU R201, [R1+0x1464] ;  /* 0x0014640001c97983 */ /* 0x000ee80000300800 */
[----:B------:R-:W3:Y:S04]  /*1d470*/  LDL.LU R202, [R1+0x1468] ;  /* 0x0014680001ca7983 */ /* 0x000ee80000300800 */
[----:B------:R-:W3:Y:S01]  /*1d480*/  LDL.LU R203, [R1+0x146c] ;  /* 0x00146c0001cb7983 */ /* 0x000ee20000300800 */
[----:B-1----:R-:W-:Y:S08]  /*1d490*/  HMMA.1688.F32.TF32 R60, R80, R18, R124 ;  /* 0x00000012503c723c */ /* 0x002ff0000008107c */
[----:B--2---:R-:W-:Y:S11]  /*1d4a0*/  HMMA.1688.F32.TF32 R56, R72, R10, R156 ;  /* 0x0000000a4838723c */ /* 0x004ff6000008109c */
[----:B------:R-:W-:Y:S11]  /*1d4b0*/  @!UPT UIADD3 URZ, URZ, URZ, URZ ;  /* 0x0000003f3f3ff290 */ /* 0x000ff6000fffe03f */
[----:B------:R-:W-:Y:S01]  /*1d4c0*/  @!UPT UIADD3 URZ, URZ, URZ, URZ ;  /* 0x0000003f3f3ff290 */ /* 0x000fe2000fffe03f */
[----:B------:R-:W-:Y:S04]  /*1d4d0*/  STL.64 [R1+0xb20], R56 ;  /* 0x000b203801007387 */ /* 0x000fe80000100a00 */
[----:B------:R1:W-:Y:S02]  /*1d4e0*/  STL.64 [R1+0xb28], R58 ;  /* 0x000b283a01007387 */ /* 0x0003e40000100a00 */
[C---:B-1----:R-:W-:Y:S11]  /*1d4f0*/  HMMA.1688.F32.TF32 R56, R80.reuse, R30, R192 ;  /* 0x0000001e5038723c */ /* 0x042ff600000810c0 */
[----:B------:R-:W-:Y:S11]  /*1d500*/  @!UPT UIADD3 URZ, URZ, URZ, URZ ;  /* 0x0000003f3f3ff290 */ /* 0x000ff6000fffe03f */
[----:B------:R-:W-:Y:S01]  /*1d510*/  @!UPT UIADD3 URZ, URZ, URZ, URZ ;  /* 0x0000003f3f3ff290 */ /* 0x000fe2000fffe03f */
[----:B------:R1:W-:Y:S01]  /*1d520*/  STL [R1+0x80], R56 ;  /* 0x0000803801007387 */ /* 0x0003e20000100800 */
[----:B------:R-:W-:Y:S01]  /*1d530*/  IMAD.MOV.U32 R8, RZ, RZ, R57 ;  /* 0x000000ffff087224 */ /* 0x000fe200078e0039 */
[----:B------:R-:W-:Y:S01]  /*1d540*/  MOV R13, R59 ;  /* 0x0000003b000d7202 */ /* 0x000fe20000000f00 */
[----:B------:R-:W-:Y:S02]  /*1d550*/  IMAD.MOV.U32 R9, RZ, RZ, R58 ;  /* 0x000000ffff097224 */ /* 0x000fe400078e003a */
[C---:B-1----:R-:W-:Y:S03]  /*1d560*/  HMMA.1688.F32.TF32 R56, R80.reuse, R26, R204 ;  /* 0x0000001a5038723c */ /* 0x042fe600000810cc */
[----:B------:R-:W-:Y:S04]  /*1d570*/  STL [R1+0x1fb4], R9 ;  /* 0x001fb40901007387 */ /* 0x000fe80000100800 */
[----:B------:R-:W-:Y:S01]  /*1d580*/  STL [R1+0x1fb0], R13 ;  /* 0x001fb00d01007387 */ /* 0x000fe20000100800 */
[C---:B------:R-:W-:Y:S03]  /*1d590*/  HMMA.1688.F32.TF32 R64, R80.reuse, R22, R128 ;  /* 0x000000165040723c */ /* 0x040fe60000081080 */
[----:B------:R-:W-:Y:S04]  /*1d5a0*/  LDS R128, [R2+0x4700] ;  /* 0x0047000002807984 */ /* 0x000fe80000000800 */
[----:B------:R-:W-:Y:S01]  /*1d5b0*/  LDS R130, [R2+0x6700] ;  /* 0x0067000002827984 */ /* 0x000fe20000000800 */
[C---:B------:R-:W-:Y:S03]  /*1d5c0*/  HMMA.1688.F32.TF32 R228, R80.reuse, R34, R196 ;  /* 0x0000002250e4723c */ /* 0x040fe600000810c4 */
[----:B------:R-:W-:Y:S04]  /*1d5d0*/  LDS R129, [R0+0x4700] ;  /* 0x0047000000817984 */ /* 0x000fe80000000800 */
[----:B------:R-:W1:Y:S04]  /*1d5e0*/  LDS R131, [R0+0x6700] ;  /* 0x0067000000837984 */ /* 0x000e680000000800 */
[----:B------:R-:W-:Y:S04]  /*1d5f0*/  STL.64 [R1+0x70], R56 ;  /* 0x0000703801007387 */ /* 0x000fe80000100a00 */
[----:B------:R2:W-:Y:S02]  /*1d600*/  STL.64 [R1+0x78], R58 ;  /* 0x0000783a01007387 */ /* 0x0005e40000100a00 */
        /* <DEDUP_REMOVED lines=11> */
[----:B------:R2:W-:Y:S05]  /*1d6c0*/  STL.64 [R1+0x498], R66 ;  /* 0x0004984201007387 */ /* 0x0005ea0000100a00 */
[----:B------:R-:W-:Y:S04]  /*1d6d0*/  STL.64 [R1+0x5a0], R60 ;  /* 0x0005a03c01007387 */ /* 0x000fe80000100a00 */
[----:B------:R4:W-:Y:S01]  /*1d6e0*/  STL.64 [R1+0x5a8], R62 ;  /* 0x0005a83e01007387 */ /* 0x0009e20000100a00 */
[C---:B--2---:R-:W-:Y:S03]  /*1d6f0*/  HMMA.1688.F32.TF32 R64, R80.reuse, R42, R84 ;  /* 0x0000002a5040723c */ /* 0x044fe60000081054 */
[----:B------:R-:W-:Y:S05]  /*1d700*/  STL.64 [R1+0xaf0], R56 ;  /* 0x000af03801007387 */ /* 0x000fea0000100a00 */
[C---:B----4-:R-:W-:Y:S01]  /*1d710*/  HMMA.1688.F32.TF32 R60, R80.reuse, R38, R140 ;  /* 0x00000026503c723c */ /* 0x050fe2000008108c */
[----:B------:R2:W-:Y:S07]  /*1d720*/  STL.64 [R1+0xaf8], R58 ;  /* 0x000af83a01007387 */ /* 0x0005ee0000100a00 */
[----:B--2---:R-:W-:Y:S07]  /*1d730*/  HMMA.1688.F32.TF32 R56, R80, R10, R152 ;  /* 0x0000000a5038723c */ /* 0x004fee0000081098 */
[----:B------:R-:W-:Y:S04]  /*1d740*/  STL.64 [R1+0xae0], R64 ;  /* 0x000ae04001007387 */ /* 0x000fe80000100a00 */
[----:B------:R-:W-:Y:S04]  /*1d750*/  STL.64 [R1+0xae8], R66 ;  /* 0x000ae84201007387 */ /* 0x000fe80000100a00 */
        /* <DEDUP_REMOVED lines=76> */
[----:B------:R-:W4:Y:S04]  /*1dc20*/  LDL.LU R192, [R1+0x650] ;  /* 0x0006500001c07983 */ /* 0x000f280000300800 */
[----:B------:R-:W4:Y:S01]  /*1dc30*/  LDL.LU R193, [R1+0x654] ;  /* 0x0006540001c17983 */ /* 0x000f220000300800 */
[----:B--2---:R-:W-:-:S02]  /*1dc40*/  IMAD.MOV.U32 R195, RZ, RZ, R7 ;  /* 0x000000ffffc37224 */ /* 0x004fc400078e0007 */
[----:B---3--:R-:W-:Y:S02]  /*1dc50*/  IMAD.MOV.U32 R194, RZ, RZ, R6 ;  /* 0x000000ffffc27224 */ /* 0x008fe400078e0006 */
[----:B------:R-:W2:Y:S04]  /*1dc60*/  LDL.LU R6, [R1+0x2110] ;  /* 0x0021100001067983 */ /* 0x000ea80000300800 */
[----:B------:R-:W3:Y:S01]  /*1dc70*/  LDL.LU R7, [R1+0x210c] ;  /* 0x00210c0001077983 */ /* 0x000ee20000300800 */
[C---:B------:R-:W-:Y:S03]  /*1dc80*/  HMMA.1688.F32.TF32 R124, R92.reuse, R138, R200 ;  /* 0x0000008a5c7c723c */ /* 0x040fe600000810c8 */
[----:B------:R-:W3:Y:S04]  /*1dc90*/  LDL.LU R140, [R1+0x14a0] ;  /* 0x0014a000018c7983 */ /* 0x000ee80000300800 */
[----:B------:R-:W3:Y:S04]  /*1dca0*/  LDL.LU R141, [R1+0x14a4] ;  /* 0x0014a400018d7983 */ /* 0x000ee80000300800 */
[----:B------:R-:W3:Y:S04]  /*1dcb0*/  LDL.LU R142, [R1+0x14a8] ;  /* 0x0014a800018e7983 */ /* 0x000ee80000300800 */
[----:B------:R-:W3:Y:S04]  /*1dcc0*/  LDL.LU R143, [R1+0x14ac] ;  /* 0x0014ac00018f7983 */ /* 0x000ee80000300800 */
[----:B------:R-:W3:Y:S04]  /*1dcd0*/  LDL.LU R200, [R1+0x12e0] ;  /* 0x0012e00001c87983 */ /* 0x000ee80000300800 */
[----:B------:R-:W3:Y:S01]  /*1dce0*/  LDL.LU R201, [R1+0x12e4] ;  /* 0x0012e40001c97983 */ /* 0x000ee20000300800 */
[C---:B----4-:R-:W-:Y:S08]  /*1dcf0*/  HMMA.1688.F32.TF32 R56, R92.reuse, R30, R168 ;  /* 0x0000001e5c38723c */ /* 0x050ff000000810a8 */
[C---:B------:R-:W-:Y:S11]  /*1dd00*/  HMMA.1688.F32.TF32 R60, R92.reuse, R22, R176 ;  /* 0x000000165c3c723c */ /* 0x040ff600000810b0 */
[----:B------:R-:W-:Y:S04]  /*1dd10*/  @!UPT UIADD3 URZ, URZ, URZ, URZ ;  /* 0x0000003f3f3ff290 */ /* 0x000fe8000fffe03f */
[----:B------:R4:W-:Y:S01]  /*1dd20*/  STL [R1+0x6c], R59 ;  /* 0x00006c3b01007387 */ /* 0x0009e20000100800 */
[----:B------:R-:W-:Y:S02]  /*1dd30*/  IMAD.MOV.U32 R9, RZ, RZ, R56 ;  /* 0x000000ffff097224 */ /* 0x000fe400078e0038 */
[----:B------:R-:W-:Y:S02]  /*1dd40*/  IMAD.MOV.U32 R13, RZ, RZ, R57 ;  /* 0x000000ffff0d7224 */ /* 0x000fe400078e0039 */
[----:B------:R-:W-:Y:S01]  /*1dd50*/  IMAD.MOV.U32 R12, RZ, RZ, R58 ;  /* 0x000000ffff0c7224 */ /* 0x000fe200078e003a */
[C---:B------:R-:W-:Y:S08]  /*1dd60*/  HMMA.1688.F32.TF32 R64, R92.reuse, R26, R172 ;  /* 0x0000001a5c40723c */ /* 0x040ff000000810ac */
[C---:B----4-:R-:W-:Y:S11]  /*1dd70*/  HMMA.1688.F32.TF32 R56, R92.reuse, R18, R180 ;  /* 0x000000125c38723c */ /* 0x050ff600000810b4 */
[----:B------:R-:W-:Y:S04]  /*1dd80*/  @!UPT UIADD3 URZ, URZ, URZ, URZ ;  /* 0x0000003f3f3ff290 */ /* 0x000fe8000fffe03f */
[----:B------:R-:W-:Y:S04]  /*1dd90*/  STL.64 [R1+0x50], R64 ;  /* 0x0000504001007387 */ /* 0x000fe80000100a00 */
[----:B------:R4:W-:Y:S04]  /*1dda0*/  STL.64 [R1+0x58], R66 ;  /* 0x0000584201007387 */ /* 0x0009e80000100a00 */
[----:B------:R-:W-:Y:S04]  /*1ddb0*/  STL.64 [R1+0x120], R60 ;  /* 0x0001203c01007387 */ /* 0x000fe80000100a00 */
[----:B------:R1:W-:Y:S04]  /*1ddc0*/  STL.64 [R1+0x128], R62 ;  /* 0x0001283e01007387 */ /* 0x0003e80000100a00 */
[----:B------:R2:W-:Y:S01]  /*1ddd0*/  STL.64 [R1+0x210], R56 ;  /* 0x0002103801007387 */ /* 0x0005e20000100a00 */
[C---:B----4-:R-:W-:Y:S08]  /*1dde0*/  HMMA.1688.F32.TF32 R64, R92.reuse, R54, R212 ;  /* 0x000000365c40723c */ /* 0x050ff000000810d4 */
[----:B-1----:R-:W-:Y:S01]  /*1ddf0*/  HMMA.1688.F32.TF32 R60, R92, R50, R196 ;  /* 0x000000325c3c723c */ /* 0x002fe200000810c4 */
[----:B------:R-:W-:-:S02]  /*1de00*/  IMAD.MOV.U32 R172, RZ, RZ, R5 ;  /* 0x000000ffffac7224 */ /* 0x000fc400078e0005 */
[----:B--2---:R-:W-:Y:S02]  /*1de10*/  IMAD.MOV.U32 R203, RZ, RZ, R6 ;  /* 0x000000ffffcb7224 */ /* 0x004fe400078e0006 */
[----:B------:R-:W-:Y:S02]  /*1de20*/  IMAD.MOV.U32 R6, RZ, RZ, R59 ;  /* 0x000000ffff067224 */ /* 0x000fe400078e003b */
[----:B---3--:R-:W-:Y:S01]  /*1de30*/  IMAD.MOV.U32 R202, RZ, RZ, R7 ;  /* 0x000000ffffca7224 */ /* 0x008fe200078e0007 */
[----:B------:R-:W-:Y:S02]  /*1de40*/  MOV R7, R58 ;  /* 0x0000003a00077202 */ /* 0x000fe40000000f00 */
[C---:B------:R-:W-:Y:S01]  /*1de50*/  HMMA.1688.F32.TF32 R56, R92.reuse, R14, R216 ;  /* 0x0000000e5c38723c */ /* 0x040fe200000810d8 */
[----:B------:R-:W-:Y:S04]  /*1de60*/  STL [R1+0x1f80], R6 ;  /* 0x001f800601007387 */ /* 0x000fe80000100800 */
[----:B------:R-:W-:Y:S11]  /*1de70*/  STL [R1+0x1f7c], R7 ;  /* 0x001f7c0701007387 */ /* 0x000ff60000100800 */
[----:B------:R-:W-:Y:S07]  /*1de80*/  @!UPT UIADD3 URZ, URZ, URZ, URZ ;  /* 0x0000003f3f3ff290 */ /* 0x000fee000fffe03f */
[----:B------:R-:W-:Y:S04]  /*1de90*/  STL.64 [R1+0x3c0], R56 ;  /* 0x0003c03801007387 */ /* 0x000fe80000100a00 */
[----:B------:R1:W-:Y:S02]  /*1dea0*/  STL.64 [R1+0x3c8], R58 ;  /* 0x0003c83a01007387 */ /* 0x0003e40000100a00 */
[C---:B-1----:R-:W-:Y:S02]  /*1deb0*/  HMMA.1688.F32.TF32 R56, R92.reuse, R46, R192 ;  /* 0x0000002e5c38723c */ /* 0x042fe400000810c0 */
[----:B------:R-:W-:Y:S04]  /*1dec0*/  STL.64 [R1+0x430], R64 ;  /* 0x0004304001007387 */ /* 0x000fe80000100a00 */
[----:B------:R1:W-:Y:S04]  /*1ded0*/  STL.64 [R1+0x438], R66 ;  /* 0x0004384201007387 */ /* 0x0003e80000100a00 */
[----:B------:R-:W-:Y:S04]  /*1dee0*/  STL.64 [R1+0x4f0], R60 ;  /* 0x0004f03c01007387 */ /* 0x000fe80000100a00 */
[----:B------:R2:W-:Y:S01]  /*1def0*/  STL.64 [R1+0x4f8], R62 ;  /* 0x0004f83e01007387 */ /* 0x0005e20000100a00 */
[C---:B-1----:R-:W-:Y:S08]  /*1df00*/  HMMA.1688.F32.TF32 R64, R92.reuse, R42, R204 ;  /* 0x0000002a5c40723c */ /* 0x042ff000000810cc */
[----:B------:R-:W-:Y:S01]  /*1df10*/  STL.64 [R1+0xa90], R56 ;  /* 0x000a903801007387 */ /* 0x000fe20000100a00 */
[C---:B--2---:R-:W-:Y:S03]  /*1df20*/  HMMA.1688.F32.TF32 R60, R92.reuse, R38, R184 ;  /* 0x000000265c3c723c */ /* 0x044fe600000810b8 */
[----:B------:R1:W-:Y:S05]  /*1df30*/  STL.64 [R1+0xa98], R58 ;  /* 0x000a983a01007387 */ /* 0x0003ea0000100a00 */
[----:B-1----:R-:W-:Y:S06]  /*1df40*/  HMMA.1688.F32.TF32 R56, R92, R10, R188 ;  /* 0x0000000a5c38723c */ /* 0x002fec00000810bc */
[----:B------:R-:W-:Y:S04]  /*1df50*/  STL.64 [R1+0xa80], R64 ;  /* 0x000a804001007387 */ /* 0x000fe80000100a00 */
[----:B------:R-:W-:Y:S01]  /*1df60*/  STL.64 [R1+0xa88], R66 ;  /* 0x000a884201007387 */ /* 0x000fe20000100a00 */
[----:B------:R-:W-:-:S04]  /*1df70*/  IMAD.MOV.U32 R204, RZ, RZ, R148 ;  /* 0x000000ffffcc7224 */ /* 0x000fc800078e0094 */
[----:B------:R-:W-:Y:S01]  /*1df80*/  STL.64 [R1+0xa70], R60 ;  /* 0x000a703c01007387 */ /* 0x000fe20000100a00 */
[----:B------:R-:W-:-:S03]  /*1df90*/  IMAD.MOV.U32 R205, RZ, RZ, R150 ;  /* 0x000000ffffcd7224 */ /* 0x000fc600078e0096 */
[----:B------:R-:W-:Y:S01]  /*1dfa0*/  STL.64 [R1+0xa78], R62 ;  /* 0x000a783e01007387 */ /* 0x000fe20000100a00 */
[----:B------:R-:W-:Y:S02]  /*1dfb0*/  IMAD.MOV.U32 R206, RZ, RZ, R151 ;  /* 0x000000ffffce7224 */ /* 0x000fe400078e0097 */
[----:B------:R-:W-:Y:S01]  /*1dfc0*/  IMAD.MOV.U32 R207, RZ, RZ, R149 ;  /* 0x000000ffffcf7224 */ /* 0x000fe200078e0095 */
[----:B------:R1:W-:Y:S04]  /*1dfd0*/  STL.64 [R1+0xa60], R56 ;  /* 0x000a603801007387 */ /* 0x0003e80000100a00 */
[----:B------:R2:W-:Y:S04]  /*1dfe0*/  STL.64 [R1+0xa68], R58 ;  /* 0x000a683a01007387 */ /* 0x0005e80000100a00 */
[----:B------:R-:W3:Y:S04]  /*1dff0*/  LDL.LU R148, [R1+0x2108] ;  /* 0x0021080001947983 */ /* 0x000ee80000300800 */
[----:B------:R-:W4:Y:S04]  /*1e000*/  LDL.LU R150, [R1+0x2104] ;  /* 0x0021040001967983 */ /* 0x000f280000300800 */
[----:B------:R-:W3:Y:S04]  /*1e010*/  LDL.LU R151, [R1+0x2100] ;  /* 0x0021000001977983 */ /* 0x000ee80000300800 */
[----:B------:R-:W3:Y:S04]  /*1e020*/  LDL.LU R149, [R1+0x20fc] ;  /* 0x0020fc0001957983 */ /* 0x000ee80000300800 */
[----:B------:R-:W3:Y:S01]  /*1e030*/  LDL.LU R5, [R1+0x20f8] ;  /* 0x0020f80001057983 */ /* 0x000ee20000300800 */
[----:B------:R-:W-:-:S02]  /*1e040*/  IMAD.MOV.U32 R173, RZ, RZ, R252 ;  /* 0x000000ffffad7224 */ /* 0x000fc400078e00fc */
[----:B------:R-:W-:Y:S01]  /*1e050*/  IMAD.MOV.U32 R174, RZ, RZ, R137 ;  /* 0x000000ffffae7224 */ /* 0x000fe200078e0089 */
[----:B------:R-:W4:Y:S01]  /*1e060*/  LDL.LU R252, [R1+0x20f4] ;  /* 0x0020f40001fc7983 */ /* 0x000f220000300800 */
[----:B------:R-:W-:-:S03]  /*1e070*/  IMAD.MOV.U32 R175, RZ, RZ, R136 ;  /* 0x000000ffffaf7224 */ /* 0x000fc600078e0088 */
[----:B------:R-:W4:Y:S04]  /*1e080*/  LDL.LU R137, [R1+0x20f0] ;  /* 0x0020f00001897983 */ /* 0x000f280000300800 */
[----:B------:R-:W4:Y:S04]  /*1e090*/  LDL.LU R136, [R1+0x20ec] ;  /* 0x0020ec0001887983 */ /* 0x000f280000300800 */
[----:B------:R-:W4:Y:S04]  /*1e0a0*/  LDL.LU R208, [R1+0xe80] ;  /* 0x000e800001d07983 */ /* 0x000f280000300800 */
[----:B------:R-:W4:Y:S04]  /*1e0b0*/  LDL.LU R209, [R1+0xe84] ;  /* 0x000e840001d17983 */ /* 0x000f280000300800 */
[----:B------:R-:W4:Y:S04]  /*1e0c0*/  LDL.LU R210, [R1+0xe88] ;  /* 0x000e880001d27983 */ /* 0x000f280000300800 */
[----:B------:R-:W4:Y:S04]  /*1e0d0*/  LDL.LU R211, [R1+0xe8c] ;  /* 0x000e8c0001d37983 */ /* 0x000f280000300800 */
[----:B-1----:R-:W4:Y:S04]  /*1e0e0*/  LDL.LU R56, [R1+0xf30] ;  /* 0x000f300001387983 */ /* 0x002f280000300800 */
[----:B------:R-:W4:Y:S04]  /*1e0f0*/  LDL.LU R57, [R1+0xf34] ;  /* 0x000f340001397983 */ /* 0x000f280000300800 */
[----:B--2---:R-:W2:Y:S04]  /*1e100*/  LDL.LU R58, [R1+0xf38] ;  /* 0x000f3800013a7983 */ /* 0x004ea80000300800 */
        /* <DEDUP_REMOVED lines=14> */
[C---:B------:R-:W-:Y:S03]  /*1e1f0*/  HMMA.1688.F32.TF32 R120, R80.reuse, R138, R120 ;  /* 0x0000008a5078723c */ /* 0x040fe60000081078 */
[----:B------:R-:W2:Y:S04]  /*1e200*/  LDL.LU R245, [R1+0x13f4] ;  /* 0x0013f40001f57983 */ /* 0x000ea80000300800 */
[----:B------:R-:W2:Y:S01]  /*1e210*/  LDL.LU R246, [R1+0x13f8] ;  /* 0x0013f80001f67983 */ /* 0x000ea20000300800 */
[----:B------:R-:W-:Y:S03]  /*1e220*/  HMMA.1688.F32.TF32 R76, R80, R106, R76 ;  /* 0x0000006a504c723c */ /* 0x000fe6000008104c */
[----:B------:R-:W2:Y:S04]  /*1e230*/  LDL.LU R247, [R1+0x13fc] ;  /* 0x0013fc0001f77983 */ /* 0x000ea80000300800 */
[----:B------:R-:W2:Y:S01]  /*1e240*/  LDL.LU R160, [R1+0x1470] ;  /* 0x0014700001a07983 */ /* 0x000ea20000300800 */
[C---:B------:R-:W-:Y:S03]  /*1e250*/  HMMA.1688.F32.TF32 R80, R92.reuse, R134, R108 ;  /* 0x000000865c50723c */ /* 0x040fe6000008106c */
[----:B------:R-:W2:Y:S04]  /*1e260*/  LDL.LU R161, [R1+0x1474] ;  /* 0x0014740001a17983 */ /* 0x000ea80000300800 */
[----:B------:R-:W2:Y:S01]  /*1e270*/  LDL.LU R162, [R1+0x1478] ;  /* 0x0014780001a27983 */ /* 0x000ea20000300800 */
[C---:B------:R-:W-:Y:S03]  /*1e280*/  HMMA.1688.F32.TF32 R84, R92.reuse, R106, R84 ;  /* 0x0000006a5c54723c */ /* 0x040fe60000081054 */
[----:B------:R-:W2:Y:S05]  /*1e290*/  LDL.LU R163, [R1+0x147c] ;  /* 0x00147c0001a37983 */ /* 0x000eaa0000300800 */
[C---:B------:R-:W-:Y:S08]  /*1e2a0*/  HMMA.1688.F32.TF32 R224, R92.reuse, R102, R224 ;  /* 0x000000665ce0723c */ /* 0x040ff000000810e0 */
[----:B------:R-:W-:Y:S08]  /*1e2b0*/  HMMA.1688.F32.TF32 R220, R92, R34, R220 ;  /* 0x000000225cdc723c */ /* 0x000ff000000810dc */
[C---:B------:R-:W-:Y:S08]  /*1e2c0*/  HMMA.1688.F32.TF32 R92, R128.reuse, R134, R96 ;  /* 0x00000086805c723c */ /* 0x040ff00000081060 */
[----:B------:R-:W-:Y:S01]  /*1e2d0*/  HMMA.1688.F32.TF32 R96, R128, R106, R144 ;  /* 0x0000006a8060723c */ /* 0x000fe20000081090 */
[----:B------:R-:W2:Y:S04]  /*1e2e0*/  LDL.LU R144, [R1+0x14b0] ;  /* 0x0014b00001907983 */ /* 0x000ea80000300800 */
[----:B------:R-:W2:Y:S04]  /*1e2f0*/  LDL.LU R145, [R1+0x14b4] ;  /* 0x0014b40001917983 */ /* 0x000ea80000300800 */
[----:B------:R-:W2:Y:S04]  /*1e300*/  LDL.LU R146, [R1+0x14b8] ;  /* 0x0014b80001927983 */ /* 0x000ea80000300800 */
[----:B------:R-:W2:Y:S04]  /*1e310*/  LDL.LU R147, [R1+0x14bc] ;  /* 0x0014bc0001937983 */ /* 0x000ea80000300800 */
[----:B------:R-:W2:Y:S01]  /*1e320*/  LDL.LU R156, [R1+0x7d0] ;  /* 0x0007d000019c7983 */ /* 0x000ea20000300800 */
[----:B---3--:R-:W-:-:S03]  /*1e330*/  IMAD.MOV.U32 R157, RZ, RZ, R5 ;  /* 0x000000ffff9d7224 */ /* 0x008fc600078e0005 */
        /* <DEDUP_REMOVED lines=27> */
[----:B------:R-:W-:-:S02]  /*1e4f0*/  IMAD.MOV.U32 R170, RZ, RZ, R149 ;  /* 0x000000ffffaa7224 */ /* 0x000fc400078e0095 */
[----:B------:R-:W-:Y:S01]  /*1e500*/  IMAD.MOV.U32 R171, RZ, RZ, R148 ;  /* 0x000000ffffab7224 */ /* 0x000fe200078e0094 */
[----:B------:R-:W-:Y:S01]  /*1e510*/  MOV R168, R151 ;  /* 0x0000009700a87202 */ /* 0x000fe20000000f00 */
[----:B----4-:R-:W-:Y:S02]  /*1e520*/  IMAD.MOV.U32 R169, RZ, RZ, R150 ;  /* 0x000000ffffa97224 */ /* 0x010fe400078e0096 */
[----:B------:R-:W-:Y:S02]  /*1e530*/  IMAD.MOV.U32 R149, RZ, RZ, R136 ;  /* 0x000000ffff957224 */ /* 0x000fe400078e0088 */
[----:B------:R-:W-:Y:S02]  /*1e540*/  IMAD.MOV.U32 R150, RZ, RZ, R137 ;  /* 0x000000ffff967224 */ /* 0x000fe400078e0089 */
[----:B------:R-:W-:Y:S02]  /*1e550*/  IMAD.MOV.U32 R151, RZ, RZ, R252 ;  /* 0x000000ffff977224 */ /* 0x000fe400078e00fc */
[----:B---3--:R-:W-:-:S02]  /*1e560*/  IMAD.MOV.U32 R191, RZ, RZ, R5 ;  /* 0x000000ffffbf7224 */ /* 0x008fc400078e0005 */
        /* <DEDUP_REMOVED lines=16> */
[----:B------:R-:W4:Y:S01]  /*1e670*/  LDL.LU R152, [R1+0x1360] ;  /* 0x0013600001987983 */ /* 0x000f220000300800 */
[C---:B--2---:R-:W-:Y:S03]  /*1e680*/  HMMA.1688.F32.TF32 R196, R128.reuse, R54, R196 ;  /* 0x0000003680c4723c */ /* 0x044fe600000810c4 */
[----:B------:R-:W2:Y:S04]  /*1e690*/  LDL.LU R153, [R1+0x1364] ;  /* 0x0013640001997983 */ /* 0x000ea80000300800 */
[----:B------:R-:W2:Y:S01]  /*1e6a0*/  LDL.LU R154, [R1+0x1368] ;  /* 0x00136800019a7983 */ /* 0x000ea20000300800 */
[C---:B------:R-:W-:Y:S03]  /*1e6b0*/  HMMA.1688.F32.TF32 R180, R128.reuse, R18, R180 ;  /* 0x0000001280b4723c */ /* 0x040fe600000810b4 */
        /* <DEDUP_REMOVED lines=8> */
[C---:B------:R-:W-:Y:S08]  /*1e740*/  HMMA.1688.F32.TF32 R88, R128.reuse, R30, R88 ;  /* 0x0000001e8058723c */ /* 0x040ff00000081058 */
[C---:B------:R-:W-:Y:S08]  /*1e750*/  HMMA.1688.F32.TF32 R188, R128.reuse, R46, R188 ;  /* 0x0000002e80bc723c */ /* 0x040ff000000810bc */
[C---:B------:R-:W-:Y:S08]  /*1e760*/  HMMA.1688.F32.TF32 R156, R128.reuse, R38, R156 ;  /* 0x00000026809c723c */ /* 0x040ff0000008109c */
[C---:B---3--:R-:W-:Y:S08]  /*1e770*/  HMMA.1688.F32.TF32 R4, R128.reuse, R22, R4 ;  /* 0x000000168004723c */ /* 0x048ff00000081004 */
[C---:B----4-:R-:W-:Y:S08]  /*1e780*/  HMMA.1688.F32.TF32 R192, R128.reuse, R14, R192 ;  /* 0x0000000e80c0723c */ /* 0x050ff000000810c0 */
[----:B------:R-:W-:Y:S01]  /*1e790*/  HMMA.1688.F32.TF32 R148, R128, R42, R148 ;  /* 0x0000002a8094723c */ /* 0x000fe20000081094 */
[----:B------:R-:W-:-:S02]  /*1e7a0*/  IMAD.MOV.U32 R109, RZ, RZ, R252 ;  /* 0x000000ffff6d7224 */ /* 0x000fc400078e00fc */
[----:B------:R-:W3:Y:S04]  /*1e7b0*/  LDL.LU R252, [R1+0x20d8] ;  /* 0x0020d80001fc7983 */ /* 0x000ee80000300800 */
[----:B------:R-:W-:Y:S04]  /*1e7c0*/  STL.64 [R1+0x40], R88 ;  /* 0x0000405801007387 */ /* 0x000fe80000100a00 */
[----:B------:R1:W-:Y:S04]  /*1e7d0*/  STL.64 [R1+0x48], R90 ;  /* 0x0000485a01007387 */ /* 0x0003e80000100a00 */
[----:B-1----:R-:W4:Y:S04]  /*1e7e0*/  LDL.LU.64 R90, [R1+0x20d0] ;  /* 0x0020d000015a7983 */ /* 0x002f280000300a00 */
[----:B------:R-:W4:Y:S04]  /*1e7f0*/  LDL.LU.64 R88, [R1+0x20c8] ;  /* 0x0020c80001587983 */ /* 0x000f280000300a00 */
[----:B------:R-:W-:Y:S04]  /*1e800*/  STL.64 [R1+0x30], R176 ;  /* 0x000030b001007387 */ /* 0x000fe80000100a00 */
[----:B------:R1:W-:Y:S04]  /*1e810*/  STL.64 [R1+0x38], R178 ;  /* 0x000038b201007387 */ /* 0x0003e80000100a00 */
[----:B-1----:R-:W3:Y:S04]  /*1e820*/  LDL.LU.64 R178, [R1+0x20c0] ;  /* 0x0020c00001b27983 */ /* 0x002ee80000300a00 */
[----:B------:R-:W3:Y:S04]  /*1e830*/  LDL.LU.64 R176, [R1+0x20b8] ;  /* 0x0020b80001b07983 */ /* 0x000ee80000300a00 */
[----:B------:R-:W-:Y:S04]  /*1e840*/  STL.64 [R1+0x110], R4 ;  /* 0x0001100401007387 */ /* 0x000fe80000100a00 */
[----:B------:R1:W-:Y:S04]  /*1e850*/  STL.64 [R1+0x118], R6 ;  /* 0x0001180601007387 */ /* 0x0003e80000100a00 */
[----:B------:R2:W-:Y:S01]  /*1e860*/  STL.64 [R1+0x200], R180 ;  /* 0x000200b401007387 */ /* 0x0005e20000100a00 */
[----:B-1----:R-:W-:-:S02]  /*1e870*/  IMAD.MOV.U32 R6, RZ, RZ, R182 ;  /* 0x000000ffff067224 */ /* 0x002fc400078e00b6 */
[----:B------:R-:W-:Y:S02]  /*1e880*/  IMAD.MOV.U32 R7, RZ, RZ, R183 ;  /* 0x000000ffff077224 */ /* 0x000fe400078e00b7 */
[----:B------:R-:W3:Y:S04]  /*1e890*/  LDL.LU.64 R182, [R1+0x20b0] ;  /* 0x0020b00001b67983 */ /* 0x000ee80000300a00 */
[----:B--2---:R-:W2:Y:S04]  /*1e8a0*/  LDL.LU.64 R180, [R1+0x20a8] ;  /* 0x0020a80001b47983 */ /* 0x004ea80000300a00 */
[----:B------:R-:W-:Y:S04]  /*1e8b0*/  STL.64 [R1+0x3a0], R192 ;  /* 0x0003a0c001007387 */ /* 0x000fe80000100a00 */
[----:B------:R1:W-:Y:S04]  /*1e8c0*/  STL.64 [R1+0x3a8], R194 ;  /* 0x0003a8c201007387 */ /* 0x0003e80000100a00 */
[----:B-1----:R-:W2:Y:S04]  /*1e8d0*/  LDL.LU.64 R194, [R1+0x20a0] ;  /* 0x0020a00001c27983 */ /* 0x002ea80000300a00 */
[----:B------:R-:W2:Y:S04]  /*1e8e0*/  LDL.LU.64 R192, [R1+0x2098] ;  /* 0x0020980001c07983 */ /* 0x000ea80000300a00 */
[----:B------:R1:W-:Y:S04]  /*1e8f0*/  STL.64 [R1+0x410], R196 ;  /* 0x000410c401007387 */ /* 0x0003e80000100a00 */
[----:B------:R-:W-:Y:S01]  /*1e900*/  STL.64 [R1+0x418], R198 ;  /* 0x000418c601007387 */ /* 0x000fe20000100a00 */
[C---:B------:R-:W-:Y:S01]  /*1e910*/  HMMA.1688.F32.TF32 R140, R128.reuse, R138, R140 ;  /* 0x0000008a808c723c */ /* 0x040fe2000008108c */
[----:B------:R-:W-:Y:S01]  /*1e920*/  MOV R110, R137 ;  /* 0x00000089006e7202 */ /* 0x000fe20000000f00 */
[----:B------:R-:W-:Y:S01]  /*1e930*/  IMAD.MOV.U32 R111, RZ, RZ, R136 ;  /* 0x000000ffff6f7224 */ /* 0x000fe200078e0088 */
[----:B------:R-:W-:Y:S04]  /*1e940*/  LDS R198, [R2+0xa680] ;  /* 0x00a6800002c67984 */ /* 0x000fe80000000800 */
[----:B-1----:R-:W2:Y:S04]  /*1e950*/  LDL.LU R196, [R1+0x2090] ;  /* 0x0020900001c47983 */ /* 0x002ea80000300800 */
[----:B------:R-:W-:Y:S04]  /*1e960*/  STL.64 [R1+0x4e0], R184 ;  /* 0x0004e0b801007387 */ /* 0x000fe80000100a00 */
[----:B------:R1:W-:Y:S01]  /*1e970*/  STL.64 [R1+0x4e8], R186 ;  /* 0x0004e8ba01007387 */ /* 0x0003e20000100a00 */
[----:B------:R-:W-:Y:S03]  /*1e980*/  HMMA.1688.F32.TF32 R212, R128, R34, R200 ;  /* 0x0000002280d4723c */ /* 0x000fe600000810c8 */
[----:B------:R-:W-:Y:S04]  /*1e990*/  LDS R197, [R0+0x8680] ;  /* 0x0086800000c57984 */ /* 0x000fe80000000800 */
[----:B------:R-:W-:Y:S04]  /*1e9a0*/  LDS R199, [R0+0xa680] ;  /* 0x00a6800000c77984 */ /* 0x000fe80000000800 */
        /* <DEDUP_REMOVED lines=12> */
[----:B------:R-:W3:Y:S01]  /*1ea70*/  LDL R5, [R1+0x1b08] ;  /* 0x001b080001057983 */ /* 0x000ee20000100800 */
[C---:B------:R-:W-:Y:S08]  /*1ea80*/  HMMA.1688.F32.TF32 R56, R164.reuse, R14, R56 ;  /* 0x0000000ea438723c */ /* 0x040ff00000081038 */
[C---:B-1----:R-:W-:Y:S08]  /*1ea90*/  HMMA.1688.F32.TF32 R156, R164.reuse, R26, R64 ;  /* 0x0000001aa49c723c */ /* 0x042ff00000081040 */
[C---:B------:R-:W-:Y:S08]  /*1eaa0*/  HMMA.1688.F32.TF32 R144, R164.reuse, R138, R144 ;  /* 0x0000008aa490723c */ /* 0x040ff00000081090 */
[----:B------:R-:W-:Y:S01]  /*1eab0*/  HMMA.1688.F32.TF32 R64, R164, R54, R208 ;  /* 0x00000036a440723c */ /* 0x000fe200000810d0 */
[----:B------:R-:W-:Y:S01]  /*1eac0*/  IMAD.MOV.U32 R200, RZ, RZ, R133 ;  /* 0x000000ffffc87224 */ /* 0x000fe200078e0085 */
[----:B------:R-:W-:Y:S01]  /*1ead0*/  LDS R54, [R2+0xa200] ;  /* 0x00a2000002367984 */ /* 0x000fe20000000800 */
[----:B------:R-:W-:-:S02]  /*1eae0*/  IMAD.MOV.U32 R201, RZ, RZ, R132 ;  /* 0x000000ffffc97224 */ /* 0x000fc400078e0084 */
[----:B------:R-:W-:Y:S01]  /*1eaf0*/  IMAD.MOV.U32 R202, RZ, RZ, R105 ;  /* 0x000000ffffca7224 */ /* 0x000fe200078e0069 */
[----:B------:R-:W-:Y:S02]  /*1eb00*/  LDS R55, [R0+0xa200] ;  /* 0x00a2000000377984 */ /* 0x000fe40000000800 */
[C---:B------:R-:W-:Y:S08]  /*1eb10*/  HMMA.1688.F32.TF32 R136, R164.reuse, R22, R60 ;  /* 0x00000016a488723c */ /* 0x040ff0000008103c */
[----:B------:R-:W-:Y:S01]  /*1eb20*/  HMMA.1688.F32.TF32 R60, R164, R50, R108 ;  /* 0x00000032a43c723c */ /* 0x000fe2000008106c */
[----:B------:R-:W-:Y:S01]  /*1eb30*/  IMAD.MOV.U32 R203, RZ, RZ, R104 ;  /* 0x000000ffffcb7224 */ /* 0x000fe200078e0068 */
[----:B------:R-:W-:Y:S01]  /*1eb40*/  LDS R50, [R2+0xa180] ;  /* 0x00a1800002327984 */ /* 0x000fe20000000800 */
[----:B------:R-:W-:-:S03]  /*1eb50*/  IMAD.MOV.U32 R4, RZ, RZ, R59 ;  /* 0x000000ffff047224 */ /* 0x000fc600078e003b */
[----:B------:R-:W-:Y:S02]  /*1eb60*/  LDS R51, [R0+0xa180] ;  /* 0x00a1800000337984 */ /* 0x000fe40000000800 */
[C---:B------:R-:W-:Y:S07]  /*1eb70*/  HMMA.1688.F32.TF32 R132, R164.reuse, R134, R112 ;  /* 0x00000086a484723c */ /* 0x040fee0000081070 */
[----:B------:R-:W-:Y:S02]  /*1eb80*/  IMAD.MOV.U32 R112, RZ, RZ, R36 ;  /* 0x000000ffff707224 */ /* 0x000fe400078e0024 */
[----:B------:R-:W-:Y:S01]  /*1eb90*/  LDS R36, [R2+0x8000] ;  /* 0x0080000002247984 */ /* 0x000fe20000000800 */
[----:B------:R-:W-:Y:S01]  /*1eba0*/  HMMA.1688.F32.TF32 R152, R164, R34, R152 ;  /* 0x00000022a498723c */ /* 0x000fe20000081098 */
[----:B------:R-:W-:-:S02]  /*1ebb0*/  IMAD.MOV.U32 R113, RZ, RZ, R33 ;  /* 0x000000ffff717224 */ /* 0x000fc400078e0021 */
[----:B------:R-:W-:Y:S02]  /*1ebc0*/  IMAD.MOV.U32 R114, RZ, RZ, R32 ;  /* 0x000000ffff727224 */ /* 0x000fe400078e0020 */
[----:B------:R-:W-:-:S03]  /*1ebd0*/  IMAD.MOV.U32 R115, RZ, RZ, R3 ;  /* 0x000000ffff737224 */ /* 0x000fc600078e0003 */
[----:B--2---:R-:W-:Y:S08]  /*1ebe0*/  HMMA.1688.F32.TF32 R128, R128, R10, R148 ;  /* 0x0000000a8080723c */ /* 0x004ff00000081094 */
[----:B------:R-:W-:Y:S01]  /*1ebf0*/  HMMA.1688.F32.TF32 R148, R164, R106, R160 ;  /* 0x0000006aa494723c */ /* 0x000fe200000810a0 */
[----:B---3--:R-:W-:-:S07]  /*1ec00*/  IMAD R5, R252, 0x8000, R5 ;  /* 0x00008000fc057824 */ /* 0x008fce00078e0205 */
[C---:B------:R-:W-:Y:S01]  /*1ec10*/  HMMA.1688.F32.TF32 R104, R164.reuse, R102, R244 ;  /* 0x00000066a468723c */ /* 0x040fe200000810f4 */
[----:B------:R-:W-:Y:S06]  /*1ec20*/  LDSM.16.M88.4 R32, [R5+0x20800] ;  /* 0x020800000520783b */ /* 0x000fec0000000200 */
[----:B------:R-:W-:Y:S04]  /*1ec30*/  STL.64 [R1+0xa20], R128 ;  /* 0x000a208001007387 */ /* 0x000fe80000100a00 */
[----:B------:R-:W-:Y:S04]  /*1ec40*/  STL.64 [R1+0xa28], R130 ;  /* 0x000a288201007387 */ /* 0x000fe80000100a00 */
[----:B------:R-:W-:Y:S04]  /*1ec50*/  STL.64 [R1+0x1e0], R56 ;  /* 0x0001e03801007387 */ /* 0x000fe80000100a00 */
[----:B------:R-:W-:Y:S01]  /*1ec60*/  STL [R1+0x1e8], R58 ;  /* 0x0001e83a01007387 */ /* 0x000fe20000100800 */
[----:B------:R-:W-:Y:S03]  /*1ec70*/  HMMA.1688.F32.TF32 R160, R164, R18, R116 ;  /* 0x00000012a4a0723c */ /* 0x000fe60000081074 */
[----:B------:R-:W-:Y:S01]  /*1ec80*/  STL.64 [R1+0x320], R64 ;  /* 0x0003204001007387 */ /* 0x000fe20000100a00 */
[----:B------:R-:W-:-:S03]  /*1ec90*/  IMAD.MOV.U32 R245, RZ, RZ, R41 ;  /* 0x000000fffff57224 */ /* 0x000fc600078e0029 */
[----:B------:R1:W-:Y:S01]  /*1eca0*/  STL.64 [R1+0x328], R66 ;  /* 0x0003284201007387 */ /* 0x0003e20000100a00 */
[----:B------:R-:W-:Y:S01]  /*1ecb0*/  IMAD.MOV.U32 R117, RZ, RZ, R101 ;  /* 0x000000ffff757224 */ /* 0x000fe200078e0065 */
[----:B------:R-:W-:Y:S02]  /*1ecc0*/  MOV R246, R40 ;  /* 0x0000002800f67202 */ /* 0x000fe40000000f00 */
[----:B------:R-:W-:Y:S01]  /*1ecd0*/  STL.64 [R1+0x3e0], R60 ;  /* 0x0003e03c01007387 */ /* 0x000fe20000100a00 */
[----:B------:R-:W-:Y:S02]  /*1ece0*/  IMAD.MOV.U32 R118, RZ, RZ, R100 ;  /* 0x000000ffff767224 */ /* 0x000fe400078e0064 */
[----:B------:R-:W-:Y:S01]  /*1ecf0*/  IMAD.MOV.U32 R247, RZ, RZ, R37 ;  /* 0x000000fffff77224 */ /* 0x000fe200078e0025 */
[----:B------:R2:W-:Y:S01]  /*1ed00*/  STL.64 [R1+0x3e8], R62 ;  /* 0x0003e83e01007387 */ /* 0x0005e20000100a00 */
[C---:B-1----:R-:W-:Y:S03]  /*1ed10*/  HMMA.1688.F32.TF32 R64, R164.reuse, R42, R172 ;  /* 0x0000002aa440723c */ /* 0x042fe600000810ac */
[----:B------:R-:W-:Y:S04]  /*1ed20*/  LDS R37, [R0+0x8000] ;  /* 0x0080000000257984 */ /* 0x000fe80000000800 */
[----:B------:R-:W-:Y:S01]  /*1ed30*/  LDS R40, [R2+0x8080] ;  /* 0x0080800002287984 */ /* 0x000fe20000000800 */
[C---:B--2---:R-:W-:Y:S03]  /*1ed40*/  HMMA.1688.F32.TF32 R60, R164.reuse, R38, R204 ;  /* 0x00000026a43c723c */ /* 0x044fe600000810cc */
[----:B------:R-:W-:Y:S04]  /*1ed50*/  LDS R38, [R2+0xa000] ;  /* 0x00a0000002267984 */ /* 0x000fe80000000800 */
[----:B------:R-:W-:Y:S04]  /*1ed60*/  LDS R39, [R0+0xa000] ;  /* 0x00a0000000277984 */ /* 0x000fe80000000800 */
[----:B------:R-:W-:Y:S04]  /*1ed70*/  LDS R42, [R2+0xa080] ;  /* 0x00a08000022a7984 */ /* 0x000fe80000000800 */
[----:B------:R-:W-:Y:S04]  /*1ed80*/  LDS R41, [R0+0x8080] ;  /* 0x0080800000297984 */ /* 0x000fe80000000800 */
[----:B------:R-:W-:Y:S04]  /*1ed90*/  LDS R43, [R0+0xa080] ;  /* 0x00a08000002b7984 */ /* 0x000fe80000000800 */
[----:B------:R-:W1:Y:S01]  /*1eda0*/  LDSM.16.M88.4 R100, [R5+0x20000] ;  /* 0x020000000564783b */ /* 0x000e620000000200 */
[----:B------:R-:W-:Y:S01]  /*1edb0*/  HMMA.1688.F32.TF32 R128, R164, R30, R248 ;  /* 0x0000001ea480723c */ /* 0x000fe200000810f8 */
[----:B------:R-:W-:-:S02]  /*1edc0*/  IMAD.MOV.U32 R244, RZ, RZ, R44 ;  /* 0x000000fffff47224 */ /* 0x000fc400078e002c */
[----:B------:R-:W-:Y:S04]  /*1edd0*/  LDS R44, [R2+0x8100] ;  /* 0x00810000022c7984 */ /* 0x000fe80000000800 */
[----:B------:R-:W-:Y:S01]  /*1ede0*/  IMAD.MOV.U32 R251, RZ, RZ, R45 ;  /* 0x000000fffffb7224 */ /* 0x000fe200078e002d */
[----:B------:R-:W-:Y:S01]  /*1edf0*/  HMMA.1688.F32.TF32 R56, R164, R46, R168 ;  /* 0x0000002ea438723c */ /* 0x000fe200000810a8 */
[----:B------:R-:W-:Y:S01]  /*1ee00*/  LDS R46, [R2+0xa100] ;  /* 0x00a10000022e7984 */ /* 0x000fe20000000800 */
[----:B------:R-:W-:-:S03]  /*1ee10*/  IMAD.MOV.U32 R249, RZ, RZ, R49 ;  /* 0x000000fffff97224 */ /* 0x000fc600078e0031 */
[----:B------:R-:W-:Y:S01]  /*1ee20*/  LDS R45, [R0+0x8100] ;  /* 0x00810000002d7984 */ /* 0x000fe20000000800 */
[----:B------:R-:W-:-:S03]  /*1ee30*/  IMAD.MOV.U32 R250, RZ, RZ, R48 ;  /* 0x000000fffffa7224 */ /* 0x000fc600078e0030 */
[----:B------:R-:W2:Y:S01]  /*1ee40*/  LDS R47, [R0+0xa100] ;  /* 0x00a10000002f7984 */ /* 0x000ea20000000800 */
[----:B------:R-:W-:-:S03]  /*1ee50*/  IMAD.MOV.U32 R119, RZ, RZ, R53 ;  /* 0x000000ffff777224 */ /* 0x000fc600078e0035 */
[----:B------:R-:W-:Y:S01]  /*1ee60*/  LDS R48, [R2+0x8180] ;  /* 0x0081800002307984 */ /* 0x000fe20000000800 */
[----:B------:R-:W-:-:S03]  /*1ee70*/  IMAD.MOV.U32 R248, RZ, RZ, R52 ;  /* 0x000000fffff87224 */ /* 0x000fc600078e0034 */
[----:B------:R-:W3:Y:S04]  /*1ee80*/  LDS R49, [R0+0x8180] ;  /* 0x0081800000317984 */ /* 0x000ee80000000800 */
[----:B------:R-:W-:Y:S04]  /*1ee90*/  LDS R52, [R2+0x8200] ;  /* 0x0082000002347984 */ /* 0x000fe80000000800 */
[----:B------:R-:W3:Y:S04]  /*1eea0*/  LDS R53, [R0+0x8200] ;  /* 0x0082000000357984 */ /* 0x000ee80000000800 */
[----:B------:R-:W-:Y:S04]  /*1eeb0*/  STL.64 [R1+0x980], R56 ;  /* 0x0009803801007387 */ /* 0x000fe80000100a00 */
[----:B------:R4:W-:Y:S01]  /*1eec0*/  STL.64 [R1+0x988], R58 ;  /* 0x0009883a01007387 */ /* 0x0009e20000100a00 */
[----:B-1----:R-:W-:Y:S01]  /*1eed0*/  HMMA.1688.F32.TF32 R112, R36, R100, R112 ;  /* 0x000000642470723c */ /* 0x002fe20000081070 */
[----:B------:R-:W-:Y:S01]  /*1eee0*/  MOV R116, R192 ;  /* 0x000000c000747202 */ /* 0x000fe20000000f00 */
[----:B------:R-:W-:Y:S01]  /*1eef0*/  IMAD.MOV.U32 R108, RZ, RZ, R191 ;  /* 0x000000ffff6c7224 */ /* 0x000fe200078e00bf */
[----:B------:R-:W-:Y:S01]  /*1ef00*/  LDS R168, [R2+0x8300] ;  /* 0x0083000002a87984 */ /* 0x000fe20000000800 */
[----:B------:R-:W-:-:S02]  /*1ef10*/  IMAD.MOV.U32 R109, RZ, RZ, R190 ;  /* 0x000000ffff6d7224 */ /* 0x000fc400078e00be */
[----:B------:R-:W-:Y:S01]  /*1ef20*/  IMAD.MOV.U32 R110, RZ, RZ, R189 ;  /* 0x000000ffff6e7224 */ /* 0x000fe200078e00bd */
[----:B------:R-:W-:Y:S01]  /*1ef30*/  LDS R170, [R2+0xa300] ;  /* 0x00a3000002aa7984 */ /* 0x000fe20000000800 */
[----:B----4-:R-:W-:Y:S01]  /*1ef40*/  HMMA.1688.F32.TF32 R56, R164, R10, R200 ;  /* 0x0000000aa438723c */ /* 0x010fe200000810c8 */
[----:B------:R-:W-:Y:S02]  /*1ef50*/  IMAD.MOV.U32 R111, RZ, RZ, R188 ;  /* 0x000000ffff6f7224 */ /* 0x000fe400078e00bc */
[----:B------:R-:W-:Y:S04]  /*1ef60*/  LDS R172, [R2+0x8380] ;  /* 0x0083800002ac7984 */ /* 0x000fe80000000800 */
[----:B------:R-:W-:Y:S01]  /*1ef70*/  LDS R169, [R0+0x8300] ;  /* 0x0083000000a97984 */ /* 0x000fe20000000800 */
[-C--:B------:R-:W-:Y:S03]  /*1ef80*/  HMMA.1688.F32.TF32 R244, R40, R100.reuse, R244 ;  /* 0x0000006428f4723c */ /* 0x080fe600000810f4 */
[----:B------:R-:W-:Y:S04]  /*1ef90*/  STL.64 [R1+0x8b0], R64 ;  /* 0x0008b04001007387 */ /* 0x000fe80000100a00 */
[----:B------:R-:W-:Y:S01]  /*1efa0*/  LDS R171, [R0+0xa300] ;  /* 0x00a3000000ab7984 */ /* 0x000fe20000000800 */
[-C--:B--2---:R-:W-:Y:S03]  /*1efb0*/  HMMA.1688.F32.TF32 R248, R44, R100.reuse, R248 ;  /* 0x000000642cf8723c */ /* 0x084fe600000810f8 */
[----:B------:R-:W-:Y:S04]  /*1efc0*/  STL.64 [R1+0x8b8], R66 ;  /* 0x0008b84201007387 */ /* 0x000fe80000100a00 */
[----:B------:R-:W-:Y:S01]  /*1efd0*/  STL.64 [R1+0x890], R60 ;  /* 0x0008903c01007387 */ /* 0x000fe20000100a00 */
[-C--:B---3--:R-:W-:Y:S03]  /*1efe0*/  HMMA.1688.F32.TF32 R116, R48, R100.reuse, R116 ;  /* 0x000000643074723c */ /* 0x088fe60000081074 */
[----:B------:R-:W-:Y:S04]  /*1eff0*/  STL.64 [R1+0x898], R62 ;  /* 0x0008983e01007387 */ /* 0x000fe80000100a00 */
[----:B------:R-:W-:Y:S01]  /*1f000*/  STL.64 [R1+0x800], R56 ;  /* 0x0008003801007387 */ /* 0x000fe20000100a00 */
[----:B------:R-:W-:Y:S03]  /*1f010*/  HMMA.1688.F32.TF32 R108, R52, R100, R108 ;  /* 0x00000064346c723c */ /* 0x000fe6000008106c */
[----:B------:R-:W-:Y:S04]  /*1f020*/  STL.64 [R1+0x808], R58 ;  /* 0x0008083a01007387 */ /* 0x000fe80000100a00 */
[----:B------:R-:W-:Y:S04]  /*1f030*/  STL [R1+0x1eec], R102 ;  /* 0x001eec6601007387 */ /* 0x000fe80000100800 */
[----:B------:R1:W-:Y:S04]  /*1f040*/  STL [R1+0x1ee8], R103 ;  /* 0x001ee86701007387 */ /* 0x0003e80000100800 */
[----:B------:R2:W-:Y:S04]  /*1f050*/  STL [R1+0x1ef4], R34 ;  /* 0x001ef42201007387 */ /* 0x0005e80000100800 */
[----:B------:R3:W-:Y:S01]  /*1f060*/  STL [R1+0x1ef0], R35 ;  /* 0x001ef02301007387 */ /* 0x0007e20000100800 */
[----:B-1----:R-:W-:-:S03]  /*1f070*/  IMAD.MOV.U32 R103, RZ, RZ, R247 ;  /* 0x000000ffff677224 */ /* 0x002fc600078e00f7 */
[----:B------:R-:W-:Y:S01]  /*1f080*/  STL.64 [R1+0x810], R112 ;  /* 0x0008107001007387 */ /* 0x000fe20000100a00 */
[----:B------:R-:W-:Y:S02]  /*1f090*/  IMAD.MOV.U32 R102, RZ, RZ, R246 ;  /* 0x000000ffff667224 */ /* 0x000fe400078e00f6 */
[----:B--2---:R-:W-:Y:S01]  /*1f0a0*/  IMAD.MOV.U32 R34, RZ, RZ, R244 ;  /* 0x000000ffff227224 */ /* 0x004fe200078e00f4 */
[----:B------:R1:W-:Y:S01]  /*1f0b0*/  STL.64 [R1+0x818], R114 ;  /* 0x0008187201007387 */ /* 0x0003e20000100a00 */
[----:B---3--:R-:W-:-:S03]  /*1f0c0*/  IMAD.MOV.U32 R35, RZ, RZ, R245 ;  /* 0x000000ffff237224 */ /* 0x008fc600078e00f5 */
[----:B------:R-:W-:Y:S04]  /*1f0d0*/  LDS R164, [R2+0x8280] ;  /* 0x0082800002a47984 */ /* 0x000fe80000000800 */
[----:B------:R-:W-:Y:S04]  /*1f0e0*/  LDS R166, [R2+0xa280] ;  /* 0x00a2800002a67984 */ /* 0x000fe80000000800 */
[----:B-1----:R-:W2:Y:S04]  /*1f0f0*/  LDL.LU.64 R114, [R1+0x2058] ;  /* 0x0020580001727983 */ /* 0x002ea80000300a00 */
[----:B------:R-:W2:Y:S04]  /*1f100*/  LDL.LU.64 R112, [R1+0x2050] ;  /* 0x0020500001707983 */ /* 0x000ea80000300a00 */
[----:B------:R-:W3:Y:S04]  /*1f110*/  LDL.LU.64 R246, [R1+0x2048] ;  /* 0x0020480001f67983 */ /* 0x000ee80000300a00 */
[----:B------:R-:W3:Y:S04]  /*1f120*/  LDL.LU.64 R244, [R1+0x2040] ;  /* 0x0020400001f47983 */ /* 0x000ee80000300a00 */
[----:B------:R-:W-:Y:S04]  /*1f130*/  STL [R1+0x1f04], R103 ;  /* 0x001f046701007387 */ /* 0x000fe80000100800 */
[----:B------:R-:W-:Y:S04]  /*1f140*/  STL [R1+0x1f00], R34 ;  /* 0x001f002201007387 */ /* 0x000fe80000100800 */
[----:B------:R-:W-:Y:S04]  /*1f150*/  STL [R1+0x1efc], R35 ;  /* 0x001efc2301007387 */ /* 0x000fe80000100800 */
[----:B------:R-:W-:Y:S04]  /*1f160*/  STL [R1+0x1ef8], R102 ;  /* 0x001ef86601007387 */ /* 0x000fe80000100800 */
[----:B------:R-:W-:Y:S04]  /*1f170*/  STL.64 [R1+0x8a0], R248 ;  /* 0x0008a0f801007387 */ /* 0x000fe80000100a00 */
[----:B------:R1:W-:Y:S04]  /*1f180*/  STL.64 [R1+0x8a8], R250 ;  /* 0x0008a8fa01007387 */ /* 0x0003e80000100a00 */
[----:B------:R-:W-:Y:S04]  /*1f190*/  LDS R165, [R0+0x8280] ;  /* 0x0082800000a57984 */ /* 0x000fe80000000800 */
[----:B------:R-:W4:Y:S04]  /*1f1a0*/  LDS R167, [R0+0xa280] ;  /* 0x00a2800000a77984 */ /* 0x000f280000000800 */
[----:B-1----:R-:W3:Y:S04]  /*1f1b0*/  LDL.LU.64 R250, [R1+0x2038] ;  /* 0x0020380001fa7983 */ /* 0x002ee80000300a00 */
[----:B------:R-:W3:Y:S04]  /*1f1c0*/  LDL.LU.64 R248, [R1+0x2030] ;  /* 0x0020300001f87983 */ /* 0x000ee80000300a00 */
[----:B------:R-:W-:Y:S04]  /*1f1d0*/  STL.64 [R1+0x9d0], R116 ;  /* 0x0009d07401007387 */ /* 0x000fe80000100a00 */
[----:B------:R1:W-:Y:S01]  /*1f1e0*/  STL.64 [R1+0x9d8], R118 ;  /* 0x0009d87601007387 */ /* 0x0003e20000100a00 */
[----:B------:R-:W-:Y:S01]  /*1f1f0*/  MOV R208, R179 ;  /* 0x000000b300d07202 */ /* 0x000fe20000000f00 */
[----:B------:R-:W-:-:S02]  /*1f200*/  IMAD.MOV.U32 R209, RZ, RZ, R178 ;  /* 0x000000ffffd17224 */ /* 0x000fc400078e00b2 */
[----:B------:R-:W-:Y:S01]  /*1f210*/  LDS R174, [R2+0xa380] ;  /* 0x00a3800002ae7984 */ /* 0x000fe20000000800 */
[----:B------:R-:W-:Y:S02]  /*1f220*/  IMAD.MOV.U32 R210, RZ, RZ, R177 ;  /* 0x000000ffffd27224 */ /* 0x000fe400078e00b1 */
[----:B------:R-:W-:Y:S01]  /*1f230*/  IMAD.MOV.U32 R211, RZ, RZ, R176 ;  /* 0x000000ffffd37224 */ /* 0x000fe200078e00b0 */
[----:B------:R-:W-:Y:S04]  /*1f240*/  LDS R173, [R0+0x8380] ;  /* 0x0083800000ad7984 */ /* 0x000fe80000000800 */
[----:B-1----:R-:W3:Y:S04]  /*1f250*/  LDL.LU.64 R118, [R1+0x2028] ;  /* 0x0020280001767983 */ /* 0x002ee80000300a00 */
[----:B------:R-:W3:Y:S04]  /*1f260*/  LDL.LU.64 R116, [R1+0x2020] ;  /* 0x0020200001747983 */ /* 0x000ee80000300a00 */
[----:B------:R-:W-:Y:S04]  /*1f270*/  STL.64 [R1+0xb90], R108 ;  /* 0x000b906c01007387 */ /* 0x000fe80000100a00 */
[----:B------:R1:W-:Y:S04]  /*1f280*/  STL.64 [R1+0xb98], R110 ;  /* 0x000b986e01007387 */ /* 0x0003e80000100a00 */
[----:B------:R-:W4:Y:S04]  /*1f290*/  LDS R175, [R0+0xa380] ;  /* 0x00a3800000af7984 */ /* 0x000f280000000800 */
[----:B------:R-:W-:Y:S04]  /*1f2a0*/  LDS R176, [R2+0x8400] ;  /* 0x0084000002b07984 */ /* 0x000fe80000000800 */
[----:B-1----:R-:W3:Y:S04]  /*1f2b0*/  LDL.LU.64 R110, [R1+0x2018] ;  /* 0x00201800016e7983 */ /* 0x002ee80000300a00 */
[----:B------:R-:W3:Y:S04]  /*1f2c0*/  LDL.LU.64 R108, [R1+0x2010] ;  /* 0x00201000016c7983 */ /* 0x000ee80000300a00 */
[----:B------:R-:W-:Y:S04]  /*1f2d0*/  LDS R178, [R2+0xa400] ;  /* 0x00a4000002b27984 */ /* 0x000fe80000000800 */
[----:B------:R-:W-:Y:S04]  /*1f2e0*/  LDS R177, [R0+0x8400] ;  /* 0x0084000000b17984 */ /* 0x000fe80000000800 */
[----:B------:R-:W1:Y:S01]  /*1f2f0*/  LDS R179, [R0+0xa400] ;  /* 0x00a4000000b37984 */ /* 0x000e620000000800 */
[----:B------:R-:W-:-:S02]  /*1f300*/  IMAD.MOV.U32 R64, RZ, RZ, R187 ;  /* 0x000000ffff407224 */ /* 0x000fc400078e00bb */
[----:B------:R-:W-:Y:S01]  /*1f310*/  IMAD.MOV.U32 R65, RZ, RZ, R186 ;  /* 0x000000ffff417224 */ /* 0x000fe200078e00ba */
[----:B------:R-:W-:Y:S01]  /*1f320*/  LDS R188, [R2+0x8580] ;  /* 0x0085800002bc7984 */ /* 0x000fe20000000800 */
[----:B------:R-:W-:Y:S02]  /*1f330*/  IMAD.MOV.U32 R66, RZ, RZ, R185 ;  /* 0x000000ffff427224 */ /* 0x000fe400078e00b9 */
[----:B------:R-:W-:Y:S01]  /*1f340*/  IMAD.MOV.U32 R67, RZ, RZ, R184 ;  /* 0x000000ffff437224 */ /* 0x000fe200078e00b8 */
[----:B------:R-:W-:Y:S01]  /*1f350*/  MOV R62, R194 ;  /* 0x000000c2003e7202 */ /* 0x000fe20000000f00 */
[----:B------:R-:W-:Y:S01]  /*1f360*/  IMAD.MOV.U32 R60, RZ, RZ, R196 ;  /* 0x000000ffff3c7224 */ /* 0x000fe200078e00c4 */
[----:B------:R-:W-:Y:S01]  /*1f370*/  LDS R184, [R2+0x8500] ;  /* 0x0085000002b87984 */ /* 0x000fe20000000800 */
[----:B------:R-:W-:Y:S02]  /*1f380*/  IMAD.MOV.U32 R61, RZ, RZ, R195 ;  /* 0x000000ffff3d7224 */ /* 0x000fe400078e00c3 */
[----:B------:R-:W-:Y:S01]  /*1f390*/  IMAD.MOV.U32 R63, RZ, RZ, R193 ;  /* 0x000000ffff3f7224 */ /* 0x000fe200078e00c1 */
[----:B----4-:R-:W-:Y:S01]  /*1f3a0*/  HMMA.1688.F32.TF32 R64, R164, R100, R64 ;  /* 0x00000064a440723c */ /* 0x010fe20000081040 */
[----:B------:R-:W-:Y:S01]  /*1f3b0*/  IMAD.MOV.U32 R56, RZ, RZ, R183 ;  /* 0x000000ffff387224 */ /* 0x000fe200078e00b7 */
[----:B------:R-:W-:Y:S01]  /*1f3c0*/  LDS R186, [R2+0xa500] ;  /* 0x00a5000002ba7984 */ /* 0x000fe20000000800 */
[----:B------:R-:W-:-:S02]  /*1f3d0*/  IMAD.MOV.U32 R57, RZ, RZ, R182 ;  /* 0x000000ffff397224 */ /* 0x000fc400078e00b6 */
[----:B------:R-:W-:Y:S01]  /*1f3e0*/  IMAD.MOV.U32 R58, RZ, RZ, R181 ;  /* 0x000000ffff3a7224 */ /* 0x000fe200078e00b5 */
[----:B------:R-:W-:Y:S02]  /*1f3f0*/  LDS R182, [R2+0xa480] ;  /* 0x00a4800002b67984 */ /* 0x000fe40000000800 */
[-C--:B------:R-:W-:Y:S01]  /*1f400*/  HMMA.1688.F32.TF32 R60, R168, R100.reuse, R60 ;  /* 0x00000064a83c723c */ /* 0x080fe2000008103c */
[----:B------:R-:W-:Y:S01]  /*1f410*/  IMAD.MOV.U32 R59, RZ, RZ, R180 ;  /* 0x000000ffff3b7224 */ /* 0x000fe200078e00b4 */
[----:B------:R-:W-:Y:S04]  /*1f420*/  LDS R181, [R0+0x8480] ;  /* 0x0084800000b57984 */ /* 0x000fe80000000800 */
[----:B------:R-:W-:Y:S04]  /*1f430*/  LDS R180, [R2+0x8480] ;  /* 0x0084800002b47984 */ /* 0x000fe80000000800 */
[----:B------:R-:W-:Y:S04]  /*1f440*/  LDS R183, [R0+0xa480] ;  /* 0x00a4800000b77984 */ /* 0x000fe80000000800 */
[----:B------:R-:W-:Y:S04]  /*1f450*/  LDS R185, [R0+0x8500] ;  /* 0x0085000000b97984 */ /* 0x000fe80000000800 */
[----:B------:R-:W-:Y:S04]  /*1f460*/  LDS R187, [R0+0xa500] ;  /* 0x00a5000000bb7984 */ /* 0x000fe80000000800 */
[----:B------:R-:W-:Y:S04]  /*1f470*/  LDS R190, [R2+0xa580] ;  /* 0x00a5800002be7984 */ /* 0x000fe80000000800 */
[----:B------:R-:W-:Y:S04]  /*1f480*/  LDS R189, [R0+0x8580] ;  /* 0x0085800000bd7984 */ /* 0x000fe80000000800 */
[----:B------:R-:W2:Y:S04]  /*1f490*/  LDS R191, [R0+0xa580] ;  /* 0x00a5800000bf7984 */ /* 0x000ea80000000800 */
[----:B------:R-:W-:Y:S04]  /*1f4a0*/  STL.64 [R1+0xd20], R64 ;  /* 0x000d204001007387 */ /* 0x000fe80000100a00 */
[----:B------:R4:W-:Y:S04]  /*1f4b0*/  STL.64 [R1+0xd28], R66 ;  /* 0x000d284201007387 */ /* 0x0009e80000100a00 */
[----:B------:R-:W-:Y:S04]  /*1f4c0*/  STL.64 [R1+0xeb0], R60 ;  /* 0x000eb03c01007387 */ /* 0x000fe80000100a00 */
[----:B------:R1:W-:Y:S01]  /*1f4d0*/  STL.64 [R1+0xeb8], R62 ;  /* 0x000eb83e01007387 */ /* 0x0003e20000100a00 */
[-C--:B----4-:R-:W-:Y:S03]  /*1f4e0*/  HMMA.1688.F32.TF32 R64, R172, R100.reuse, R56 ;  /* 0x00000064ac40723c */ /* 0x090fe60000081038 */
[----:B------:R-:W-:Y:S04]  /*1f4f0*/  LDS R192, [R2+0x8600] ;  /* 0x0086000002c07984 */ /* 0x000fe80000000800 */
[----:B------:R-:W-:Y:S01]  /*1f500*/  LDS R194, [R2+0xa600] ;  /* 0x00a6000002c27984 */ /* 0x000fe20000000800 */
[-C--:B-1----:R-:W-:Y:S03]  /*1f510*/  HMMA.1688.F32.TF32 R60, R176, R100.reuse, R208 ;  /* 0x00000064b03c723c */ /* 0x082fe600000810d0 */
[----:B------:R-:W-:Y:S04]  /*1f520*/  LDS R193, [R0+0x8600] ;  /* 0x0086000000c17984 */ /* 0x000fe80000000800 */
[----:B------:R-:W1:Y:S04]  /*1f530*/  LDS R195, [R0+0xa600] ;  /* 0x00a6000000c37984 */ /* 0x000e680000000800 */
[----:B------:R-:W4:Y:S04]  /*1f540*/  LDS R196, [R2+0x8680] ;  /* 0x0086800002c47984 */ /* 0x000f280000000800 */
[----:B------:R-:W-:Y:S04]  /*1f550*/  LDS R200, [R2+0x8700] ;  /* 0x0087000002c87984 */ /* 0x000fe80000000800 */
[----:B------:R-:W-:Y:S04]  /*1f560*/  LDS R202, [R2+0xa700] ;  /* 0x00a7000002ca7984 */ /* 0x000fe80000000800 */
[----:B------:R-:W-:Y:S04]  /*1f570*/  LDS R201, [R0+0x8700] ;  /* 0x0087000000c97984 */ /* 0x000fe80000000800 */
[----:B------:R-:W1:Y:S04]  /*1f580*/  LDS R203, [R0+0xa700] ;  /* 0x00a7000000cb7984 */ /* 0x000e680000000800 */
[----:B------:R-:W-:Y:S04]  /*1f590*/  STL.64 [R1+0xfe0], R64 ;  /* 0x000fe04001007387 */ /* 0x000fe80000100a00 */
[----:B------:R-:W-:Y:S04]  /*1f5a0*/  STL.64 [R1+0xfe8], R66 ;  /* 0x000fe84201007387 */ /* 0x000fe80000100a00 */
[----:B------:R-:W-:Y:S04]  /*1f5b0*/  STL.64 [R1+0x1100], R60 ;  /* 0x0011003c01007387 */ /* 0x000fe80000100a00 */
[----:B------:R2:W-:Y:S04]  /*1f5c0*/  STL.64 [R1+0x1108], R62 ;  /* 0x0011083e01007387 */ /* 0x0005e80000100a00 */
[----:B------:R-:W-:Y:S04]  /*1f5d0*/  LDS R204, [R2+0x8780] ;  /* 0x0087800002cc7984 */ /* 0x000fe80000000800 */
[----:B------:R-:W-:Y:S04]  /*1f5e0*/  LDS R206, [R2+0xa780] ;  /* 0x00a7800002ce7984 */ /* 0x000fe80000000800 */
[----:B------:R-:W-:Y:S04]  /*1f5f0*/  LDS R205, [R0+0x8780] ;  /* 0x0087800000cd7984 */ /* 0x000fe80000000800 */
[----:B------:R-:W1:Y:S01]  /*1f600*/  LDS R207, [R0+0xa780] ;  /* 0x00a7800000cf7984 */ /* 0x000e620000000800 */
[-C--:B--2---:R-:W-:Y:S08]  /*1f610*/  HMMA.1688.F32.TF32 R60, R188, R100.reuse, R112 ;  /* 0x00000064bc3c723c */ /* 0x084ff00000081070 */
[-C--:B---3--:R-:W-:Y:S08]  /*1f620*/  HMMA.1688.F32.TF32 R64, R184, R100.reuse, R116 ;  /* 0x00000064b840723c */ /* 0x088ff00000081074 */
[-C--:B------:R-:W-:Y:S11]  /*1f630*/  HMMA.1688.F32.TF32 R56, R180, R100.reuse, R108 ;  /* 0x00000064b438723c */ /* 0x080ff6000008106c */
[----:B------:R-:W-:Y:S11]  /*1f640*/  @!UPT UIADD3 URZ, URZ, URZ, URZ ;  /* 0x0000003f3f3ff290 */ /* 0x000ff6000fffe03f */
[----:B------:R-:W-:Y:S01]  /*1f650*/  @!UPT UIADD3 URZ, URZ, URZ, URZ ;  /* 0x0000003f3f3ff290 */ /* 0x000fe2000fffe03f */
[----:B------:R-:W-:Y:S04]  /*1f660*/  STL.64 [R1+0x11d0], R56 ;  /* 0x0011d03801007387 */ /* 0x000fe80000100a00 */
[----:B------:R1:W-:Y:S04]  /*1f670*/  STL.64 [R1+0x11d8], R58 ;  /* 0x0011d83a01007387 */ /* 0x0003e80000100a00 */
[----:B------:R-:W-:Y:S04]  /*1f680*/  STL.64 [R1+0x12a0], R64 ;  /* 0x0012a04001007387 */ /* 0x000fe80000100a00 */
[----:B------:R4:W-:Y:S01]  /*1f690*/  STL.64 [R1+0x12a8], R66 ;  /* 0x0012a84201007387 */ /* 0x0009e20000100a00 */
[-C--:B-1----:R-:W-:Y:S03]  /*1f6a0*/  HMMA.1688.F32.TF32 R56, R192, R100.reuse, R120 ;  /* 0x00000064c038723c */ /* 0x082fe60000081078 */
[----:B------:R-:W-:Y:S04]  /*1f6b0*/  STL.64 [R1+0x1350], R60 ;  /* 0x0013503c01007387 */ /* 0x000fe80000100a00 */
[----:B------:R1:W-:Y:S01]  /*1f6c0*/  STL.64 [R1+0x1358], R62 ;  /* 0x0013583e01007387 */ /* 0x0003e20000100a00 */
[-C--:B----4-:R-:W-:Y:S08]  /*1f6d0*/  HMMA.1688.F32.TF32 R64, R196, R100.reuse, R124 ;  /* 0x00000064c440723c */ /* 0x090ff0000008107c */
[-C--:B-1----:R-:W-:Y:S07]  /*1f6e0*/  HMMA.1688.F32.TF32 R60, R200, R100.reuse, R140 ;  /* 0x00000064c83c723c */ /* 0x082fee000008108c */
[----:B------:R-:W-:Y:S04]  /*1f6f0*/  STL.64 [R1+0x13e0], R56 ;  /* 0x0013e03801007387 */ /* 0x000fe80000100a00 */
[----:B------:R1:W-:Y:S04]  /*1f700*/  STL.64 [R1+0x13e8], R58 ;  /* 0x0013e83a01007387 */ /* 0x0003e80000100a00 */
[----:B------:R-:W-:Y:S04]  /*1f710*/  STL.64 [R1+0x1480], R64 ;  /* 0x0014804001007387 */ /* 0x000fe80000100a00 */
[----:B------:R-:W-:Y:S04]  /*1f720*/  STL.64 [R1+0x1488], R66 ;  /* 0x0014884201007387 */ /* 0x000fe80000100a00 */
[----:B------:R2:W-:Y:S04]  /*1f730*/  STL.64 [R1+0x14a0], R60 ;  /* 0x0014a03c01007387 */ /* 0x0005e80000100a00 */
[----:B------:R3:W-:Y:S01]  /*1f740*/  STL.64 [R1+0x14a8], R62 ;  /* 0x0014a83e01007387 */ /* 0x0007e20000100a00 */
[----:B-1----:R-:W-:Y:S03]  /*1f750*/  HMMA.1688.F32.TF32 R56, R204, R100, R144 ;  /* 0x00000064cc38723c */ /* 0x002fe60000081090 */
        /* <DEDUP_REMOVED lines=23> */
[----:B------:R-:W3:Y:S01]  /*1f8d0*/  LDL.LU R67, [R1+0x9cc] ;  /* 0x0009cc0001437983 */ /* 0x000ee20000300800 */
[----:B------:R-:W-:Y:S01]  /*1f8e0*/  MOV R3, R56 ;  /* 0x0000003800037202 */ /* 0x000fe20000000f00 */
[----:B------:R-:W-:-:S02]  /*1f8f0*/  IMAD.MOV.U32 R252, RZ, RZ, R57 ;  /* 0x000000fffffc7224 */ /* 0x000fc400078e0039 */
[----:B------:R-:W3:Y:S01]  /*1f900*/  LDL.LU R56, [R1+0x7a0] ;  /* 0x0007a00001387983 */ /* 0x000ee20000300800 */
[----:B------:R-:W-:Y:S02]  /*1f910*/  IMAD.MOV.U32 R101, RZ, RZ, R58 ;  /* 0x000000ffff657224 */ /* 0x000fe400078e003a */
[----:B------:R-:W-:Y:S01]  /*1f920*/  IMAD.MOV.U32 R100, RZ, RZ, R59 ;  /* 0x000000ffff647224 */ /* 0x000fe200078e003b */
[----:B------:R-:W3:Y:S04]  /*1f930*/  LDL.LU R57, [R1+0x7a4] ;  /* 0x0007a40001397983 */ /* 0x000ee80000300800 */
[----:B------:R-:W3:Y:S04]  /*1f940*/  LDL.LU R58, [R1+0x7a8] ;  /* 0x0007a800013a7983 */ /* 0x000ee80000300800 */
[----:B------:R-:W3:Y:S04]  /*1f950*/  LDL.LU R59, [R1+0x7ac] ;  /* 0x0007ac00013b7983 */ /* 0x000ee80000300800 */
[----:B------:R-:W3:Y:S04]  /*1f960*/  LDL.LU R144, [R1+0x1d0] ;  /* 0x0001d00001907983 */ /* 0x000ee80000300800 */
[----:B------:R-:W3:Y:S01]  /*1f970*/  LDL.LU R145, [R1+0x1d4] ;  /* 0x0001d40001917983 */ /* 0x000ee20000300800 */
[----:B------:R-:W-:-:S03]  /*1f980*/  IMAD.MOV.U32 R142, RZ, RZ, R21 ;  /* 0x000000ffff8e7224 */ /* 0x000fc600078e0015 */
[----:B------:R-:W3:Y:S01]  /*1f990*/  LDL.LU R146, [R1+0x1d8] ;  /* 0x0001d80001927983 */ /* 0x000ee20000300800 */
[----:B------:R-:W-:-:S03]  /*1f9a0*/  IMAD.MOV.U32 R143, RZ, RZ, R20 ;  /* 0x000000ffff8f7224 */ /* 0x000fc600078e0014 */
        /* <DEDUP_REMOVED lines=17> */
[----:B------:R1:W-:Y:S04]  /*1fac0*/  STL [R1+0x1c94], R100 ;  /* 0x001c946401007387 */ /* 0x0003e80000100800 */
[----:B------:R-:W-:Y:S04]  /*1fad0*/  STL [R1+0x1c90], R3 ;  /* 0x001c900301007387 */ /* 0x000fe80000100800 */
[----:B------:R-:W-:Y:S04]  /*1fae0*/  STL [R1+0x1c8c], R252 ;  /* 0x001c8cfc01007387 */ /* 0x000fe80000100800 */
[----:B------:R1:W-:Y:S04]  /*1faf0*/  STL [R1+0x1c88], R101 ;  /* 0x001c886501007387 */ /* 0x0003e80000100800 */
[----:B-1----:R-:W3:Y:S04]  /*1fb00*/  LDL.LU R100, [R1+0x520] ;  /* 0x0005200001647983 */ /* 0x002ee80000300800 */
[----:B------:R-:W3:Y:S04]  /*1fb10*/  LDL.LU R101, [R1+0x524] ;  /* 0x0005240001657983 */ /* 0x000ee80000300800 */
[----:B------:R-:W3:Y:S04]  /*1fb20*/  LDL.LU R102, [R1+0x528] ;  /* 0x0005280001667983 */ /* 0x000ee80000300800 */
[----:B------:R-:W3:Y:S01]  /*1fb30*/  LDL.LU R103, [R1+0x52c] ;  /* 0x00052c0001677983 */ /* 0x000ee20000300800 */
[-C--:B----4-:R-:W-:Y:S08]  /*1fb40*/  HMMA.1688.F32.TF32 R208, R48, R32.reuse, R208 ;  /* 0x0000002030d0723c */ /* 0x090ff000000810d0 */
[-C--:B--2---:R-:W-:Y:S08]  /*1fb50*/  HMMA.1688.F32.TF32 R60, R40, R32.reuse, R60 ;  /* 0x00000020283c723c */ /* 0x084ff0000008103c */
[-C--:B---3--:R-:W-:Y:S08]  /*1fb60*/  HMMA.1688.F32.TF32 R64, R36, R32.reuse, R64 ;  /* 0x000000202440723c */ /* 0x088ff00000081040 */
[-C--:B------:R-:W-:Y:S11]  /*1fb70*/  HMMA.1688.F32.TF32 R56, R44, R32.reuse, R56 ;  /* 0x000000202c38723c */ /* 0x080ff60000081038 */
[----:B------:R-:W-:Y:S04]  /*1fb80*/  @!UPT UIADD3 URZ, URZ, URZ, URZ ;  /* 0x0000003f3f3ff290 */ /* 0x000fe8000fffe03f */
[----:B------:R-:W-:Y:S04]  /*1fb90*/  STL.64 [R1+0x720], R64 ;  /* 0x0007204001007387 */ /* 0x000fe80000100a00 */
[----:B------:R1:W-:Y:S04]  /*1fba0*/  STL.64 [R1+0x728], R66 ;  /* 0x0007284201007387 */ /* 0x0003e80000100a00 */
[----:B-1----:R-:W2:Y:S04]  /*1fbb0*/  LDL.LU.64 R66, [R1+0x2000] ;  /* 0x0020000001427983 */ /* 0x002ea80000300a00 */
[----:B------:R-:W2:Y:S04]  /*1fbc0*/  LDL.LU.64 R64, [R1+0x1ff8] ;  /* 0x001ff80001407983 */ /* 0x000ea80000300a00 */
[----:B------:R-:W-:Y:S04]  /*1fbd0*/  STL.64 [R1+0x740], R60 ;  /* 0x0007403c01007387 */ /* 0x000fe80000100a00 */
[----:B------:R1:W-:Y:S04]  /*1fbe0*/  STL.64 [R1+0x748], R62 ;  /* 0x0007483e01007387 */ /* 0x0003e80000100a00 */
[----:B-1----:R-:W3:Y:S04]  /*1fbf0*/  LDL.LU.64 R62, [R1+0x1ff0] ;  /* 0x001ff000013e7983 */ /* 0x002ee80000300a00 */
[----:B------:R-:W3:Y:S04]  /*1fc00*/  LDL.LU.64 R60, [R1+0x1fe8] ;  /* 0x001fe800013c7983 */ /* 0x000ee80000300a00 */
[----:B------:R-:W-:Y:S04]  /*1fc10*/  STL.64 [R1+0x780], R56 ;  /* 0x0007803801007387 */ /* 0x000fe80000100a00 */
[----:B------:R1:W-:Y:S04]  /*1fc20*/  STL.64 [R1+0x788], R58 ;  /* 0x0007883a01007387 */ /* 0x0003e80000100a00 */
[----:B-1----:R-:W4:Y:S04]  /*1fc30*/  LDL.LU.64 R58, [R1+0x1fe0] ;  /* 0x001fe000013a7983 */ /* 0x002f280000300a00 */
[----:B------:R-:W4:Y:S04]  /*1fc40*/  LDL.LU.64 R56, [R1+0x1fd8] ;  /* 0x001fd80001387983 */ /* 0x000f280000300a00 */
[----:B------:R-:W-:Y:S04]  /*1fc50*/  STL.64 [R1+0x7d0], R208 ;  /* 0x0007d0d001007387 */ /* 0x000fe80000100a00 */
        /* <DEDUP_REMOVED lines=8> */
[-C--:B-1----:R-:W-:Y:S02]  /*1fce0*/  HMMA.1688.F32.TF32 R100, R164, R32.reuse, R28 ;  /* 0x00000020a464723c */ /* 0x082fe4000008101c */
[----:B------:R-:W1:Y:S04]  /*1fcf0*/  LDSM.16.M88.4 R28, [R5+0x21000] ;  /* 0x02100000051c783b */ /* 0x000e680000000200 */
[----:B-1----:R-:W-:Y:S11]  /*1fd00*/  STL [R1+0x1f0c], R30 ;  /* 0x001f0c1e01007387 */ /* 0x002ff60000100800 */
[----:B------:R-:W-:Y:S06]  /*1fd10*/  @!UPT UIADD3 URZ, URZ, URZ, URZ ;  /* 0x0000003f3f3ff290 */ /* 0x000fec000fffe03f */
[----:B------:R-:W-:Y:S04]  /*1fd20*/  STL.64 [R1+0xa00], R100 ;  /* 0x000a006401007387 */ /* 0x000fe80000100a00 */
[----:B------:R1:W-:Y:S02]  /*1fd30*/  STL.64 [R1+0xa08], R102 ;  /* 0x000a086601007387 */ /* 0x0003e40000100a00 */
[-C--:B-1----:R-:W-:Y:S02]  /*1fd40*/  HMMA.1688.F32.TF32 R100, R168, R32.reuse, R24 ;  /* 0x00000020a864723c */ /* 0x082fe40000081018 */
[----:B------:R-:W1:Y:S04]  /*1fd50*/  LDSM.16.M88.4 R24, [R5+0x21800] ;  /* 0x021800000518783b */ /* 0x000e680000000200 */
[----:B------:R-:W-:Y:S02]  /*1fd60*/  STL [R1+0x1f08], R31 ;  /* 0x001f081f01007387 */ /* 0x000fe40000100800 */
[-C--:B------:R-:W-:Y:S02]  /*1fd70*/  HMMA.1688.F32.TF32 R144, R172, R32.reuse, R144 ;  /* 0x00000020ac90723c */ /* 0x080fe40000081090 */
[----:B-1----:R-:W-:Y:S11]  /*1fd80*/  STL [R1+0x1f14], R26 ;  /* 0x001f141a01007387 */ /* 0x002ff60000100800 */
[----:B------:R-:W-:Y:S02]  /*1fd90*/  @!UPT UIADD3 URZ, URZ, URZ, URZ ;  /* 0x0000003f3f3ff290 */ /* 0x000fe4000fffe03f */
[----:B------:R-:W-:Y:S04]  /*1fda0*/  STL.64 [R1+0xcb0], R100 ;  /* 0x000cb06401007387 */ /* 0x000fe80000100a00 */
[----:B------:R1:W-:Y:S02]  /*1fdb0*/  STL.64 [R1+0xcb8], R102 ;  /* 0x000cb86601007387 */ /* 0x0003e40000100a00 */
[-C--:B-1----:R-:W-:Y:S02]  /*1fdc0*/  HMMA.1688.F32.TF32 R100, R176, R32.reuse, R140 ;  /* 0x00000020b064723c */ /* 0x082fe4000008108c */
[----:B------:R-:W-:Y:S04]  /*1fdd0*/  STL [R1+0x1f10], R27 ;  /* 0x001f101b01007387 */ /* 0x000fe80000100800 */
[----:B------:R-:W-:Y:S04]  /*1fde0*/  STL.64 [R1+0xec0], R144 ;  /* 0x000ec09001007387 */ /* 0x000fe80000100a00 */
[----:B------:R-:W-:Y:S11]  /*1fdf0*/  STL.64 [R1+0xec8], R146 ;  /* 0x000ec89201007387 */ /* 0x000ff60000100a00 */
[----:B------:R-:W-:Y:S02]  /*1fe00*/  @!UPT UIADD3 URZ, URZ, URZ, URZ ;  /* 0x0000003f3f3ff290 */ /* 0x000fe4000fffe03f */
[----:B------:R-:W-:Y:S04]  /*1fe10*/  STL.64 [R1+0xff0], R100 ;  /* 0x000ff06401007387 */ /* 0x000fe80000100a00 */
[----:B------:R1:W-:Y:S02]  /*1fe20*/  STL.64 [R1+0xff8], R102 ;  /* 0x000ff86601007387 */ /* 0x0003e40000100a00 */
[-C--:B-1----:R-:W-:Y:S08]  /*1fe30*/  HMMA.1688.F32.TF32 R100, R188, R32.reuse, R88 ;  /* 0x00000020bc64723c */ /* 0x082ff00000081058 */
[-C--:B------:R-:W-:Y:S08]  /*1fe40*/  HMMA.1688.F32.TF32 R88, R192, R32.reuse, R72 ;  /* 0x00000020c058723c */ /* 0x080ff00000081048 */
[-C--:B---3--:R-:W-:Y:S08]  /*1fe50*/  HMMA.1688.F32.TF32 R60, R184, R32.reuse, R60 ;  /* 0x00000020b83c723c */ /* 0x088ff0000008103c */
[-C--:B------:R-:W-:Y:S08]  /*1fe60*/  HMMA.1688.F32.TF32 R72, R200, R32.reuse, R92 ;  /* 0x00000020c848723c */ /* 0x080ff0000008105c */
[-C--:B--2---:R-:W-:Y:S11]  /*1fe70*/  HMMA.1688.F32.TF32 R140, R180, R32.reuse, R208 ;  /* 0x00000020b48c723c */ /* 0x084ff600000810d0 */
[----:B------:R-:W-:Y:S11]  /*1fe80*/  @!UPT UIADD3 URZ, URZ, URZ, URZ ;  /* 0x0000003f3f3ff290 */ /* 0x000ff6000fffe03f */
[----:B------:R-:W-:Y:S01]  /*1fe90*/  @!UPT UIADD3 URZ, URZ, URZ, URZ ;  /* 0x0000003f3f3ff290 */ /* 0x000fe2000fffe03f */
[----:B------:R-:W-:Y:S04]  /*1fea0*/  STL.64 [R1+0x1110], R140 ;  /* 0x0011108c01007387 */ /* 0x000fe80000100a00 */
[----:B------:R-:W-:Y:S04]  /*1feb0*/  STL.64 [R1+0x1118], R142 ;  /* 0x0011188e01007387 */ /* 0x000fe80000100a00 */
[----:B------:R-:W-:Y:S04]  /*1fec0*/  STL.64 [R1+0x1200], R60 ;  /* 0x0012003c01007387 */ /* 0x000fe80000100a00 */
[----:B------:R1:W-:Y:S02]  /*1fed0*/  STL.64 [R1+0x1208], R62 ;  /* 0x0012083e01007387 */ /* 0x0003e40000100a00 */
[-C--:B-1----:R-:W-:Y:S08]  /*1fee0*/  HMMA.1688.F32.TF32 R60, R196, R32.reuse, R80 ;  /* 0x00000020c43c723c */ /* 0x082ff00000081050 */
[----:B------:R-:W-:Y:S01]  /*1fef0*/  HMMA.1688.F32.TF32 R32, R204, R32, R132 ;  /* 0x00000020cc20723c */ /* 0x000fe20000081084 */
[----:B------:R-:W-:Y:S04]  /*1ff00*/  STL.64 [R1+0x12c0], R100 ;  /* 0x0012c06401007387 */ /* 0x000fe80000100a00 */
[----:B------:R-:W-:Y:S04]  /*1ff10*/  STL.64 [R1+0x12c8], R102 ;  /* 0x0012c86601007387 */ /* 0x000fe80000100a00 */
[----:B------:R-:W-:Y:S04]  /*1ff20*/  STL.64 [R1+0x1340], R88 ;  /* 0x0013405801007387 */ /* 0x000fe80000100a00 */
[----:B------:R-:W-:Y:S04]  /*1ff30*/  STL.64 [R1+0x1348], R90 ;  /* 0x0013485a01007387 */ /* 0x000fe80000100a00 */
[----:B------:R-:W-:Y:S04]  /*1ff40*/  STL.64 [R1+0x1410], R60 ;  /* 0x0014103c01007387 */ /* 0x000fe80000100a00 */
[----:B------:R1:W-:Y:S04]  /*1ff50*/  STL.64 [R1+0x1418], R62 ;  /* 0x0014183e01007387 */ /* 0x0003e80000100a00 */
[----:B------:R-:W-:Y:S01]  /*1ff60*/  STL.64 [R1+0x1470], R72 ;  /* 0x0014704801007387 */ /* 0x000fe20000100a00 */
[-C--:B-1----:R-:W-:Y:S03]  /*1ff70*/  HMMA.1688.F32.TF32 R60, R36, R28.reuse, R124 ;  /* 0x0000001c243c723c */ /* 0x082fe6000008107c */
[----:B------:R-:W-:Y:S04]  /*1ff80*/  STL.64 [R1+0x1478], R74 ;  /* 0x0014784a01007387 */ /* 0x000fe80000100a00 */
[----:B------:R-:W-:Y:S04]  /*1ff90*/  STL.64 [R1+0x1490], R32 ;  /* 0x0014902001007387 */ /* 0x000fe80000100a00 */
[----:B------:R1:W-:Y:S02]  /*1ffa0*/  STL.64 [R1+0x1498], R34 ;  /* 0x0014982201007387 */ /* 0x0003e40000100a00 */
[----:B-1----:R-:W-:Y:S11]  /*1ffb0*/  HMMA.1688.F32.TF32 R32, R40, R28, R120 ;  /* 0x0000001c2820723c */ /* 0x002ff60000081078 */
[----:B------:R-:W-:-:S02]  /*1ffc0*/  IMAD.MOV.U32 R27, RZ, RZ, R63 ;  /* 0x000000ffff1b7224 */ /* 0x000fc400078e003f */
[----:B------:R-:W-:Y:S01]  /*1ffd0*/  IMAD.MOV.U32 R26, RZ, RZ, R62 ;  /* 0x000000ffff1a7224 */ /* 0x000fe200078e003e */
[----:B------:R1:W-:Y:S01]  /*1ffe0*/  STL.64 [R1+0x610], R60 ;  /* 0x0006103c01007387 */ /* 0x0003e20000100a00 */
[-C--:B------:R-:W-:Y:S03]  /*1fff0*/  HMMA.1688.F32.TF32 R72, R44, R28.reuse, R112 ;  /* 0x0000001c2c48723c */ /* 0x080fe60000081070 */
[----:B------:R-:W-:Y:S04]  /*20000*/  STL [R1+0x1f1c], R27 ;  /* 0x001f1c1b01007387 */ /* 0x000fe80000100800 */
[----:B------:R-:W-:Y:S01]  /*20010*/  STL [R1+0x1f18], R26 ;  /* 0x001f181a01007387 */ /* 0x000fe20000100800 */
[-C--:B-1----:R-:W-:Y:S03]  /*20020*/  HMMA.1688.F32.TF32 R60, R48, R28.reuse, R116 ;  /* 0x0000001c303c723c */ /* 0x082fe60000081074 */
[----:B------:R-:W-:Y:S04]  /*20030*/  STL.64 [R1+0x620], R32 ;  /* 0x0006202001007387 */ /* 0x000fe80000100a00 */
[----:B------:R1:W-:Y:S02]  /*20040*/  STL.64 [R1+0x628], R34 ;  /* 0x0006282201007387 */ /* 0x0003e40000100a00 */
[----:B-1----:R-:W-:Y:S06]  /*20050*/  HMMA.1688.F32.TF32 R32, R52, R28, R108 ;  /* 0x0000001c3420723c */ /* 0x002fec000008106c */
[----:B------:R1:W-:Y:S04]  /*20060*/  STL.64 [R1+0x630], R72 ;  /* 0x0006304801007387 */ /* 0x0003e80000100a00 */
[----:B------:R2:W-:Y:S04]  /*20070*/  STL.64 [R1+0x638], R74 ;  /* 0x0006384a01007387 */ /* 0x0005e80000100a00 */
[----:B------:R-:W3:Y:S04]  /*20080*/  LDL.LU R116, [R1+0x180] ;  /* 0x0001800001747983 */ /* 0x000ee80000300800 */
[----:B------:R1:W-:Y:S04]  /*20090*/  STL.64 [R1+0x640], R60 ;  /* 0x0006403c01007387 */ /* 0x0003e80000100a00 */
[----:B------:R1:W-:Y:S04]  /*200a0*/  STL.64 [R1+0x648], R62 ;  /* 0x0006483e01007387 */ /* 0x0003e80000100a00 */
        /* <DEDUP_REMOVED lines=26> */
[----:B------:R-:W2:Y:S01]  /*20250*/  LDL.LU R61, [R1+0x1c4] ;  /* 0x0001c400013d7983 */ /* 0x000ea20000300800 */
[----:B---3--:R-:W-:Y:S01]  /*20260*/  IMAD.MOV.U32 R63, RZ, RZ, R16 ;  /* 0x000000ffff3f7224 */ /* 0x008fe200078e0010 */
[----:B----4-:R-:W-:-:S02]  /*20270*/  MOV R62, R17 ;  /* 0x00000011003e7202 */ /* 0x010fc40000000f00 */
[----:B------:R-:W3:Y:S04]  /*20280*/  LDL.LU R17, [R1+0x1fbc] ;  /* 0x001fbc0001117983 */ /* 0x000ee80000300800 */
        /* <DEDUP_REMOVED lines=27> */
[-C--:B--2---:R-:W-:Y:S08]  /*20440*/  HMMA.1688.F32.TF32 R72, R164, R28.reuse, R72 ;  /* 0x0000001ca448723c */ /* 0x084ff00000081048 */
[-C--:B------:R-:W-:Y:S08]  /*20450*/  HMMA.1688.F32.TF32 R80, R168, R28.reuse, R88 ;  /* 0x0000001ca850723c */ /* 0x080ff00000081058 */
[-C--:B------:R-:W-:Y:S07]  /*20460*/  HMMA.1688.F32.TF32 R32, R172, R28.reuse, R60 ;  /* 0x0000001cac20723c */ /* 0x080fee000008103c */
[----:B------:R-:W-:Y:S01]  /*20470*/  STL.64 [R1+0x880], R72 ;  /* 0x0008804801007387 */ /* 0x000fe20000100a00 */
[-C--:B------:R-:W-:Y:S03]  /*20480*/  HMMA.1688.F32.TF32 R60, R180, R28.reuse, R56 ;  /* 0x0000001cb43c723c */ /* 0x080fe60000081038 */
[----:B------:R1:W-:Y:S04]  /*20490*/  STL.64 [R1+0x888], R74 ;  /* 0x0008884a01007387 */ /* 0x0003e80000100a00 */
[----:B------:R-:W-:Y:S04]  /*204a0*/  STL.64 [R1+0x9c0], R80 ;  /* 0x0009c05001007387 */ /* 0x000fe80000100a00 */
[----:B------:R-:W-:Y:S01]  /*204b0*/  STL.64 [R1+0x9c8], R82 ;  /* 0x0009c85201007387 */ /* 0x000fe20000100a00 */
[-C--:B-1----:R-:W-:Y:S03]  /*204c0*/  HMMA.1688.F32.TF32 R72, R176, R28.reuse, R208 ;  /* 0x0000001cb048723c */ /* 0x082fe600000810d0 */
[----:B------:R-:W-:Y:S04]  /*204d0*/  STL.64 [R1+0xc20], R32 ;  /* 0x000c202001007387 */ /* 0x000fe80000100a00 */
[----:B------:R1:W-:Y:S02]  /*204e0*/  STL.64 [R1+0xc28], R34 ;  /* 0x000c282201007387 */ /* 0x0003e40000100a00 */
[-C--:B-1----:R-:W-:Y:S11]  /*204f0*/  HMMA.1688.F32.TF32 R32, R184, R28.reuse, R64 ;  /* 0x0000001cb820723c */ /* 0x082ff60000081040 */
[----:B------:R-:W-:Y:S03]  /*20500*/  @!UPT UIADD3 URZ, URZ, URZ, URZ ;  /* 0x0000003f3f3ff290 */ /* 0x000fe6000fffe03f */
[----:B------:R-:W-:Y:S01]  /*20510*/  STL.64 [R1+0xed0], R72 ;  /* 0x000ed04801007387 */ /* 0x000fe20000100a00 */
[-C--:B------:R-:W-:Y:S03]  /*20520*/  HMMA.1688.F32.TF32 R56, R188, R28.reuse, R68 ;  /* 0x0000001cbc38723c */ /* 0x080fe60000081044 */
[----:B------:R-:W-:Y:S04]  /*20530*/  STL.64 [R1+0xed8], R74 ;  /* 0x000ed84a01007387 */ /* 0x000fe80000100a00 */
[----:B------:R-:W-:Y:S04]  /*20540*/  STL.64 [R1+0x1000], R60 ;  /* 0x0010003c01007387 */ /* 0x000fe80000100a00 */
[----:B------:R1:W-:Y:S04]  /*20550*/  STL.64 [R1+0x1008], R62 ;  /* 0x0010083e01007387 */ /* 0x0003e80000100a00 */
[----:B------:R-:W-:Y:S04]  /*20560*/  STL.64 [R1+0x1140], R32 ;  /* 0x0011402001007387 */ /* 0x000fe80000100a00 */
[----:B------:R2:W-:Y:S01]  /*20570*/  STL.64 [R1+0x1148], R34 ;  /* 0x0011482201007387 */ /* 0x0005e20000100a00 */
[-C--:B-1----:R-:W-:Y:S08]  /*20580*/  HMMA.1688.F32.TF32 R60, R192, R28.reuse, R76 ;  /* 0x0000001cc03c723c */ /* 0x082ff0000008104c */
[-C--:B--2---:R-:W-:Y:S01]  /*20590*/  HMMA.1688.F32.TF32 R32, R196, R28.reuse, R84 ;  /* 0x0000001cc420723c */ /* 0x084fe20000081054 */
[----:B------:R-:W-:Y:S04]  /*205a0*/  STL.64 [R1+0x11f0], R56 ;  /* 0x0011f03801007387 */ /* 0x000fe80000100a00 */
[----:B------:R1:W-:Y:S10]  /*205b0*/  STL.64 [R1+0x11f8], R58 ;  /* 0x0011f83a01007387 */ /* 0x0003f40000100a00 */
[----:B------:R-:W-:Y:S01]  /*205c0*/  STL.64 [R1+0x12b0], R60 ;  /* 0x0012b03c01007387 */ /* 0x000fe20000100a00 */
[-C--:B-1----:R-:W-:Y:S03]  /*205d0*/  HMMA.1688.F32.TF32 R56, R200, R28.reuse, R96 ;  /* 0x0000001cc838723c */ /* 0x082fe60000081060 */
[----:B------:R-:W-:Y:S04]  /*205e0*/  STL.64 [R1+0x12b8], R62 ;  /* 0x0012b83e01007387 */ /* 0x000fe80000100a00 */
[----:B------:R-:W-:Y:S01]  /*205f0*/  STL.64 [R1+0x1380], R32 ;  /* 0x0013802001007387 */ /* 0x000fe20000100a00 */
[----:B------:R-:W-:Y:S03]  /*20600*/  HMMA.1688.F32.TF32 R28, R204, R28, R148 ;  /* 0x0000001ccc1c723c */ /* 0x000fe60000081094 */
[----:B------:R3:W-:Y:S04]  /*20610*/  STL.64 [R1+0x1388], R34 ;  /* 0x0013882201007387 */ /* 0x0007e80000100a00 */
[----:B------:R-:W-:Y:S08]  /*20620*/  LDSM.16.M88.4 R148, [R5+0x26800] ;  /* 0x026800000594783b */ /* 0x000ff00000000200 */
[----:B------:R-:W-:Y:S04]  /*20630*/  STL.64 [R1+0x1400], R56 ;  /* 0x0014003801007387 */ /* 0x000fe80000100a00 */
[----:B------:R-:W-:Y:S04]  /*20640*/  STL.64 [R1+0x1408], R58 ;  /* 0x0014083a01007387 */ /* 0x000fe80000100a00 */
[----:B------:R-:W-:Y:S04]  /*20650*/  STL.64 [R1+0x1460], R28 ;  /* 0x0014601c01007387 */ /* 0x000fe80000100a00 */
[----:B------:R4:W-:Y:S01]  /*20660*/  STL.64 [R1+0x1468], R30 ;  /* 0x0014681e01007387 */ /* 0x0009e20000100a00 */
[-C--:B---3--:R-:W-:Y:S08]  /*20670*/  HMMA.1688.F32.TF32 R32, R36, R24.reuse, R100 ;  /* 0x000000182420723c */ /* 0x088ff00000081064 */
[-C--:B----4-:R-:W-:Y:S11]  /*20680*/  HMMA.1688.F32.TF32 R28, R44, R24.reuse, R140 ;  /* 0x000000182c1c723c */ /* 0x090ff6000008108c */
[----:B------:R-:W-:Y:S04]  /*20690*/  @!UPT UIADD3 URZ, URZ, URZ, URZ ;  /* 0x0000003f3f3ff290 */ /* 0x000fe8000fffe03f */
[----:B------:R1:W-:Y:S01]  /*206a0*/  STL.64 [R1+0x520], R32 ;  /* 0x0005202001007387 */ /* 0x0003e20000100a00 */
[----:B------:R-:W-:Y:S02]  /*206b0*/  IMAD.MOV.U32 R27, RZ, RZ, R34 ;  /* 0x000000ffff1b7224 */ /* 0x000fe400078e0022 */
[----:B------:R-:W-:Y:S02]  /*206c0*/  IMAD.MOV.U32 R26, RZ, RZ, R35 ;  /* 0x000000ffff1a7224 */ /* 0x000fe400078e0023 */
[-C--:B-1----:R-:W-:Y:S01]  /*206d0*/  HMMA.1688.F32.TF32 R32, R40, R24.reuse, R144 ;  /* 0x000000182820723c */ /* 0x082fe20000081090 */
[----:B------:R-:W-:Y:S04]  /*206e0*/  STL [R1+0x1f2c], R27 ;  /* 0x001f2c1b01007387 */ /* 0x000fe80000100800 */
[----:B------:R-:W-:Y:S11]  /*206f0*/  STL [R1+0x1f28], R26 ;  /* 0x001f281a01007387 */ /* 0x000ff60000100800 */
[----:B------:R-:W-:Y:S07]  /*20700*/  @!UPT UIADD3 URZ, URZ, URZ, URZ ;  /* 0x0000003f3f3ff290 */ /* 0x000fee000fffe03f */
[----:B------:R-:W-:Y:S04]  /*20710*/  STL.64 [R1+0x530], R32 ;  /* 0x0005302001007387 */ /* 0x000fe80000100a00 */
[----:B------:R-:W-:Y:S04]  /*20720*/  STL.64 [R1+0x538], R34 ;  /* 0x0005382201007387 */ /* 0x000fe80000100a00 */
[----:B------:R-:W-:Y:S04]  /*20730*/  STL.64 [R1+0x550], R28 ;  /* 0x0005501c01007387 */ /* 0x000fe80000100a00 */
[----:B------:R1:W-:Y:S02]  /*20740*/  STL.64 [R1+0x558], R30 ;  /* 0x0005581e01007387 */ /* 0x0003e40000100a00 */
[-C--:B-1----:R-:W-:Y:S02]  /*20750*/  HMMA.1688.F32.TF32 R28, R164, R24.reuse, R20 ;  /* 0x00000018a41c723c */ /* 0x082fe40000081014 */
[----:B------:R-:W1:Y:S06]  /*20760*/  LDSM.16.M88.4 R20, [R5+0x22000] ;  /* 0x022000000514783b */ /* 0x000e6c0000000200 */
[-C--:B------:R-:W-:Y:S08]  /*20770*/  HMMA.1688.F32.TF32 R56, R48, R24.reuse, R124 ;  /* 0x000000183038723c */ /* 0x080ff0000008107c */
[-C--:B------:R-:W-:Y:S11]  /*20780*/  HMMA.1688.F32.TF32 R32, R52, R24.reuse, R120 ;  /* 0x000000183420723c */ /* 0x080ff60000081078 */
[----:B------:R-:W-:Y:S04]  /*20790*/  @!UPT UIADD3 URZ, URZ, URZ, URZ ;  /* 0x0000003f3f3ff290 */ /* 0x000fe8000fffe03f */
[----:B------:R-:W-:Y:S04]  /*207a0*/  STL.64 [R1+0x570], R56 ;  /* 0x0005703801007387 */ /* 0x000fe80000100a00 */
[----:B------:R-:W-:Y:S04]  /*207b0*/  STL.64 [R1+0x578], R58 ;  /* 0x0005783a01007387 */ /* 0x000fe80000100a00 */
[----:B------:R-:W-:Y:S04]  /*207c0*/  STL.64 [R1+0x5c0], R32 ;  /* 0x0005c02001007387 */ /* 0x000fe80000100a00 */
[----:B------:R-:W-:Y:S04]  /*207d0*/  STL.64 [R1+0x5c8], R34 ;  /* 0x0005c82201007387 */ /* 0x000fe80000100a00 */
[----:B-1----:R-:W-:Y:S04]  /*207e0*/  STL [R1+0x1f24], R22 ;  /* 0x001f241601007387 */ /* 0x002fe80000100800 */
        /* <DEDUP_REMOVED lines=11> */
[----:B------:R-:W-:Y:S06]  /*208a0*/  STL [R1+0x1f30], R19 ;  /* 0x001f301301007387 */ /* 0x000fec0000100800 */
[-C--:B------:R-:W-:Y:S11]  /*208b0*/  HMMA.1688.F32.TF32 R32, R180, R24.reuse, R108 ;  /* 0x00000018b420723c */ /* 0x080ff6000008106c */
[----:B------:R-:W-:Y:S04]  /*208c0*/  @!UPT UIADD3 URZ, URZ, URZ, URZ ;  /* 0x0000003f3f3ff290 */ /* 0x000fe8000fffe03f */
[----:B------:R-:W-:Y:S04]  /*208d0*/  STL.64 [R1+0x990], R28 ;  /* 0x0009901c01007387 */ /* 0x000fe80000100a00 */
[----:B------:R1:W-:Y:S02]  /*208e0*/  STL.64 [R1+0x998], R30 ;  /* 0x0009981e01007387 */ /* 0x0003e40000100a00 */
[-C--:B-1----:R-:W-:Y:S02]  /*208f0*/  HMMA.1688.F32.TF32 R28, R184, R24.reuse, R248 ;  /* 0x00000018b81c723c */ /* 0x082fe400000810f8 */
[----:B------:R-:W-:Y:S04]  /*20900*/  STL.64 [R1+0xb10], R56 ;  /* 0x000b103801007387 */ /* 0x000fe80000100a00 */
[----:B------:R1:W-:Y:S04]  /*20910*/  STL.64 [R1+0xb18], R58 ;  /* 0x000b183a01007387 */ /* 0x0003e80000100a00 */
[----:B------:R-:W2:Y:S04]  /*20920*/  LDL.LU R116, [R1+0x170] ;  /* 0x0001700001747983 */ /* 0x000ea80000300800 */
[----:B------:R-:W-:Y:S04]  /*20930*/  STL.64 [R1+0xee0], R32 ;  /* 0x000ee02001007387 */ /* 0x000fe80000100a00 */
[----:B------:R3:W-:Y:S05]  /*20940*/  STL.64 [R1+0xee8], R34 ;  /* 0x000ee82201007387 */ /* 0x0007ea0000100a00 */
        /* <DEDUP_REMOVED lines=37> */
[----:B------:R-:W2:Y:S04]  /*20ba0*/  LDL.LU R108, [R1] ;  /* 0x00000000016c7983 */ /* 0x000ea80000300800 */
[----:B------:R-:W2:Y:S04]  /*20bb0*/  LDL.LU R109, [R1+0x4] ;  /* 0x00000400016d7983 */ /* 0x000ea80000300800 */
[----:B------:R-:W2:Y:S04]  /*20bc0*/  LDL.LU R110, [R1+0x8] ;  /* 0x00000800016e7983 */ /* 0x000ea80000300800 */
[----:B------:R-:W2:Y:S01]  /*20bd0*/  LDL.LU R111, [R1+0xc] ;  /* 0x00000c00016f7983 */ /* 0x000ea20000300800 */
[-C--:B-1----:R-:W-:Y:S08]  /*20be0*/  HMMA.1688.F32.TF32 R56, R188, R24.reuse, R240 ;  /* 0x00000018bc38723c */ /* 0x082ff000000810f0 */
[-C--:B---3--:R-:W-:Y:S08]  /*20bf0*/  HMMA.1688.F32.TF32 R32, R192, R24.reuse, R232 ;  /* 0x00000018c020723c */ /* 0x088ff000000810e8 */
[-C--:B----4-:R-:W-:Y:S07]  /*20c00*/  HMMA.1688.F32.TF32 R28, R196, R24.reuse, R224 ;  /* 0x00000018c41c723c */ /* 0x090fee00000810e0 */
[----:B------:R-:W-:Y:S04]  /*20c10*/  STL.64 [R1+0x1130], R56 ;  /* 0x0011303801007387 */ /* 0x000fe80000100a00 */
[----:B------:R-:W-:Y:S04]  /*20c20*/  STL.64 [R1+0x1138], R58 ;  /* 0x0011383a01007387 */ /* 0x000fe80000100a00 */
[----:B------:R-:W-:Y:S04]  /*20c30*/  STL.64 [R1+0x11e0], R32 ;  /* 0x0011e02001007387 */ /* 0x000fe80000100a00 */
[----:B------:R1:W-:Y:S02]  /*20c40*/  STL.64 [R1+0x11e8], R34 ;  /* 0x0011e82201007387 */ /* 0x0003e40000100a00 */
[-C--:B-1----:R-:W-:Y:S02]  /*20c50*/  HMMA.1688.F32.TF32 R32, R204, R24.reuse, R104 ;  /* 0x00000018cc20723c */ /* 0x082fe40000081068 */
[----:B------:R1:W-:Y:S06]  /*20c60*/  STL.64 [R1+0x12f0], R28 ;  /* 0x0012f01c01007387 */ /* 0x0003ec0000100a00 */
[----:B------:R-:W-:Y:S11]  /*20c70*/  HMMA.1688.F32.TF32 R56, R200, R24, R216 ;  /* 0x00000018c838723c */ /* 0x000ff600000810d8 */
[----:B------:R-:W-:Y:S05]  /*20c80*/  @!UPT UIADD3 URZ, URZ, URZ, URZ ;  /* 0x0000003f3f3ff290 */ /* 0x000fea000fffe03f */
[----:B-1----:R-:W-:Y:S02]  /*20c90*/  IMAD.MOV.U32 R29, RZ, RZ, R32 ;  /* 0x000000ffff1d7224 */ /* 0x002fe400078e0020 */
[----:B------:R-:W-:Y:S02]  /*20ca0*/  IMAD.MOV.U32 R28, RZ, RZ, R33 ;  /* 0x000000ffff1c7224 */ /* 0x000fe400078e0021 */
[----:B------:R-:W-:Y:S02]  /*20cb0*/  IMAD.MOV.U32 R25, RZ, RZ, R34 ;  /* 0x000000ffff197224 */ /* 0x000fe400078e0022 */
[----:B------:R-:W-:Y:S01]  /*20cc0*/  IMAD.MOV.U32 R24, RZ, RZ, R35 ;  /* 0x000000ffff187224 */ /* 0x000fe200078e0023 */
[----:B------:R-:W-:Y:S04]  /*20cd0*/  STL.64 [R1+0x12f8], R30 ;  /* 0x0012f81e01007387 */ /* 0x000fe80000100a00 */
[----:B------:R-:W-:Y:S04]  /*20ce0*/  STL.64 [R1+0x1370], R56 ;  /* 0x0013703801007387 */ /* 0x000fe80000100a00 */
[----:B------:R-:W-:Y:S04]  /*20cf0*/  STL.64 [R1+0x1378], R58 ;  /* 0x0013783a01007387 */ /* 0x000fe80000100a00 */
[----:B------:R-:W-:Y:S04]  /*20d00*/  STL [R1+0x1ca0], R24 ;  /* 0x001ca01801007387 */ /* 0x000fe80000100800 */
[----:B------:R-:W-:Y:S04]  /*20d10*/  STL [R1+0x1c9c], R25 ;  /* 0x001c9c1901007387 */ /* 0x000fe80000100800 */
[----:B------:R-:W-:Y:S04]  /*20d20*/  STL [R1+0x1c98], R28 ;  /* 0x001c981c01007387 */ /* 0x000fe80000100800 */
[----:B------:R-:W-:Y:S01]  /*20d30*/  STL [R1+0x1c84], R29 ;  /* 0x001c841d01007387 */ /* 0x000fe20000100800 */
[----:B--2---:R-:W-:Y:S11]  /*20d40*/  HMMA.1688.F32.TF32 R32, R36, R20, R60 ;  /* 0x000000142420723c */ /* 0x004ff6000008103c */
[----:B------:R-:W-:Y:S11]  /*20d50*/  @!UPT UIADD3 URZ, URZ, URZ, URZ ;  /* 0x0000003f3f3ff290 */ /* 0x000ff6000fffe03f */
[----:B------:R-:W-:Y:S02]  /*20d60*/  @!UPT UIADD3 URZ, URZ, URZ, URZ ;  /* 0x0000003f3f3ff290 */ /* 0x000fe4000fffe03f */
[----:B------:R-:W-:Y:S02]  /*20d70*/  IMAD.MOV.U32 R27, RZ, RZ, R32 ;  /* 0x000000ffff1b7224 */ /* 0x000fe400078e0020 */
[----:B------:R-:W-:-:S03]  /*20d80*/  IMAD.MOV.U32 R26, RZ, RZ, R33 ;  /* 0x000000ffff1a7224 */ /* 0x000fc600078e0021 */
[----:B------:R-:W-:Y:S04]  /*20d90*/  STL [R1+0x1f44], R27 ;  /* 0x001f441b01007387 */ /* 0x000fe80000100800 */
[----:B------:R1:W-:Y:S02]  /*20da0*/  STL [R1+0x1f40], R26 ;  /* 0x001f401a01007387 */ /* 0x0003e40000100800 */
[-C--:B-1----:R-:W-:Y:S08]  /*20db0*/  HMMA.1688.F32.TF32 R24, R44, R20.reuse, R100 ;  /* 0x000000142c18723c */ /* 0x082ff00000081064 */
[----:B------:R-:W-:Y:S01]  /*20dc0*/  HMMA.1688.F32.TF32 R28, R40, R20, R208 ;  /* 0x00000014281c723c */ /* 0x000fe200000810d0 */
[----:B------:R-:W-:Y:S01]  /*20dd0*/  MOV R22, R34 ;  /* 0x0000002200167202 */ /* 0x000fe20000000f00 */
[----:B------:R-:W-:-:S04]  /*20de0*/  IMAD.MOV.U32 R23, RZ, RZ, R35 ;  /* 0x000000ffff177224 */ /* 0x000fc800078e0023 */
[----:B------:R-:W-:Y:S02]  /*20df0*/  STL [R1+0x1f3c], R22 ;  /* 0x001f3c1601007387 */ /* 0x000fe40000100800 */
[-C--:B------:R-:W-:Y:S02]  /*20e00*/  HMMA.1688.F32.TF32 R32, R48, R20.reuse, R144 ;  /* 0x000000143020723c */ /* 0x080fe40000081090 */
[----:B------:R-:W-:Y:S11]  /*20e10*/  STL [R1+0x1f38], R23 ;  /* 0x001f381701007387 */ /* 0x000ff60000100800 */
[----:B------:R-:W-:Y:S02]  /*20e20*/  @!UPT UIADD3 URZ, URZ, URZ, URZ ;  /* 0x0000003f3f3ff290 */ /* 0x000fe4000fffe03f */
        /* <DEDUP_REMOVED lines=32> */
[----:B--2---:R-:W-:Y:S03]  /*21030*/  HMMA.1688.F32.TF32 R24, R200, R20, R212 ;  /* 0x00000014c818723c */ /* 0x004fe600000810d4 */
[----:B------:R-:W-:Y:S04]  /*21040*/  STL.64 [R1+0x1120], R32 ;  /* 0x0011202001007387 */ /* 0x000fe80000100a00 */
[----:B------:R-:W-:Y:S01]  /*21050*/  STL.64 [R1+0x1128], R34 ;  /* 0x0011282201007387 */ /* 0x000fe20000100a00 */
[----:B------:R-:W-:Y:S11]  /*21060*/  IMAD.MOV.U32 R116, RZ, RZ, R9 ;  /* 0x000000ffff747224 */ /* 0x000ff600078e0009 */
[----:B------:R-:W-:Y:S04]  /*21070*/  @!UPT UIADD3 URZ, URZ, URZ, URZ ;  /* 0x0000003f3f3ff290 */ /* 0x000fe8000fffe03f */
[----:B------:R1:W-:Y:S04]  /*21080*/  STL.64 [R1+0x12e0], R24 ;  /* 0x0012e01801007387 */ /* 0x0003e80000100a00 */
[----:B------:R-:W-:Y:S04]  /*21090*/  STL.64 [R1+0x1230], R28 ;  /* 0x0012301c01007387 */ /* 0x000fe80000100a00 */
[----:B------:R2:W-:Y:S04]  /*210a0*/  STL.64 [R1+0x1238], R30 ;  /* 0x0012381e01007387 */ /* 0x0005e80000100a00 */
[----:B------:R-:W-:Y:S04]  /*210b0*/  STL [R1+0x12e8], R26 ;  /* 0x0012e81a01007387 */ /* 0x000fe80000100800 */
[----:B------:R-:W3:Y:S01]  /*210c0*/  LDL.LU R9, [R1+0x1fb4] ;  /* 0x001fb40001097983 */ /* 0x000ee20000300800 */
[----:B------:R-:W-:-:S02]  /*210d0*/  IMAD.MOV.U32 R117, RZ, RZ, R13 ;  /* 0x000000ffff757224 */ /* 0x000fc400078e000d */
[----:B------:R-:W-:Y:S01]  /*210e0*/  IMAD.MOV.U32 R118, RZ, RZ, R12 ;  /* 0x000000ffff767224 */ /* 0x000fe200078e000c */
[----:B------:R-:W4:Y:S01]  /*210f0*/  LDL.LU R13, [R1+0x1fb0] ;  /* 0x001fb000010d7983 */ /* 0x000f220000300800 */
[----:B------:R-:W-:-:S03]  /*21100*/  IMAD.MOV.U32 R113, RZ, RZ, R8 ;  /* 0x000000ffff717224 */ /* 0x000fc600078e0008 */
[----:B------:R-:W2:Y:S04]  /*21110*/  LDL.LU R12, [R1+0x1fac] ;  /* 0x001fac00010c7983 */ /* 0x000ea80000300800 */
[----:B------:R-:W2:Y:S04]  /*21120*/  LDL.LU R119, [R1+0x6c] ;  /* 0x00006c0001777983 */ /* 0x000ea80000300800 */
[----:B------:R-:W2:Y:S04]  /*21130*/  LDL.LU R112, [R1+0x80] ;  /* 0x0000800001707983 */ /* 0x000ea80000300800 */
[----:B------:R-:W2:Y:S01]  /*21140*/  LDL.LU R8, [R1+0x1fa8] ;  /* 0x001fa80001087983 */ /* 0x000ea20000300800 */
[----:B---3--:R-:W-:-:S03]  /*21150*/  IMAD.MOV.U32 R114, RZ, RZ, R9 ;  /* 0x000000ffff727224 */ /* 0x008fc600078e0009 */
[----:B------:R-:W3:Y:S01]  /*21160*/  LDL.LU R9, [R1+0x1fa4] ;  /* 0x001fa40001097983 */ /* 0x000ee20000300800 */
[----:B----4-:R-:W-:-:S03]  /*21170*/  IMAD.MOV.U32 R115, RZ, RZ, R13 ;  /* 0x000000ffff737224 */ /* 0x010fc600078e000d */
[----:B------:R-:W4:Y:S01]  /*21180*/  LDL.LU R13, [R1+0x1fa0] ;  /* 0x001fa000010d7983 */ /* 0x000f220000300800 */
[----:B--2---:R-:W-:-:S03]  /*21190*/  IMAD.MOV.U32 R120, RZ, RZ, R12 ;  /* 0x000000ffff787224 */ /* 0x004fc600078e000c */
[----:B------:R-:W2:Y:S04]  /*211a0*/  LDL.LU R12, [R1+0x1f9c] ;  /* 0x001f9c00010c7983 */ /* 0x000ea80000300800 */
[----:B------:R-:W2:Y:S04]  /*211b0*/  LDL.LU R121, [R1+0xa4] ;  /* 0x0000a40001797983 */ /* 0x000ea80000300800 */
[----:B------:R-:W2:Y:S01]  /*211c0*/  LDL.LU R122, [R1+0xa8] ;  /* 0x0000a800017a7983 */ /* 0x000ea20000300800 */
[----:B------:R-:W-:-:S03]  /*211d0*/  MOV R123, R8 ;  /* 0x00000008007b7202 */ /* 0x000fc60000000f00 */
[----:B------:R-:W2:Y:S01]  /*211e0*/  LDL.LU R8, [R1+0x1f98] ;  /* 0x001f980001087983 */ /* 0x000ea20000300800 */
[----:B---3--:R-:W-:-:S03]  /*211f0*/  IMAD.MOV.U32 R140, RZ, RZ, R9 ;  /* 0x000000ffff8c7224 */ /* 0x008fc600078e0009 */
[----:B------:R-:W3:Y:S01]  /*21200*/  LDL.LU R9, [R1+0x1f94] ;  /* 0x001f940001097983 */ /* 0x000ee20000300800 */
[----:B----4-:R-:W-:-:S03]  /*21210*/  IMAD.MOV.U32 R141, RZ, RZ, R13 ;  /* 0x000000ffff8d7224 */ /* 0x010fc600078e000d */
[----:B------:R-:W4:Y:S01]  /*21220*/  LDL.LU R13, [R1+0x1f90] ;  /* 0x001f9000010d7983 */ /* 0x000f220000300800 */
[----:B--2---:R-:W-:-:S03]  /*21230*/  IMAD.MOV.U32 R142, RZ, RZ, R12 ;  /* 0x000000ffff8e7224 */ /* 0x004fc600078e000c */
[----:B------:R-:W4:Y:S04]  /*21240*/  LDL.LU R12, [R1+0x1f8c] ;  /* 0x001f8c00010c7983 */ /* 0x000f280000300800 */
[----:B------:R-:W2:Y:S04]  /*21250*/  LDL.LU R143, [R1+0xec] ;  /* 0x0000ec00018f7983 */ /* 0x000ea80000300800 */
[----:B------:R-:W2:Y:S01]  /*21260*/  LDL.LU R144, [R1+0x1a0] ;  /* 0x0001a00001907983 */ /* 0x000ea20000300800 */
[----:B------:R-:W-:-:S03]  /*21270*/  IMAD.MOV.U32 R147, RZ, RZ, R8 ;  /* 0x000000ffff937224 */ /* 0x000fc600078e0008 */
[----:B------:R-:W2:Y:S01]  /*21280*/  LDL.LU R145, [R1+0x1a4] ;  /* 0x0001a40001917983 */ /* 0x000ea20000300800 */
[----:B---3--:R-:W-:-:S03]  /*21290*/  IMAD.MOV.U32 R146, RZ, RZ, R9 ;  /* 0x000000ffff927224 */ /* 0x008fc600078e0009 */
[----:B------:R-:W3:Y:S04]  /*212a0*/  LDL.LU R9, [R1+0x1f88] ;  /* 0x001f880001097983 */ /* 0x000ee80000300800 */
[----:B------:R-:W3:Y:S04]  /*212b0*/  LDL.LU R8, [R1+0x1f84] ;  /* 0x001f840001087983 */ /* 0x000ee80000300800 */
        /* <DEDUP_REMOVED lines=36> */
[----:B-1----:R-:W-:-:S05]  /*21500*/  IMAD.MOV.U32 R24, RZ, RZ, R27 ;  /* 0x000000ffff187224 */ /* 0x002fca00078e001b */
[----:B------:R2:W-:Y:S01]  /*21510*/  STL [R1+0x1ca4], R24 ;  /* 0x001ca41801007387 */ /* 0x0005e20000100800 */
[----:B------:R-:W-:Y:S03]  /*21520*/  HMMA.1688.F32.TF32 R28, R204, R20, R152 ;  /* 0x00000014cc1c723c */ /* 0x000fe60000081098 */
[----:B------:R-:W-:Y:S11]  /*21530*/  LDSM.16.M88.4 R152, [R5+0x27000] ;  /* 0x027000000598783b */ /* 0x000ff60000000200 */
[----:B------:R-:W-:Y:S09]  /*21540*/  @!UPT UIADD3 URZ, URZ, URZ, URZ ;  /* 0x0000003f3f3ff290 */ /* 0x000ff2000fffe03f */
[----:B------:R-:W-:Y:S04]  /*21550*/  STL.64 [R1+0x1360], R28 ;  /* 0x0013601c01007387 */ /* 0x000fe80000100a00 */
[----:B------:R-:W-:Y:S01]  /*21560*/  STL.64 [R1+0x1368], R30 ;  /* 0x0013681e01007387 */ /* 0x000fe20000100a00 */
[-C--:B--2---:R-:W-:Y:S11]  /*21570*/  HMMA.1688.F32.TF32 R24, R36, R16.reuse, R80 ;  /* 0x000000102418723c */ /* 0x084ff60000081050 */
[----:B------:R-:W-:Y:S11]  /*21580*/  @!UPT UIADD3 URZ, URZ, URZ, URZ ;  /* 0x0000003f3f3ff290 */ /* 0x000ff6000fffe03f */
[----:B------:R-:W-:Y:S02]  /*21590*/  @!UPT UIADD3 URZ, URZ, URZ, URZ ;  /* 0x0000003f3f3ff290 */ /* 0x000fe4000fffe03f */
[----:B------:R-:W-:Y:S02]  /*215a0*/  IMAD.MOV.U32 R22, RZ, RZ, R24 ;  /* 0x000000ffff167224 */ /* 0x000fe400078e0018 */
[----:B------:R-:W-:Y:S02]  /*215b0*/  IMAD.MOV.U32 R23, RZ, RZ, R25 ;  /* 0x000000ffff177224 */ /* 0x000fe400078e0019 */
[----:B------:R-:W-:Y:S01]  /*215c0*/  IMAD.MOV.U32 R18, RZ, RZ, R26 ;  /* 0x000000ffff127224 */ /* 0x000fe200078e001a */
[----:B------:R-:W-:Y:S01]  /*215d0*/  STL [R1+0x1f54], R22 ;  /* 0x001f541601007387 */ /* 0x000fe20000100800 */
[----:B------:R-:W-:Y:S02]  /*215e0*/  IMAD.MOV.U32 R19, RZ, RZ, R27 ;  /* 0x000000ffff137224 */ /* 0x000fe400078e001b */
[-C--:B---3--:R-:W-:Y:S01]  /*215f0*/  HMMA.1688.F32.TF32 R24, R40, R16.reuse, R72 ;  /* 0x000000102818723c */ /* 0x088fe20000081048 */
[----:B------:R1:W-:Y:S07]  /*21600*/  STL [R1+0x1f50], R23 ;  /* 0x001f501701007387 */ /* 0x0003ee0000100800 */
[-C--:B-1----:R-:W-:Y:S01]  /*21610*/  HMMA.1688.F32.TF32 R20, R44, R16.reuse, R88 ;  /* 0x000000102c14723c */ /* 0x082fe20000081058 */
[----:B------:R-:W-:Y:S04]  /*21620*/  STL [R1+0x1f4c], R18 ;  /* 0x001f4c1201007387 */ /* 0x000fe80000100800 */
[----:B------:R-:W-:Y:S10]  /*21630*/  STL [R1+0x1f48], R19 ;  /* 0x001f481301007387 */ /* 0x000ff40000100800 */
[----:B------:R-:W-:Y:S04]  /*21640*/  STL.64 [R1+0x360], R24 ;  /* 0x0003601801007387 */ /* 0x000fe80000100a00 */
[----:B------:R-:W-:Y:S04]  /*21650*/  STL.64 [R1+0x368], R26 ;  /* 0x0003681a01007387 */ /* 0x000fe80000100a00 */
[----:B------:R-:W-:Y:S04]  /*21660*/  STL.64 [R1+0x370], R20 ;  /* 0x0003701401007387 */ /* 0x000fe80000100a00 */
[----:B------:R4:W-:Y:S02]  /*21670*/  STL.64 [R1+0x378], R22 ;  /* 0x0003781601007387 */ /* 0x0009e40000100a00 */
[-C--:B----4-:R-:W-:Y:S02]  /*21680*/  HMMA.1688.F32.TF32 R20, R164, R16.reuse, R12 ;  /* 0x00000010a414723c */ /* 0x090fe4000008100c */
        /* <DEDUP_REMOVED lines=14> */
[-C--:B------:R-:W-:Y:S08]  /*21770*/  HMMA.1688.F32.TF32 R24, R172, R16.reuse, R100 ;  /* 0x00000010ac18723c */ /* 0x080ff00000081064 */
[-C--:B------:R-:W-:Y:S01]  /*21780*/  HMMA.1688.F32.TF32 R28, R180, R16.reuse, R140 ;  /* 0x00000010b41c723c */ /* 0x080fe2000008108c */
[----:B-1----:R-:W-:Y:S06]  /*21790*/  STL [R1+0x1f64], R10 ;  /* 0x001f640a01007387 */ /* 0x002fec0000100800 */
[----:B------:R-:W-:Y:S04]  /*217a0*/  STL.64 [R1+0x4a0], R20 ;  /* 0x0004a01401007387 */ /* 0x000fe80000100a00 */
[----:B------:R1:W-:Y:S02]  /*217b0*/  STL.64 [R1+0x4a8], R22 ;  /* 0x0004a81601007387 */ /* 0x0003e40000100a00 */
[-C--:B-1----:R-:W-:Y:S02]  /*217c0*/  HMMA.1688.F32.TF32 R20, R176, R16.reuse, R144 ;  /* 0x00000010b014723c */ /* 0x082fe40000081090 */
[----:B------:R-:W-:Y:S04]  /*217d0*/  STL [R1+0x1f60], R11 ;  /* 0x001f600b01007387 */ /* 0x000fe80000100800 */
[----:B------:R-:W-:Y:S04]  /*217e0*/  STL.64 [R1+0x5e0], R24 ;  /* 0x0005e01801007387 */ /* 0x000fe80000100a00 */
[----:B------:R1:W-:Y:S02]  /*217f0*/  STL.64 [R1+0x5e8], R26 ;  /* 0x0005e81a01007387 */ /* 0x0003e40000100a00 */
[-C--:B-1----:R-:W-:Y:S11]  /*21800*/  HMMA.1688.F32.TF32 R24, R184, R16.reuse, R124 ;  /* 0x00000010b818723c */ /* 0x082ff6000008107c */
[----:B------:R-:W-:Y:S04]  /*21810*/  STL.64 [R1+0x830], R20 ;  /* 0x0008301401007387 */ /* 0x000fe80000100a00 */
[----:B------:R1:W-:Y:S02]  /*21820*/  STL.64 [R1+0x838], R22 ;  /* 0x0008381601007387 */ /* 0x0003e40000100a00 */
[-C--:B-1----:R-:W-:Y:S02]  /*21830*/  HMMA.1688.F32.TF32 R20, R188, R16.reuse, R120 ;  /* 0x00000010bc14723c */ /* 0x082fe40000081078 */
[----:B------:R-:W-:Y:S04]  /*21840*/  STL.64 [R1+0x960], R28 ;  /* 0x0009601c01007387 */ /* 0x000fe80000100a00 */
[----:B------:R1:W-:Y:S04]  /*21850*/  STL.64 [R1+0x968], R30 ;  /* 0x0009681e01007387 */ /* 0x0003e80000100a00 */
[----:B------:R-:W-:Y:S04]  /*21860*/  STL.64 [R1+0xd10], R24 ;  /* 0x000d101801007387 */ /* 0x000fe80000100a00 */
[----:B------:R2:W-:Y:S01]  /*21870*/  STL.64 [R1+0xd18], R26 ;  /* 0x000d181a01007387 */ /* 0x0005e20000100a00 */
[-C--:B-1----:R-:W-:Y:S08]  /*21880*/  HMMA.1688.F32.TF32 R28, R192, R16.reuse, R112 ;  /* 0x00000010c01c723c */ /* 0x082ff00000081070 */
[----:B------:R-:W-:Y:S01]  /*21890*/  STL.64 [R1+0xf00], R20 ;  /* 0x000f001401007387 */ /* 0x000fe20000100a00 */
[-C--:B--2---:R-:W-:Y:S03]  /*218a0*/  HMMA.1688.F32.TF32 R24, R196, R16.reuse, R116 ;  /* 0x00000010c418723c */ /* 0x084fe60000081074 */
[----:B------:R1:W-:Y:S05]  /*218b0*/  STL.64 [R1+0xf08], R22 ;  /* 0x000f081601007387 */ /* 0x0003ea0000100a00 */
[-C--:B-1----:R-:W-:Y:S06]  /*218c0*/  HMMA.1688.F32.TF32 R20, R200, R16.reuse, R108 ;  /* 0x00000010c814723c */ /* 0x082fec000008106c */
[----:B------:R-:W-:Y:S04]  /*218d0*/  STL.64 [R1+0x1010], R28 ;  /* 0x0010101c01007387 */ /* 0x000fe80000100a00 */
[----:B------:R1:W-:Y:S11]  /*218e0*/  STL.64 [R1+0x1018], R30 ;  /* 0x0010181e01007387 */ /* 0x0003f60000100a00 */
[----:B------:R-:W-:Y:S02]  /*218f0*/  @!UPT UIADD3 URZ, URZ, URZ, URZ ;  /* 0x0000003f3f3ff290 */ /* 0x000fe4000fffe03f */
[----:B------:R-:W-:Y:S04]  /*21900*/  STL [R1+0x1220], R20 ;  /* 0x0012201401007387 */ /* 0x000fe80000100800 */
[----:B------:R2:W-:Y:S04]  /*21910*/  STL.64 [R1+0x1170], R24 ;  /* 0x0011701801007387 */ /* 0x0005e80000100a00 */
[----:B------:R-:W-:Y:S04]  /*21920*/  STL.64 [R1+0x1178], R26 ;  /* 0x0011781a01007387 */ /* 0x000fe80000100a00 */
[----:B------:R-:W-:Y:S04]  /*21930*/  STL.64 [R1+0x1228], R22 ;  /* 0x0012281601007387 */ /* 0x000fe80000100a00 */
        /* <DEDUP_REMOVED lines=56> */
[----:B-1----:R-:W-:Y:S01]  /*21cc0*/  HMMA.1688.F32.TF32 R28, R204, R16, R128 ;  /* 0x00000010cc1c723c */ /* 0x002fe20000081080 */
[----:B--2---:R-:W-:-:S02]  /*21cd0*/  MOV R24, R21 ;  /* 0x0000001500187202 */ /* 0x004fc40000000f00 */
[----:B------:R-:W1:Y:S04]  /*21ce0*/  LDSM.16.M88.4 R128, [R5+0x24000] ;  /* 0x024000000580783b */ /* 0x000e680000000200 */
[----:B------:R3:W-:Y:S11]  /*21cf0*/  STL [R1+0x1cb8], R24 ;  /* 0x001cb81801007387 */ /* 0x0007f60000100800 */
[----:B------:R-:W-:Y:S06]  /*21d00*/  @!UPT UIADD3 URZ, URZ, URZ, URZ ;  /* 0x0000003f3f3ff290 */ /* 0x000fec000fffe03f */
[----:B------:R-:W-:Y:S02]  /*21d10*/  IMAD.MOV.U32 R16, RZ, RZ, R31 ;  /* 0x000000ffff107224 */ /* 0x000fe400078e001f */
[----:B------:R-:W-:-:S03]  /*21d20*/  IMAD.MOV.U32 R17, RZ, RZ, R30 ;  /* 0x000000ffff117224 */ /* 0x000fc600078e001e */
[----:B------:R-:W-:Y:S04]  /*21d30*/  STL [R1+0x1cb4], R16 ;  /* 0x001cb41001007387 */ /* 0x000fe80000100800 */
[----:B------:R-:W-:Y:S01]  /*21d40*/  STL [R1+0x1cb0], R17 ;  /* 0x001cb01101007387 */ /* 0x000fe20000100800 */
[----:B------:R-:W-:Y:S02]  /*21d50*/  IMAD.MOV.U32 R20, RZ, RZ, R29 ;  /* 0x000000ffff147224 */ /* 0x000fe400078e001d */
[----:B------:R-:W-:-:S03]  /*21d60*/  IMAD.MOV.U32 R21, RZ, RZ, R28 ;  /* 0x000000ffff157224 */ /* 0x000fc600078e001c */
[----:B------:R-:W-:Y:S04]  /*21d70*/  STL [R1+0x1cac], R20 ;  /* 0x001cac1401007387 */ /* 0x000fe80000100800 */
[----:B------:R2:W-:Y:S01]  /*21d80*/  STL [R1+0x1ca8], R21 ;  /* 0x001ca81501007387 */ /* 0x0005e20000100800 */
[-C--:B---3--:R-:W-:Y:S08]  /*21d90*/  HMMA.1688.F32.TF32 R24, R36, R12.reuse, R100 ;  /* 0x0000000c2418723c */ /* 0x088ff00000081064 */
[-C--:B--2---:R-:W-:Y:S08]  /*21da0*/  HMMA.1688.F32.TF32 R20, R48, R12.reuse, R72 ;  /* 0x0000000c3014723c */ /* 0x084ff00000081048 */
[----:B----4-:R-:W-:Y:S08]  /*21db0*/  HMMA.1688.F32.TF32 R16, R40, R12, R92 ;  /* 0x0000000c2810723c */ /* 0x010ff0000008105c */
[----:B------:R-:W-:-:S02]  /*21dc0*/  IMAD.MOV.U32 R34, RZ, RZ, R27 ;  /* 0x000000ffff227224 */ /* 0x000fc400078e001b */
[----:B------:R-:W-:Y:S02]  /*21dd0*/  IMAD.MOV.U32 R103, RZ, RZ, R26 ;  /* 0x000000ffff677224 */ /* 0x000fe400078e001a */
[----:B------:R-:W-:Y:S02]  /*21de0*/  IMAD.MOV.U32 R31, RZ, RZ, R25 ;  /* 0x000000ffff1f7224 */ /* 0x000fe400078e0019 */
[----:B------:R-:W-:Y:S01]  /*21df0*/  IMAD.MOV.U32 R30, RZ, RZ, R24 ;  /* 0x000000ffff1e7224 */ /* 0x000fe200078e0018 */
[----:B------:R-:W-:Y:S01]  /*21e00*/  STL [R1+0x1f74], R34 ;  /* 0x001f742201007387 */ /* 0x000fe20000100800 */
[-C--:B------:R-:W-:Y:S03]  /*21e10*/  HMMA.1688.F32.TF32 R24, R44, R12.reuse, R80 ;  /* 0x0000000c2c18723c */ /* 0x080fe60000081050 */
[----:B------:R-:W-:Y:S04]  /*21e20*/  STL [R1+0x1f70], R103 ;  /* 0x001f706701007387 */ /* 0x000fe80000100800 */
[----:B------:R-:W-:Y:S04]  /*21e30*/  STL [R1+0x1f6c], R31 ;  /* 0x001f6c1f01007387 */ /* 0x000fe80000100800 */
[----:B------:R-:W-:Y:S04]  /*21e40*/  STL [R1+0x1f68], R30 ;  /* 0x001f681e01007387 */ /* 0x000fe80000100800 */
[----:B------:R-:W-:Y:S04]  /*21e50*/  STL.64 [R1+0x2d0], R16 ;  /* 0x0002d01001007387 */ /* 0x000fe80000100a00 */
[----:B------:R2:W-:Y:S02]  /*21e60*/  STL.64 [R1+0x2d8], R18 ;  /* 0x0002d81201007387 */ /* 0x0005e40000100a00 */
[-C--:B--2---:R-:W-:Y:S02]  /*21e70*/  HMMA.1688.F32.TF32 R16, R52, R12.reuse, R88 ;  /* 0x0000000c3410723c */ /* 0x084fe40000081058 */
[----:B------:R-:W-:Y:S04]  /*21e80*/  STL.64 [R1+0x2e0], R24 ;  /* 0x0002e01801007387 */ /* 0x000fe80000100a00 */
[----:B------:R2:W-:Y:S04]  /*21e90*/  STL.64 [R1+0x2e8], R26 ;  /* 0x0002e81a01007387 */ /* 0x0005e80000100a00 */
[----:B------:R-:W-:Y:S04]  /*21ea0*/  STL.64 [R1+0x2f0], R20 ;  /* 0x0002f01401007387 */ /* 0x000fe80000100a00 */
[----:B------:R3:W-:Y:S01]  /*21eb0*/  STL.64 [R1+0x2f8], R22 ;  /* 0x0002f81601007387 */ /* 0x0007e20000100a00 */
[-C--:B--2---:R-:W-:Y:S08]  /*21ec0*/  HMMA.1688.F32.TF32 R24, R164, R12.reuse, R60 ;  /* 0x0000000ca418723c */ /* 0x084ff0000008103c */
[----:B------:R-:W-:Y:S01]  /*21ed0*/  STL.64 [R1+0x300], R16 ;  /* 0x0003001001007387 */ /* 0x000fe20000100a00 */
[-C--:B---3--:R-:W-:Y:S03]  /*21ee0*/  HMMA.1688.F32.TF32 R20, R168, R12.reuse, R208 ;  /* 0x0000000ca814723c */ /* 0x088fe600000810d0 */
[----:B------:R2:W-:Y:S05]  /*21ef0*/  STL.64 [R1+0x308], R18 ;  /* 0x0003081201007387 */ /* 0x0005ea0000100a00 */
[-C--:B--2---:R-:W-:Y:S06]  /*21f00*/  HMMA.1688.F32.TF32 R16, R172, R12.reuse, R144 ;  /* 0x0000000cac10723c */ /* 0x084fec0000081090 */
[----:B------:R-:W-:Y:S04]  /*21f10*/  STL.64 [R1+0x310], R24 ;  /* 0x0003101801007387 */ /* 0x000fe80000100a00 */
[----:B------:R2:W-:Y:S05]  /*21f20*/  STL.64 [R1+0x318], R26 ;  /* 0x0003181a01007387 */ /* 0x0005ea0000100a00 */
[----:B------:R-:W-:Y:S04]  /*21f30*/  STL.64 [R1+0x350], R20 ;  /* 0x0003501401007387 */ /* 0x000fe80000100a00 */
[----:B------:R3:W-:Y:S01]  /*21f40*/  STL.64 [R1+0x358], R22 ;  /* 0x0003581601007387 */ /* 0x0007e20000100a00 */
[-C--:B--2---:R-:W-:Y:S03]  /*21f50*/  HMMA.1688.F32.TF32 R24, R176, R12.reuse, R140 ;  /* 0x0000000cb018723c */ /* 0x084fe6000008108c */
[----:B------:R-:W-:Y:S05]  /*21f60*/  STL.64 [R1+0x4b0], R16 ;  /* 0x0004b01001007387 */ /* 0x000fea0000100a00 */
[-C--:B---3--:R-:W-:Y:S01]  /*21f70*/  HMMA.1688.F32.TF32 R20, R180, R12.reuse, R124 ;  /* 0x0000000cb414723c */ /* 0x088fe2000008107c */
[----:B------:R2:W-:Y:S07]  /*21f80*/  STL.64 [R1+0x4b8], R18 ;  /* 0x0004b81201007387 */ /* 0x0005ee0000100a00 */
[-C--:B--2---:R-:W-:Y:S07]  /*21f90*/  HMMA.1688.F32.TF32 R16, R184, R12.reuse, R120 ;  /* 0x0000000cb810723c */ /* 0x084fee0000081078 */
[----:B------:R-:W-:Y:S04]  /*21fa0*/  STL.64 [R1+0x700], R24 ;  /* 0x0007001801007387 */ /* 0x000fe80000100a00 */
[----:B------:R2:W-:Y:S04]  /*21fb0*/  STL.64 [R1+0x708], R26 ;  /* 0x0007081a01007387 */ /* 0x0005e80000100a00 */
        /* <DEDUP_REMOVED lines=77> */
[-C--:B---3--:R-:W-:Y:S08]  /*22490*/  HMMA.1688.F32.TF32 R16, R200, R12.reuse, R64 ;  /* 0x0000000cc810723c */ /* 0x088ff00000081040 */
[----:B------:R-:W-:Y:S01]  /*224a0*/  HMMA.1688.F32.TF32 R12, R204, R12, R156 ;  /* 0x0000000ccc0c723c */ /* 0x000fe2000008109c */
[----:B------:R-:W-:Y:S11]  /*224b0*/  LDSM.16.M88.4 R156, [R5+0x27800] ;  /* 0x02780000059c783b */ /* 0x000ff60000000200 */
[----:B------:R-:W-:Y:S04]  /*224c0*/  @!UPT UIADD3 URZ, URZ, URZ, URZ ;  /* 0x0000003f3f3ff290 */ /* 0x000fe8000fffe03f */
[----:B------:R-:W-:Y:S01]  /*224d0*/  IMAD.MOV.U32 R3, RZ, RZ, R19 ;  /* 0x000000ffff037224 */ /* 0x000fe200078e0013 */
[----:B------:R-:W-:Y:S01]  /*224e0*/  MOV R28, R17 ;  /* 0x00000011001c7202 */ /* 0x000fe20000000f00 */
[----:B------:R-:W-:Y:S02]  /*224f0*/  IMAD.MOV.U32 R100, RZ, RZ, R18 ;  /* 0x000000ffff647224 */ /* 0x000fe400078e0012 */
[----:B------:R-:W-:Y:S01]  /*22500*/  IMAD.MOV.U32 R25, RZ, RZ, R16 ;  /* 0x000000ffff197224 */ /* 0x000fe200078e0010 */
[----:B------:R-:W-:Y:S01]  /*22510*/  STL [R1+0x1cc8], R3 ;  /* 0x001cc80301007387 */ /* 0x000fe20000100800 */
[----:B--2---:R-:W-:Y:S03]  /*22520*/  HMMA.1688.F32.TF32 R20, R36, R8, R56 ;  /* 0x000000082414723c */ /* 0x004fe60000081038 */
[----:B------:R-:W-:Y:S04]  /*22530*/  STL [R1+0x1cc4], R100 ;  /* 0x001cc46401007387 */ /* 0x000fe80000100800 */
[----:B------:R-:W-:Y:S04]  /*22540*/  STL [R1+0x1cc0], R28 ;  /* 0x001cc01c01007387 */ /* 0x000fe80000100800 */
[----:B------:R-:W-:Y:S04]  /*22550*/  STL [R1+0x1cbc], R25 ;  /* 0x001cbc1901007387 */ /* 0x000fe80000100800 */
[----:B------:R-:W-:Y:S04]  /*22560*/  STL.64 [R1+0x1210], R12 ;  /* 0x0012100c01007387 */ /* 0x000fe80000100a00 */
[----:B------:R4:W-:Y:S05]  /*22570*/  STL.64 [R1+0x1218], R14 ;  /* 0x0012180e01007387 */ /* 0x0009ea0000100a00 */
[----:B------:R-:W-:-:S02]  /*22580*/  IMAD.MOV.U32 R18, RZ, RZ, R20 ;  /* 0x000000ffff127224 */ /* 0x000fc400078e0014 */
[----:B------:R-:W-:Y:S01]  /*22590*/  IMAD.MOV.U32 R19, RZ, RZ, R21 ;  /* 0x000000ffff137224 */ /* 0x000fe200078e0015 */
[----:B----4-:R-:W-:Y:S01]  /*225a0*/  HMMA.1688.F32.TF32 R12, R40, R8, R132 ;  /* 0x00000008280c723c */ /* 0x010fe20000081084 */
[----:B------:R-:W-:Y:S01]  /*225b0*/  IMAD.MOV.U32 R27, RZ, RZ, R22 ;  /* 0x000000ffff1b7224 */ /* 0x000fe200078e0016 */
[----:B------:R-:W2:Y:S01]  /*225c0*/  LDSM.16.M88.4 R132, [R5+0x24800] ;  /* 0x024800000584783b */ /* 0x000ea20000000200 */
[----:B------:R-:W-:-:S05]  /*225d0*/  IMAD.MOV.U32 R26, RZ, RZ, R23 ;  /* 0x000000ffff1a7224 */ /* 0x000fca00078e0017 */
[-C--:B------:R-:W-:Y:S08]  /*225e0*/  HMMA.1688.F32.TF32 R20, R44, R8.reuse, R92 ;  /* 0x000000082c14723c */ /* 0x080ff0000008105c */
[-C--:B------:R-:W-:Y:S07]  /*225f0*/  HMMA.1688.F32.TF32 R28, R48, R8.reuse, R80 ;  /* 0x00000008301c723c */ /* 0x080fee0000081050 */
[----:B------:R-:W-:Y:S04]  /*22600*/  STL.64 [R1+0x230], R12 ;  /* 0x0002300c01007387 */ /* 0x000fe80000100a00 */
[----:B------:R3:W-:Y:S04]  /*22610*/  STL.64 [R1+0x238], R14 ;  /* 0x0002380e01007387 */ /* 0x0007e80000100a00 */
[----:B------:R-:W-:Y:S04]  /*22620*/  STL.64 [R1+0x240], R20 ;  /* 0x0002401401007387 */ /* 0x000fe80000100a00 */
[----:B------:R4:W-:Y:S01]  /*22630*/  STL.64 [R1+0x248], R22 ;  /* 0x0002481601007387 */ /* 0x0009e20000100a00 */
[-C--:B---3--:R-:W-:Y:S08]  /*22640*/  HMMA.1688.F32.TF32 R12, R52, R8.reuse, R72 ;  /* 0x00000008340c723c */ /* 0x088ff00000081048 */
[-C--:B----4-:R-:W-:Y:S01]  /*22650*/  HMMA.1688.F32.TF32 R20, R164, R8.reuse, R88 ;  /* 0x00000008a414723c */ /* 0x090fe20000081058 */
[----:B------:R-:W-:Y:S04]  /*22660*/  STL.64 [R1+0x250], R28 ;  /* 0x0002501c01007387 */ /* 0x000fe80000100a00 */
[----:B------:R-:W-:Y:S10]  /*22670*/  STL.64 [R1+0x258], R30 ;  /* 0x0002581e01007387 */ /* 0x000ff40000100a00 */
[----:B------:R-:W-:Y:S04]  /*22680*/  STL.64 [R1+0x280], R12 ;  /* 0x0002800c01007387 */ /* 0x000fe80000100a00 */
[----:B------:R3:W-:Y:S04]  /*22690*/  STL.64 [R1+0x288], R14 ;  /* 0x0002880e01007387 */ /* 0x0007e80000100a00 */
[----:B------:R-:W-:Y:S04]  /*226a0*/  STL.64 [R1+0x270], R20 ;  /* 0x0002701401007387 */ /* 0x000fe80000100a00 */
[----:B------:R4:W-:Y:S01]  /*226b0*/  STL.64 [R1+0x278], R22 ;  /* 0x0002781601007387 */ /* 0x0009e20000100a00 */
[-C--:B---3--:R-:W-:Y:S08]  /*226c0*/  HMMA.1688.F32.TF32 R12, R168, R8.reuse, R60 ;  /* 0x00000008a80c723c */ /* 0x088ff0000008103c */
[-C--:B----4-:R-:W-:Y:S08]  /*226d0*/  HMMA.1688.F32.TF32 R20, R172, R8.reuse, R208 ;  /* 0x00000008ac14723c */ /* 0x090ff000000810d0 */
[-C--:B------:R-:W-:Y:S07]  /*226e0*/  HMMA.1688.F32.TF32 R28, R180, R8.reuse, R140 ;  /* 0x00000008b41c723c */ /* 0x080fee000008108c */
[----:B------:R-:W-:Y:S04]  /*226f0*/  STL.64 [R1+0x260], R12 ;  /* 0x0002600c01007387 */ /* 0x000fe80000100a00 */
[----:B------:R3:W-:Y:S04]  /*22700*/  STL.64 [R1+0x268], R14 ;  /* 0x0002680e01007387 */ /* 0x0007e80000100a00 */
[----:B------:R-:W-:Y:S04]  /*22710*/  STL.64 [R1+0x330], R20 ;  /* 0x0003301401007387 */ /* 0x000fe80000100a00 */
[----:B------:R4:W-:Y:S01]  /*22720*/  STL.64 [R1+0x338], R22 ;  /* 0x0003381601007387 */ /* 0x0009e20000100a00 */
[-C--:B---3--:R-:W-:Y:S08]  /*22730*/  HMMA.1688.F32.TF32 R12, R176, R8.reuse, R144 ;  /* 0x00000008b00c723c */ /* 0x088ff00000081090 */
[-C--:B----4-:R-:W-:Y:S11]  /*22740*/  HMMA.1688.F32.TF32 R20, R184, R8.reuse, R124 ;  /* 0x00000008b814723c */ /* 0x090ff6000008107c */
[----:B------:R-:W-:Y:S04]  /*22750*/  @!UPT UIADD3 URZ, URZ, URZ, URZ ;  /* 0x0000003f3f3ff290 */ /* 0x000fe8000fffe03f */
[----:B------:R-:W-:Y:S04]  /*22760*/  STL.64 [R1+0x510], R12 ;  /* 0x0005100c01007387 */ /* 0x000fe80000100a00 */
[----:B------:R3:W-:Y:S04]  /*22770*/  STL.64 [R1+0x518], R14 ;  /* 0x0005180e01007387 */ /* 0x0007e80000100a00 */
[----:B------:R-:W-:Y:S04]  /*22780*/  STL.64 [R1+0x730], R28 ;  /* 0x0007301c01007387 */ /* 0x000fe80000100a00 */
[----:B------:R4:W-:Y:S01]  /*22790*/  STL.64 [R1+0x738], R30 ;  /* 0x0007381e01007387 */ /* 0x0009e20000100a00 */
[-C--:B---3--:R-:W-:Y:S03]  /*227a0*/  HMMA.1688.F32.TF32 R12, R188, R8.reuse, R120 ;  /* 0x00000008bc0c723c */ /* 0x088fe60000081078 */
[----:B------:R-:W-:Y:S04]  /*227b0*/  STL.64 [R1+0x8f0], R20 ;  /* 0x0008f01401007387 */ /* 0x000fe80000100a00 */
[----:B------:R3:W-:Y:S01]  /*227c0*/  STL.64 [R1+0x8f8], R22 ;  /* 0x0008f81601007387 */ /* 0x0007e20000100a00 */
[-C--:B----4-:R-:W-:Y:S08]  /*227d0*/  HMMA.1688.F32.TF32 R28, R192, R8.reuse, R112 ;  /* 0x00000008c01c723c */ /* 0x090ff00000081070 */
[-C--:B---3--:R-:W-:Y:S07]  /*227e0*/  HMMA.1688.F32.TF32 R20, R196, R8.reuse, R116 ;  /* 0x00000008c414723c */ /* 0x088fee0000081074 */
[----:B------:R-:W-:Y:S04]  /*227f0*/  STL.64 [R1+0x9a0], R12 ;  /* 0x0009a00c01007387 */ /* 0x000fe80000100a00 */
[----:B------:R3:W-:Y:S04]  /*22800*/  STL.64 [R1+0x9a8], R14 ;  /* 0x0009a80e01007387 */ /* 0x0007e80000100a00 */
[----:B------:R-:W-:Y:S04]  /*22810*/  STL.64 [R1+0xdf0], R28 ;  /* 0x000df01c01007387 */ /* 0x000fe80000100a00 */
[----:B------:R-:W-:Y:S01]  /*22820*/  STL.64 [R1+0xdf8], R30 ;  /* 0x000df81e01007387 */ /* 0x000fe20000100a00 */
[----:B---3--:R-:W-:Y:S03]  /*22830*/  HMMA.1688.F32.TF32 R12, R200, R8, R108 ;  /* 0x00000008c80c723c */ /* 0x008fe6000008106c */
[----:B------:R3:W-:Y:S04]  /*22840*/  STL.64 [R1+0xf30], R20 ;  /* 0x000f301401007387 */ /* 0x0007e80000100a00 */
[----:B------:R-:W-:Y:S01]  /*22850*/  STL.64 [R1+0xf38], R22 ;  /* 0x000f381601007387 */ /* 0x000fe20000100a00 */
[----:B------:R-:W-:-:S03]  /*22860*/  IMAD.MOV.U32 R110, RZ, RZ, R6 ;  /* 0x000000ffff6e7224 */ /* 0x000fc600078e0006 */
[----:B------:R-:W4:Y:S01]  /*22870*/  LDL.LU R108, [R1+0x200] ;  /* 0x00020000016c7983 */ /* 0x000f220000300800 */
[----:B------:R-:W-:-:S03]  /*22880*/  IMAD.MOV.U32 R111, RZ, RZ, R7 ;  /* 0x000000ffff6f7224 */ /* 0x000fc600078e0007 */
[----:B------:R-:W4:Y:S04]  /*22890*/  LDL.LU R109, [R1+0x204] ;  /* 0x00020400016d7983 */ /* 0x000f280000300800 */
        /* <DEDUP_REMOVED lines=34> */
[----:B------:R-:W1:Y:S04]  /*22ac0*/  LDL.LU R64, [R1+0x1080] ;  /* 0x0010800001407983 */ /* 0x000e680000300800 */
[----:B------:R-:W1:Y:S04]  /*22ad0*/  LDL.LU R65, [R1+0x1084] ;  /* 0x0010840001417983 */ /* 0x000e680000300800 */
[----:B------:R-:W1:Y:S04]  /*22ae0*/  LDL.LU R66, [R1+0x1088] ;  /* 0x0010880001427983 */ /* 0x000e680000300800 */
[----:B------:R-:W1:Y:S04]  /*22af0*/  LDL.LU R67, [R1+0x108c] ;  /* 0x00108c0001437983 */ /* 0x000e680000300800 */
        /* <DEDUP_REMOVED lines=18> */
[----:B------:R-:W-:Y:S01]  /*22c20*/  IMAD.MOV.U32 R16, RZ, RZ, R12 ;  /* 0x000000ffff107224 */ /* 0x000fe200078e000c */
[----:B---3--:R-:W-:Y:S01]  /*22c30*/  MOV R21, R15 ;  /* 0x0000000f00157202 */ /* 0x008fe20000000f00 */
[----:B------:R-:W-:-:S02]  /*22c40*/  IMAD.MOV.U32 R17, RZ, RZ, R13 ;  /* 0x000000ffff117224 */ /* 0x000fc400078e000d */
[----:B------:R-:W-:Y:S02]  /*22c50*/  IMAD.MOV.U32 R20, RZ, RZ, R14 ;  /* 0x000000ffff147224 */ /* 0x000fe400078e000e */
[----:B------:R-:W-:Y:S01]  /*22c60*/  HMMA.1688.F32.TF32 R12, R204, R8, R136 ;  /* 0x00000008cc0c723c */ /* 0x000fe20000081088 */
[----:B------:R-:W-:Y:S04]  /*22c70*/  STL [R1+0x1cd8], R21 ;  /* 0x001cd81501007387 */ /* 0x000fe80000100800 */
[----:B------:R-:W-:Y:S04]  /*22c80*/  STL [R1+0x1cd4], R20 ;  /* 0x001cd41401007387 */ /* 0x000fe80000100800 */
[----:B------:R-:W-:Y:S04]  /*22c90*/  STL [R1+0x1cd0], R17 ;  /* 0x001cd01101007387 */ /* 0x000fe80000100800 */
[----:B------:R-:W-:Y:S04]  /*22ca0*/  STL [R1+0x1ccc], R16 ;  /* 0x001ccc1001007387 */ /* 0x000fe80000100800 */
[----:B------:R-:W3:Y:S07]  /*22cb0*/  LDSM.16.M88.4 R136, [R5+0x25000] ;  /* 0x025000000588783b */ /* 0x000eee0000000200 */
[----:B------:R-:W-:-:S02]  /*22cc0*/  IMAD.MOV.U32 R8, RZ, RZ, R13 ;  /* 0x000000ffff087224 */ /* 0x000fc400078e000d */
[----:B------:R-:W-:Y:S02]  /*22cd0*/  IMAD.MOV.U32 R9, RZ, RZ, R12 ;  /* 0x000000ffff097224 */ /* 0x000fe400078e000c */
[----:B--2---:R-:W-:Y:S02]  /*22ce0*/  IMAD.MOV.U32 R119, RZ, RZ, R6 ;  /* 0x000000ffff777224 */ /* 0x004fe400078e0006 */
[----:B------:R-:W-:Y:S02]  /*22cf0*/  IMAD.MOV.U32 R6, RZ, RZ, R15 ;  /* 0x000000ffff067224 */ /* 0x000fe400078e000f */
[----:B----4-:R-:W-:Y:S02]  /*22d00*/  IMAD.MOV.U32 R118, RZ, RZ, R7 ;  /* 0x000000ffff767224 */ /* 0x010fe400078e0007 */
[----:B------:R-:W-:Y:S01]  /*22d10*/  IMAD.MOV.U32 R7, RZ, RZ, R14 ;  /* 0x000000ffff077224 */ /* 0x000fe200078e000e */
[----:B------:R-:W-:Y:S04]  /*22d20*/  STL [R1+0x1ce8], R6 ;  /* 0x001ce80601007387 */ /* 0x000fe80000100800 */
[----:B------:R-:W-:Y:S04]  /*22d30*/  STL [R1+0x1ce4], R7 ;  /* 0x001ce40701007387 */ /* 0x000fe80000100800 */
[----:B------:R-:W-:Y:S04]  /*22d40*/  STL [R1+0x1ce0], R8 ;  /* 0x001ce00801007387 */ /* 0x000fe80000100800 */
[----:B------:R2:W-:Y:S01]  /*22d50*/  STL [R1+0x1cdc], R9 ;  /* 0x001cdc0901007387 */ /* 0x0005e20000100800 */
[-C--:B-1----:R-:W-:Y:S08]  /*22d60*/  HMMA.1688.F32.TF32 R28, R36, R128.reuse, R64 ;  /* 0x00000080241c723c */ /* 0x082ff00000081040 */
[-C--:B--2---:R-:W-:Y:S11]  /*22d70*/  HMMA.1688.F32.TF32 R8, R44, R128.reuse, R92 ;  /* 0x000000802c08723c */ /* 0x084ff6000008105c */
[----:B------:R-:W-:Y:S05]  /*22d80*/  @!UPT UIADD3 URZ, URZ, URZ, URZ ;  /* 0x0000003f3f3ff290 */ /* 0x000fea000fffe03f */
[----:B------:R-:W-:Y:S01]  /*22d90*/  IMAD.MOV.U32 R14, RZ, RZ, R28 ;  /* 0x000000ffff0e7224 */ /* 0x000fe200078e001c */
[----:B------:R-:W-:Y:S01]  /*22da0*/  MOV R15, R29 ;  /* 0x0000001d000f7202 */ /* 0x000fe20000000f00 */
[----:B------:R-:W-:Y:S02]  /*22db0*/  IMAD.MOV.U32 R22, RZ, RZ, R30 ;  /* 0x000000ffff167224 */ /* 0x000fe400078e001e */
[----:B------:R-:W-:Y:S02]  /*22dc0*/  IMAD.MOV.U32 R23, RZ, RZ, R31 ;  /* 0x000000ffff177224 */ /* 0x000fe400078e001f */
[-C--:B------:R-:W-:Y:S08]  /*22dd0*/  HMMA.1688.F32.TF32 R28, R40, R128.reuse, R56 ;  /* 0x00000080281c723c */ /* 0x080ff00000081038 */
[-C--:B------:R-:W-:Y:S11]  /*22de0*/  HMMA.1688.F32.TF32 R32, R48, R128.reuse, R80 ;  /* 0x000000803020723c */ /* 0x080ff60000081050 */
[----:B------:R-:W-:Y:S04]  /*22df0*/  @!UPT UIADD3 URZ, URZ, URZ, URZ ;  /* 0x0000003f3f3ff290 */ /* 0x000fe8000fffe03f */
        /* <DEDUP_REMOVED lines=34> */
[----:B------:R-:W-:Y:S08]  /*23020*/  STL.64 [R1+0xc48], R34 ;  /* 0x000c482201007387 */ /* 0x000ff00000100a00 */
[----:B------:R1:W-:Y:S09]  /*23030*/  STL.64 [R1+0xe10], R28 ;  /* 0x000e101c01007387 */ /* 0x0003f20000100a00 */
[----:B------:R-:W-:-:S02]  /*23040*/  IMAD.MOV.U32 R100, RZ, RZ, R8 ;  /* 0x000000ffff647224 */ /* 0x000fc400078e0008 */
[----:B------:R-:W-:Y:S02]  /*23050*/  IMAD.MOV.U32 R25, RZ, RZ, R10 ;  /* 0x000000ffff197224 */ /* 0x000fe400078e000a */
[----:B-1----:R-:W-:Y:S02]  /*23060*/  IMAD.MOV.U32 R28, RZ, RZ, R9 ;  /* 0x000000ffff1c7224 */ /* 0x002fe400078e0009 */
[----:B------:R-:W-:Y:S02]  /*23070*/  IMAD.MOV.U32 R24, RZ, RZ, R11 ;  /* 0x000000ffff187224 */ /* 0x000fe400078e000b */
[----:B------:R-:W-:Y:S01]  /*23080*/  HMMA.1688.F32.TF32 R8, R204, R128, R160 ;  /* 0x00000080cc08723c */ /* 0x000fe200000810a0 */
[----:B------:R1:W-:Y:S04]  /*23090*/  STL.64 [R1+0xe18], R30 ;  /* 0x000e181e01007387 */ /* 0x0003e80000100a00 */
[----:B------:R-:W-:Y:S04]  /*230a0*/  STL [R1+0x1cf8], R24 ;  /* 0x001cf81801007387 */ /* 0x000fe80000100800 */
[----:B------:R-:W-:Y:S04]  /*230b0*/  STL [R1+0x1cf4], R25 ;  /* 0x001cf41901007387 */ /* 0x000fe80000100800 */
[----:B------:R-:W-:Y:S04]  /*230c0*/  STL [R1+0x1cf0], R28 ;  /* 0x001cf01c01007387 */ /* 0x000fe80000100800 */
[----:B------:R-:W-:Y:S04]  /*230d0*/  STL [R1+0x1cec], R100 ;  /* 0x001cec6401007387 */ /* 0x000fe80000100800 */
[----:B------:R-:W2:Y:S04]  /*230e0*/  LDL.LU R120, [R1+0x3a0] ;  /* 0x0003a00001787983 */ /* 0x000ea80000300800 */
        /* <DEDUP_REMOVED lines=60> */
[----:B------:R-:W3:Y:S01]  /*234b0*/  LDL.LU R63, [R1+0x4cc] ;  /* 0x0004cc00013f7983 */ /* 0x000ee20000300800 */
[-C--:B--2---:R-:W-:Y:S11]  /*234c0*/  HMMA.1688.F32.TF32 R32, R36, R132.reuse, R64 ;  /* 0x000000842420723c */ /* 0x084ff60000081040 */
[----:B------:R-:W-:Y:S11]  /*234d0*/  @!UPT UIADD3 URZ, URZ, URZ, URZ ;  /* 0x0000003f3f3ff290 */ /* 0x000ff6000fffe03f */
[----:B------:R-:W-:Y:S02]  /*234e0*/  @!UPT UIADD3 URZ, URZ, URZ, URZ ;  /* 0x0000003f3f3ff290 */ /* 0x000fe4000fffe03f */
[----:B-1----:R-:W-:Y:S01]  /*234f0*/  IMAD.MOV.U32 R31, RZ, RZ, R32 ;  /* 0x000000ffff1f7224 */ /* 0x002fe200078e0020 */
[----:B----4-:R-:W-:Y:S01]  /*23500*/  MOV R11, R35 ;  /* 0x00000023000b7202 */ /* 0x010fe20000000f00 */
[----:B------:R-:W-:Y:S02]  /*23510*/  IMAD.MOV.U32 R30, RZ, RZ, R33 ;  /* 0x000000ffff1e7224 */ /* 0x000fe400078e0021 */
[----:B------:R-:W-:Y:S02]  /*23520*/  IMAD.MOV.U32 R10, RZ, RZ, R34 ;  /* 0x000000ffff0a7224 */ /* 0x000fe400078e0022 */
[-C--:B---3--:R-:W-:Y:S08]  /*23530*/  HMMA.1688.F32.TF32 R32, R40, R132.reuse, R56 ;  /* 0x000000842820723c */ /* 0x088ff00000081038 */
[-C--:B------:R-:W-:Y:S08]  /*23540*/  HMMA.1688.F32.TF32 R64, R44, R132.reuse, R92 ;  /* 0x000000842c40723c */ /* 0x080ff0000008105c */
[-C--:B------:R-:W-:Y:S07]  /*23550*/  HMMA.1688.F32.TF32 R56, R48, R132.reuse, R112 ;  /* 0x000000843038723c */ /* 0x080fee0000081070 */
[----:B------:R-:W-:Y:S04]  /*23560*/  STL.64 [R1+0xf0], R32 ;  /* 0x0000f02001007387 */ /* 0x000fe80000100a00 */
[----:B------:R1:W-:Y:S02]  /*23570*/  STL.64 [R1+0xf8], R34 ;  /* 0x0000f82201007387 */ /* 0x0003e40000100a00 */
[-C--:B-1----:R-:W-:Y:S02]  /*23580*/  HMMA.1688.F32.TF32 R32, R52, R132.reuse, R116 ;  /* 0x000000843420723c */ /* 0x082fe40000081074 */
[----:B------:R-:W-:Y:S04]  /*23590*/  STL.64 [R1+0x160], R64 ;  /* 0x0001604001007387 */ /* 0x000fe80000100a00 */
[----:B------:R-:W-:Y:S04]  /*235a0*/  STL.64 [R1+0x168], R66 ;  /* 0x0001684201007387 */ /* 0x000fe80000100a00 */
[----:B------:R-:W2:Y:S04]  /*235b0*/  LDL.LU R112, [R1+0x1e0] ;  /* 0x0001e00001707983 */ /* 0x000ea80000300800 */
[----:B------:R-:W-:Y:S04]  /*235c0*/  STL.64 [R1+0x130], R56 ;  /* 0x0001303801007387 */ /* 0x000fe80000100a00 */
[----:B------:R-:W-:Y:S05]  /*235d0*/  STL.64 [R1+0x138], R58 ;  /* 0x0001383a01007387 */ /* 0x000fea0000100a00 */
[----:B------:R-:W-:Y:S04]  /*235e0*/  STL.64 [R1+0xc0], R32 ;  /* 0x0000c02001007387 */ /* 0x000fe80000100a00 */
[----:B------:R1:W-:Y:S04]  /*235f0*/  STL.64 [R1+0xc8], R34 ;  /* 0x0000c82201007387 */ /* 0x0003e80000100a00 */
[----:B------:R-:W2:Y:S04]  /*23600*/  LDL.LU R113, [R1+0x1e4] ;  /* 0x0001e40001717983 */ /* 0x000ea80000300800 */
[----:B------:R-:W2:Y:S01]  /*23610*/  LDL.LU R114, [R1+0x1e8] ;  /* 0x0001e80001727983 */ /* 0x000ea20000300800 */
[----:B-1----:R-:W-:Y:S01]  /*23620*/  HMMA.1688.F32.TF32 R32, R164, R132, R108 ;  /* 0x00000084a420723c */ /* 0x002fe2000008106c */
[----:B------:R-:W-:-:S02]  /*23630*/  IMAD.MOV.U32 R115, RZ, RZ, R4 ;  /* 0x000000ffff737224 */ /* 0x000fc400078e0004 */
[----:B------:R-:W3:Y:S04]  /*23640*/  LDL.LU R4, [R1+0x1f78] ;  /* 0x001f780001047983 */ /* 0x000ee80000300800 */
[----:B------:R-:W4:Y:S11]  /*23650*/  LDL.LU R116, [R1+0x1290] ;  /* 0x0012900001747983 */ /* 0x000f360000300800 */
[----:B------:R-:W-:Y:S05]  /*23660*/  @!UPT UIADD3 URZ, URZ, URZ, URZ ;  /* 0x0000003f3f3ff290 */ /* 0x000fea000fffe03f */
[----:B------:R-:W-:Y:S04]  /*23670*/  STL.64 [R1+0x90], R32 ;  /* 0x0000902001007387 */ /* 0x000fe80000100a00 */
[----:B------:R1:W-:Y:S04]  /*23680*/  STL.64 [R1+0x98], R34 ;  /* 0x0000982201007387 */ /* 0x0003e80000100a00 */
[----:B------:R-:W4:Y:S04]  /*23690*/  LDL.LU R117, [R1+0x1294] ;  /* 0x0012940001757983 */ /* 0x000f280000300800 */
[----:B------:R-:W4:Y:S04]  /*236a0*/  LDL.LU R118, [R1+0x1298] ;  /* 0x0012980001767983 */ /* 0x000f280000300800 */
[----:B------:R-:W4:Y:S04]  /*236b0*/  LDL.LU R119, [R1+0x129c] ;  /* 0x00129c0001777983 */ /* 0x000f280000300800 */
[----:B------:R-:W3:Y:S04]  /*236c0*/  LDL.LU R108, [R1+0x11c0] ;  /* 0x0011c000016c7983 */ /* 0x000ee80000300800 */
[----:B------:R-:W3:Y:S04]  /*236d0*/  LDL.LU R109, [R1+0x11c4] ;  /* 0x0011c400016d7983 */ /* 0x000ee80000300800 */
[----:B------:R-:W3:Y:S01]  /*236e0*/  LDL.LU R110, [R1+0x11c8] ;  /* 0x0011c800016e7983 */ /* 0x000ee20000300800 */
[-C--:B-1----:R-:W-:Y:S03]  /*236f0*/  HMMA.1688.F32.TF32 R32, R168, R132.reuse, R140 ;  /* 0x00000084a820723c */ /* 0x082fe6000008108c */
[----:B------:R-:W1:Y:S05]  /*23700*/  LDSM.16.M88.4 R140, [R5+0x25800] ;  /* 0x02580000058c783b */ /* 0x000e6a0000000200 */
[-C--:B------:R-:W-:Y:S11]  /*23710*/  HMMA.1688.F32.TF32 R240, R172, R132.reuse, R80 ;  /* 0x00000084acf0723c */ /* 0x080ff60000081050 */
[----:B------:R-:W-:Y:S04]  /*23720*/  @!UPT UIADD3 URZ, URZ, URZ, URZ ;  /* 0x0000003f3f3ff290 */ /* 0x000fe8000fffe03f */
[----:B------:R-:W-:Y:S04]  /*23730*/  STL.64 [R1], R32 ;  /* 0x0000002001007387 */ /* 0x000fe80000100a00 */
[----:B------:R1:W-:Y:S01]  /*23740*/  STL.64 [R1+0x8], R34 ;  /* 0x0000082201007387 */ /* 0x0003e20000100a00 */
[-C--:B------:R-:W-:Y:S08]  /*23750*/  HMMA.1688.F32.TF32 R64, R180, R132.reuse, R88 ;  /* 0x00000084b440723c */ /* 0x080ff00000081058 */
[-C--:B-1----:R-:W-:Y:S08]  /*23760*/  HMMA.1688.F32.TF32 R32, R176, R132.reuse, R72 ;  /* 0x00000084b020723c */ /* 0x082ff00000081048 */
[-C--:B------:R-:W-:Y:S01]  /*23770*/  HMMA.1688.F32.TF32 R56, R184, R132.reuse, R60 ;  /* 0x00000084b838723c */ /* 0x080fe2000008103c */
[----:B------:R-:W-:Y:S04]  /*23780*/  STL.64 [R1+0x1d70], R242 ;  /* 0x001d70f201007387 */ /* 0x000fe80000100a00 */
[----:B------:R-:W-:Y:S10]  /*23790*/  STL.64 [R1+0x1d68], R240 ;  /* 0x001d68f001007387 */ /* 0x000ff40000100a00 */
[----:B------:R-:W-:Y:S04]  /*237a0*/  STL.64 [R1+0x2b0], R32 ;  /* 0x0002b02001007387 */ /* 0x000fe80000100a00 */
[----:B------:R1:W-:Y:S01]  /*237b0*/  STL.64 [R1+0x2b8], R34 ;  /* 0x0002b82201007387 */ /* 0x0003e20000100a00 */
[-C--:B------:R-:W-:Y:S03]  /*237c0*/  HMMA.1688.F32.TF32 R60, R192, R132.reuse, R144 ;  /* 0x00000084c03c723c */ /* 0x080fe60000081090 */
[----:B------:R-:W-:Y:S05]  /*237d0*/  STL.64 [R1+0x4d0], R64 ;  /* 0x0004d04001007387 */ /* 0x000fea0000100a00 */
[-C--:B-1----:R-:W-:Y:S01]  /*237e0*/  HMMA.1688.F32.TF32 R32, R188, R132.reuse, R208 ;  /* 0x00000084bc20723c */ /* 0x082fe200000810d0 */
[----:B------:R-:W-:Y:S04]  /*237f0*/  STL.64 [R1+0x4d8], R66 ;  /* 0x0004d84201007387 */ /* 0x000fe80000100a00 */
[----:B------:R-:W-:Y:S04]  /*23800*/  STL.64 [R1+0x690], R56 ;  /* 0x0006903801007387 */ /* 0x000fe80000100a00 */
[----:B------:R1:W-:Y:S02]  /*23810*/  STL.64 [R1+0x698], R58 ;  /* 0x0006983a01007387 */ /* 0x0003e40000100a00 */
[-C--:B-1----:R-:W-:Y:S11]  /*23820*/  HMMA.1688.F32.TF32 R56, R196, R132.reuse, R124 ;  /* 0x00000084c438723c */ /* 0x082ff6000008107c */
[----:B------:R-:W-:Y:S01]  /*23830*/  @!UPT UIADD3 URZ, URZ, URZ, URZ ;  /* 0x0000003f3f3ff290 */ /* 0x000fe2000fffe03f */
[----:B------:R-:W-:Y:S04]  /*23840*/  STL.64 [R1+0x820], R32 ;  /* 0x0008202001007387 */ /* 0x000fe80000100a00 */
[----:B------:R1:W-:Y:S04]  /*23850*/  STL.64 [R1+0x828], R34 ;  /* 0x0008282201007387 */ /* 0x0003e80000100a00 */
[----:B------:R-:W-:Y:S01]  /*23860*/  STL.64 [R1+0x920], R60 ;  /* 0x0009203c01007387 */ /* 0x000fe20000100a00 */
[-C--:B-1----:R-:W-:Y:S03]  /*23870*/  HMMA.1688.F32.TF32 R32, R200, R132.reuse, R120 ;  /* 0x00000084c820723c */ /* 0x082fe60000081078 */
[----:B------:R-:W-:Y:S04]  /*23880*/  STL.64 [R1+0x928], R62 ;  /* 0x0009283e01007387 */ /* 0x000fe80000100a00 */
[----:B------:R-:W-:Y:S04]  /*23890*/  STL.64 [R1+0xcf0], R56 ;  /* 0x000cf03801007387 */ /* 0x000fe80000100a00 */
[----:B------:R2:W-:Y:S11]  /*238a0*/  STL.64 [R1+0xcf8], R58 ;  /* 0x000cf83a01007387 */ /* 0x0005f60000100a00 */
        /* <DEDUP_REMOVED lines=8> */
[----:B------:R-:W-:Y:S01]  /*23930*/  STL [R1+0x1cfc], R252 ;  /* 0x001cfcfc01007387 */ /* 0x000fe20000100800 */
[----:B--2---:R-:W-:Y:S11]  /*23940*/  HMMA.1688.F32.TF32 R56, R204, R132, R112 ;  /* 0x00000084cc38723c */ /* 0x004ff60000081070 */
[----:B------:R-:W-:Y:S11]  /*23950*/  @!UPT UIADD3 URZ, URZ, URZ, URZ ;  /* 0x0000003f3f3ff290 */ /* 0x000ff6000fffe03f */
[----:B------:R-:W-:Y:S01]  /*23960*/  @!UPT UIADD3 URZ, URZ, URZ, URZ ;  /* 0x0000003f3f3ff290 */ /* 0x000fe2000fffe03f */
[----:B------:R4:W-:Y:S01]  /*23970*/  STL.64 [R1+0xfd0], R56 ;  /* 0x000fd03801007387 */ /* 0x0009e20000100a00 */
[----:B------:R-:W-:Y:S02]  /*23980*/  IMAD.MOV.U32 R129, RZ, RZ, R58 ;  /* 0x000000ffff817224 */ /* 0x000fe400078e003a */
[----:B------:R-:W-:Y:S02]  /*23990*/  IMAD.MOV.U32 R128, RZ, RZ, R59 ;  /* 0x000000ffff807224 */ /* 0x000fe400078e003b */
[-C--:B----4-:R-:W-:Y:S01]  /*239a0*/  HMMA.1688.F32.TF32 R56, R36, R136.reuse, R116 ;  /* 0x000000882438723c */ /* 0x090fe20000081074 */
[----:B---3--:R-:W-:Y:S02]  /*239b0*/  IMAD.MOV.U32 R111, RZ, RZ, R4 ;  /* 0x000000ffff6f7224 */ /* 0x008fe400078e0004 */
[----:B------:R-:W-:Y:S11]  /*239c0*/  STL [R1+0x1d10], R128 ;  /* 0x001d108001007387 */ /* 0x000ff60000100800 */
[----:B------:R-:W-:Y:S10]  /*239d0*/  @!UPT UIADD3 URZ, URZ, URZ, URZ ;  /* 0x0000003f3f3ff290 */ /* 0x000ff4000fffe03f */
[----:B------:R-:W-:Y:S01]  /*239e0*/  IMAD.MOV.U32 R35, RZ, RZ, R56 ;  /* 0x000000ffff237224 */ /* 0x000fe200078e0038 */
[----:B------:R-:W-:Y:S01]  /*239f0*/  MOV R102, R57 ;  /* 0x0000003900667202 */ /* 0x000fe20000000f00 */
[----:B------:R-:W-:Y:S02]  /*23a00*/  IMAD.MOV.U32 R132, RZ, RZ, R58 ;  /* 0x000000ffff847224 */ /* 0x000fe400078e003a */
[----:B------:R-:W-:Y:S02]  /*23a10*/  IMAD.MOV.U32 R4, RZ, RZ, R59 ;  /* 0x000000ffff047224 */ /* 0x000fe400078e003b */
[-C--:B------:R-:W-:Y:S01]  /*23a20*/  HMMA.1688.F32.TF32 R56, R40, R136.reuse, R108 ;  /* 0x000000882838723c */ /* 0x080fe2000008106c */
[----:B------:R-:W-:Y:S04]  /*23a30*/  STL [R1+0x1d0c], R129 ;  /* 0x001d0c8101007387 */ /* 0x000fe80000100800 */
[----:B------:R-:W2:Y:S11]  /*23a40*/  LDL.LU R124, [R1+0x430] ;  /* 0x00043000017c7983 */ /* 0x000eb60000300800 */
[----:B------:R-:W-:Y:S07]  /*23a50*/  @!UPT UIADD3 URZ, URZ, URZ, URZ ;  /* 0x0000003f3f3ff290 */ /* 0x000fee000fffe03f */
[----:B------:R1:W-:Y:S04]  /*23a60*/  STL.64 [R1+0xe0], R56 ;  /* 0x0000e03801007387 */ /* 0x0003e80000100a00 */
        /* <DEDUP_REMOVED lines=34> */
[----:B---3--:R-:W3:Y:S04]  /*23c90*/  LDL.LU R58, [R1+0xbe8] ;  /* 0x000be800013a7983 */ /* 0x008ee80000300800 */
        /* <DEDUP_REMOVED lines=17> */
[-C--:B--2---:R-:W-:Y:S08]  /*23db0*/  HMMA.1688.F32.TF32 R64, R48, R136.reuse, R116 ;  /* 0x000000883040723c */ /* 0x084ff00000081074 */
[-C--:B----4-:R-:W-:Y:S01]  /*23dc0*/  HMMA.1688.F32.TF32 R68, R44, R136.reuse, R112 ;  /* 0x000000882c44723c */ /* 0x090fe20000081070 */
[----:B------:R-:W2:Y:S11]  /*23dd0*/  LDL.LU R112, [R1+0x320] ;  /* 0x0003200001707983 */ /* 0x000eb60000300800 */
[----:B------:R-:W-:Y:S11]  /*23de0*/  @!UPT UIADD3 URZ, URZ, URZ, URZ ;  /* 0x0000003f3f3ff290 */ /* 0x000ff6000fffe03f */
[----:B------:R-:W-:Y:S04]  /*23df0*/  STL.64 [R1+0x150], R68 ;  /* 0x0001504401007387 */ /* 0x000fe80000100a00 */
[----:B------:R-:W-:Y:S04]  /*23e00*/  STL.64 [R1+0x158], R70 ;  /* 0x0001584601007387 */ /* 0x000fe80000100a00 */
[----:B------:R-:W-:Y:S04]  /*23e10*/  STL.64 [R1+0x120], R64 ;  /* 0x0001204001007387 */ /* 0x000fe80000100a00 */
[----:B------:R1:W-:Y:S04]  /*23e20*/  STL.64 [R1+0x128], R66 ;  /* 0x0001284201007387 */ /* 0x0003e80000100a00 */
[----:B------:R-:W2:Y:S04]  /*23e30*/  LDL.LU R113, [R1+0x324] ;  /* 0x0003240001717983 */ /* 0x000ea80000300800 */
[----:B------:R-:W2:Y:S04]  /*23e40*/  LDL.LU R114, [R1+0x328] ;  /* 0x0003280001727983 */ /* 0x000ea80000300800 */
[----:B------:R-:W2:Y:S01]  /*23e50*/  LDL.LU R115, [R1+0x32c] ;  /* 0x00032c0001737983 */ /* 0x000ea20000300800 */
[-C--:B-1----:R-:W-:Y:S03]  /*23e60*/  HMMA.1688.F32.TF32 R64, R52, R136.reuse, R108 ;  /* 0x000000883440723c */ /* 0x082fe6000008106c */
[----:B------:R-:W4:Y:S04]  /*23e70*/  LDL.LU R116, [R1+0x1390] ;  /* 0x0013900001747983 */ /* 0x000f280000300800 */
[----:B------:R-:W4:Y:S04]  /*23e80*/  LDL.LU R117, [R1+0x1394] ;  /* 0x0013940001757983 */ /* 0x000f280000300800 */
[----:B------:R-:W4:Y:S04]  /*23e90*/  LDL.LU R118, [R1+0x1398] ;  /* 0x0013980001767983 */ /* 0x000f280000300800 */
[----:B------:R-:W4:Y:S04]  /*23ea0*/  LDL.LU R119, [R1+0x139c] ;  /* 0x00139c0001777983 */ /* 0x000f280000300800 */
[----:B------:R-:W2:Y:S04]  /*23eb0*/  LDL.LU R108, [R1+0x1280] ;  /* 0x00128000016c7983 */ /* 0x000ea80000300800 */
[----:B------:R-:W-:Y:S04]  /*23ec0*/  STL.64 [R1+0xb0], R64 ;  /* 0x0000b04001007387 */ /* 0x000fe80000100a00 */
[----:B------:R-:W-:Y:S04]  /*23ed0*/  STL.64 [R1+0xb8], R66 ;  /* 0x0000b84201007387 */ /* 0x000fe80000100a00 */
[----:B------:R-:W2:Y:S04]  /*23ee0*/  LDL.LU R109, [R1+0x1284] ;  /* 0x00128400016d7983 */ /* 0x000ea80000300800 */
[----:B------:R-:W2:Y:S04]  /*23ef0*/  LDL.LU R110, [R1+0x1288] ;  /* 0x00128800016e7983 */ /* 0x000ea80000300800 */
[----:B------:R-:W2:Y:S01]  /*23f00*/  LDL.LU R111, [R1+0x128c] ;  /* 0x00128c00016f7983 */ /* 0x000ea20000300800 */
[-C--:B------:R-:W-:Y:S08]  /*23f10*/  HMMA.1688.F32.TF32 R248, R168, R136.reuse, R92 ;  /* 0x00000088a8f8723c */ /* 0x080ff0000008105c */
[-C--:B---3--:R-:W-:Y:S11]  /*23f20*/  HMMA.1688.F32.TF32 R56, R164, R136.reuse, R56 ;  /* 0x00000088a438723c */ /* 0x088ff60000081038 */
[----:B------:R-:W-:Y:S04]  /*23f30*/  @!UPT UIADD3 URZ, URZ, URZ, URZ ;  /* 0x0000003f3f3ff290 */ /* 0x000fe8000fffe03f */
[----:B------:R-:W-:Y:S08]  /*23f40*/  STL [R1+0x1d84], R248 ;  /* 0x001d84f801007387 */ /* 0x000ff00000100800 */
[----:B------:R-:W-:Y:S04]  /*23f50*/  STL.64 [R1+0x20], R56 ;  /* 0x0000203801007387 */ /* 0x000fe80000100a00 */
[----:B------:R1:W-:Y:S02]  /*23f60*/  STL.64 [R1+0x28], R58 ;  /* 0x0000283a01007387 */ /* 0x0003e40000100a00 */
[-C--:B-1----:R-:W-:Y:S02]  /*23f70*/  HMMA.1688.F32.TF32 R56, R172, R136.reuse, R80 ;  /* 0x00000088ac38723c */ /* 0x082fe40000081050 */
[----:B------:R-:W-:Y:S04]  /*23f80*/  STL [R1+0x1d80], R249 ;  /* 0x001d80f901007387 */ /* 0x000fe80000100800 */
[----:B------:R-:W-:Y:S04]  /*23f90*/  STL [R1+0x1d7c], R250 ;  /* 0x001d7cfa01007387 */ /* 0x000fe80000100800 */
[----:B------:R-:W-:Y:S11]  /*23fa0*/  STL [R1+0x1d78], R251 ;  /* 0x001d78fb01007387 */ /* 0x000ff60000100800 */
[----:B------:R-:W-:Y:S02]  /*23fb0*/  @!UPT UIADD3 URZ, URZ, URZ, URZ ;  /* 0x0000003f3f3ff290 */ /* 0x000fe4000fffe03f */
[----:B------:R-:W-:Y:S04]  /*23fc0*/  STL.64 [R1+0x1d90], R58 ;  /* 0x001d903a01007387 */ /* 0x000fe80000100a00 */
[----:B------:R1:W-:Y:S02]  /*23fd0*/  STL.64 [R1+0x1d88], R56 ;  /* 0x001d883801007387 */ /* 0x0003e40000100a00 */
[-C--:B-1----:R-:W-:Y:S08]  /*23fe0*/  HMMA.1688.F32.TF32 R56, R176, R136.reuse, R72 ;  /* 0x00000088b038723c */ /* 0x082ff00000081048 */
[-C--:B------:R-:W-:Y:S08]  /*23ff0*/  HMMA.1688.F32.TF32 R64, R180, R136.reuse, R88 ;  /* 0x00000088b440723c */ /* 0x080ff00000081058 */
[-C--:B------:R-:W-:Y:S07]  /*24000*/  HMMA.1688.F32.TF32 R60, R184, R136.reuse, R60 ;  /* 0x00000088b83c723c */ /* 0x080fee000008103c */
[----:B------:R-:W-:Y:S04]  /*24010*/  STL.64 [R1+0x2a0], R56 ;  /* 0x0002a03801007387 */ /* 0x000fe80000100a00 */
[----:B------:R1:W-:Y:S02]  /*24020*/  STL.64 [R1+0x2a8], R58 ;  /* 0x0002a83a01007387 */ /* 0x0003e40000100a00 */
[-C--:B-1----:R-:W-:Y:S02]  /*24030*/  HMMA.1688.F32.TF32 R56, R188, R136.reuse, R208 ;  /* 0x00000088bc38723c */ /* 0x082fe400000810d0 */
[----:B------:R-:W-:Y:S04]  /*24040*/  STL.64 [R1+0x400], R64 ;  /* 0x0004004001007387 */ /* 0x000fe80000100a00 */
[----:B------:R-:W-:Y:S04]  /*24050*/  STL.64 [R1+0x408], R66 ;  /* 0x0004084201007387 */ /* 0x000fe80000100a00 */
[----:B------:R-:W-:Y:S04]  /*24060*/  STL.64 [R1+0x600], R60 ;  /* 0x0006003c01007387 */ /* 0x000fe80000100a00 */
[----:B------:R-:W-:Y:S09]  /*24070*/  STL.64 [R1+0x608], R62 ;  /* 0x0006083e01007387 */ /* 0x000ff20000100a00 */
[----:B------:R-:W-:Y:S04]  /*24080*/  STL.64 [R1+0x770], R56 ;  /* 0x0007703801007387 */ /* 0x000fe80000100a00 */
[----:B------:R1:W-:Y:S02]  /*24090*/  STL.64 [R1+0x778], R58 ;  /* 0x0007783a01007387 */ /* 0x0003e40000100a00 */
[-C--:B-1----:R-:W-:Y:S08]  /*240a0*/  HMMA.1688.F32.TF32 R56, R200, R136.reuse, R120 ;  /* 0x00000088c838723c */ /* 0x082ff00000081078 */
[-C--:B------:R-:W-:Y:S08]  /*240b0*/  HMMA.1688.F32.TF32 R64, R192, R136.reuse, R144 ;  /* 0x00000088c040723c */ /* 0x080ff00000081090 */
[----:B------:R-:W-:Y:S08]  /*240c0*/  HMMA.1688.F32.TF32 R60, R196, R136, R124 ;  /* 0x00000088c43c723c */ /* 0x000ff0000008107c */
[----:B------:R-:W-:-:S02]  /*240d0*/  IMAD.MOV.U32 R17, RZ, RZ, R56 ;  /* 0x000000ffff117224 */ /* 0x000fc400078e0038 */
[----:B------:R-:W-:Y:S02]  /*240e0*/  IMAD.MOV.U32 R16, RZ, RZ, R57 ;  /* 0x000000ffff107224 */ /* 0x000fe400078e0039 */
[----:B------:R-:W-:Y:S02]  /*240f0*/  IMAD.MOV.U32 R3, RZ, RZ, R58 ;  /* 0x000000ffff037224 */ /* 0x000fe400078e003a */
[----:B------:R-:W-:Y:S01]  /*24100*/  IMAD.MOV.U32 R133, RZ, RZ, R59 ;  /* 0x000000ffff857224 */ /* 0x000fe200078e003b */
[----:B------:R-:W-:Y:S04]  /*24110*/  STL.64 [R1+0x8e0], R64 ;  /* 0x0008e04001007387 */ /* 0x000fe80000100a00 */
[----:B------:R-:W-:Y:S04]  /*24120*/  STL.64 [R1+0x8e8], R66 ;  /* 0x0008e84201007387 */ /* 0x000fe80000100a00 */
[----:B------:R-:W-:Y:S04]  /*24130*/  STL.64 [R1+0xb80], R60 ;  /* 0x000b803c01007387 */ /* 0x000fe80000100a00 */
[----:B------:R2:W-:Y:S04]  /*24140*/  STL.64 [R1+0xb88], R62 ;  /* 0x000b883e01007387 */ /* 0x0005e80000100a00 */
[----:B------:R-:W-:Y:S04]  /*24150*/  STL [R1+0x1d20], R133 ;  /* 0x001d208501007387 */ /* 0x000fe80000100800 */
[----:B------:R-:W-:Y:S04]  /*24160*/  STL [R1+0x1d1c], R3 ;  /* 0x001d1c0301007387 */ /* 0x000fe80000100800 */
[----:B------:R-:W-:Y:S04]  /*24170*/  STL [R1+0x1d18], R16 ;  /* 0x001d181001007387 */ /* 0x000fe80000100800 */
[----:B------:R-:W-:Y:S01]  /*24180*/  STL [R1+0x1d14], R17 ;  /* 0x001d141101007387 */ /* 0x000fe20000100800 */
[----:B----4-:R-:W-:Y:S08]  /*24190*/  HMMA.1688.F32.TF32 R56, R36, R140, R116 ;  /* 0x0000008c2438723c */ /* 0x010ff00000081074 */
[----:B--2---:R-:W-:Y:S11]  /*241a0*/  HMMA.1688.F32.TF32 R60, R204, R136, R112 ;  /* 0x00000088cc3c723c */ /* 0x004ff60000081070 */
[----:B------:R-:W-:Y:S05]  /*241b0*/  @!UPT UIADD3 URZ, URZ, URZ, URZ ;  /* 0x0000003f3f3ff290 */ /* 0x000fea000fffe03f */
[----:B------:R-:W-:Y:S01]  /*241c0*/  IMAD.MOV.U32 R34, RZ, RZ, R56 ;  /* 0x000000ffff227224 */ /* 0x000fe200078e0038 */
[----:B------:R-:W-:Y:S01]  /*241d0*/  MOV R136, R59 ;  /* 0x0000003b00887202 */ /* 0x000fe20000000f00 */
[----:B------:R-:W-:Y:S02]  /*241e0*/  IMAD.MOV.U32 R103, RZ, RZ, R57 ;  /* 0x000000ffff677224 */ /* 0x000fe400078e0039 */
[----:B------:R-:W-:Y:S02]  /*241f0*/  IMAD.MOV.U32 R137, RZ, RZ, R58 ;  /* 0x000000ffff897224 */ /* 0x000fe400078e003a */
[-C--:B------:R-:W-:Y:S01]  /*24200*/  HMMA.1688.F32.TF32 R56, R40, R140.reuse, R108 ;  /* 0x0000008c2838723c */ /* 0x080fe2000008106c */
[----:B------:R1:W-:Y:S04]  /*24210*/  STL.64 [R1+0xf20], R60 ;  /* 0x000f203c01007387 */ /* 0x0003e80000100a00 */
[----:B------:R2:W-:Y:S04]  /*24220*/  STL.64 [R1+0xf28], R62 ;  /* 0x000f283e01007387 */ /* 0x0005e80000100a00 */
[----:B------:R-:W3:Y:S11]  /*24230*/  LDL.LU R116, [R1+0x4f0] ;  /* 0x0004f00001747983 */ /* 0x000ef60000300800 */
[----:B------:R-:W-:Y:S03]  /*24240*/  @!UPT UIADD3 URZ, URZ, URZ, URZ ;  /* 0x0000003f3f3ff290 */ /* 0x000fe6000fffe03f */
        /* <DEDUP_REMOVED lines=53> */
[-C--:B---3--:R-:W-:Y:S08]  /*245a0*/  HMMA.1688.F32.TF32 R68, R44, R140.reuse, R64 ;  /* 0x0000008c2c44723c */ /* 0x088ff00000081040 */
[----:B------:R-:W-:Y:S11]  /*245b0*/  HMMA.1688.F32.TF32 R64, R48, R140, R92 ;  /* 0x0000008c3040723c */ /* 0x000ff6000008105c */
[----:B------:R-:W-:Y:S04]  /*245c0*/  @!UPT UIADD3 URZ, URZ, URZ, URZ ;  /* 0x0000003f3f3ff290 */ /* 0x000fe8000fffe03f */
[----:B------:R-:W-:Y:S04]  /*245d0*/  STL.64 [R1+0x140], R68 ;  /* 0x0001404401007387 */ /* 0x000fe80000100a00 */
[----:B------:R-:W-:Y:S05]  /*245e0*/  STL.64 [R1+0x148], R70 ;  /* 0x0001484601007387 */ /* 0x000fea0000100a00 */
[----:B----4-:R-:W-:Y:S02]  /*245f0*/  IMAD.MOV.U32 R59, RZ, RZ, R64 ;  /* 0x000000ffff3b7224 */ /* 0x010fe400078e0040 */
[----:B------:R-:W-:-:S02]  /*24600*/  IMAD.MOV.U32 R58, RZ, RZ, R65 ;  /* 0x000000ffff3a7224 */ /* 0x000fc400078e0041 */
[----:B------:R-:W-:Y:S02]  /*24610*/  IMAD.MOV.U32 R57, RZ, RZ, R66 ;  /* 0x000000ffff397224 */ /* 0x000fe400078e0042 */
[----:B------:R-:W-:Y:S01]  /*24620*/  IMAD.MOV.U32 R56, RZ, RZ, R67 ;  /* 0x000000ffff387224 */ /* 0x000fe200078e0043 */
[----:B------:R-:W-:Y:S04]  /*24630*/  STL.64 [R1+0x1e40], R58 ;  /* 0x001e403a01007387 */ /* 0x000fe80000100a00 */
[----:B------:R1:W-:Y:S01]  /*24640*/  STL.64 [R1+0x1e38], R56 ;  /* 0x001e383801007387 */ /* 0x0003e20000100a00 */
[-C--:B------:R-:W-:Y:S08]  /*24650*/  HMMA.1688.F32.TF32 R240, R52, R140.reuse, R80 ;  /* 0x0000008c34f0723c */ /* 0x080ff00000081050 */
[-C--:B-1----:R-:W-:Y:S08]  /*24660*/  HMMA.1688.F32.TF32 R56, R164, R140.reuse, R72 ;  /* 0x0000008ca438723c */ /* 0x082ff00000081048 */
[-C--:B--2---:R-:W-:Y:S08]  /*24670*/  HMMA.1688.F32.TF32 R60, R172, R140.reuse, R60 ;  /* 0x0000008cac3c723c */ /* 0x084ff0000008103c */
[----:B------:R-:W-:Y:S08]  /*24680*/  HMMA.1688.F32.TF32 R244, R168, R140, R88 ;  /* 0x0000008ca8f4723c */ /* 0x000ff00000081058 */
[----:B------:R-:W-:-:S02]  /*24690*/  IMAD.MOV.U32 R250, RZ, RZ, R58 ;  /* 0x000000fffffa7224 */ /* 0x000fc400078e003a */
[----:B------:R-:W-:Y:S02]  /*246a0*/  IMAD.MOV.U32 R251, RZ, RZ, R59 ;  /* 0x000000fffffb7224 */ /* 0x000fe400078e003b */
[----:B------:R-:W-:Y:S02]  /*246b0*/  IMAD.MOV.U32 R248, RZ, RZ, R56 ;  /* 0x000000fffff87224 */ /* 0x000fe400078e0038 */
[----:B------:R-:W-:Y:S01]  /*246c0*/  IMAD.MOV.U32 R249, RZ, RZ, R57 ;  /* 0x000000fffff97224 */ /* 0x000fe200078e0039 */
[----:B------:R-:W-:Y:S04]  /*246d0*/  STL.64 [R1+0x1da0], R242 ;  /* 0x001da0f201007387 */ /* 0x000fe80000100a00 */
[----:B------:R-:W-:Y:S04]  /*246e0*/  STL.64 [R1+0x1d98], R240 ;  /* 0x001d98f001007387 */ /* 0x000fe80000100a00 */
[----:B------:R-:W-:Y:S01]  /*246f0*/  STL.64 [R1+0x1db0], R250 ;  /* 0x001db0fa01007387 */ /* 0x000fe20000100a00 */
[-C--:B------:R-:W-:Y:S03]  /*24700*/  HMMA.1688.F32.TF32 R56, R176, R140.reuse, R208 ;  /* 0x0000008cb038723c */ /* 0x080fe600000810d0 */
[----:B------:R-:W-:Y:S04]  /*24710*/  STL.64 [R1+0x1da8], R248 ;  /* 0x001da8f801007387 */ /* 0x000fe80000100a00 */
[----:B------:R-:W-:Y:S01]  /*24720*/  STL.64 [R1+0x1dc0], R246 ;  /* 0x001dc0f601007387 */ /* 0x000fe20000100a00 */
[-C--:B------:R-:W-:Y:S03]  /*24730*/  HMMA.1688.F32.TF32 R64, R180, R140.reuse, R144 ;  /* 0x0000008cb440723c */ /* 0x080fe60000081090 */
[----:B------:R-:W-:Y:S04]  /*24740*/  STL.64 [R1+0x1db8], R244 ;  /* 0x001db8f401007387 */ /* 0x000fe80000100a00 */
        /* <DEDUP_REMOVED lines=13> */
[----:B------:R1:W-:Y:S05]  /*24820*/  STL.64 [R1+0x6b8], R58 ;  /* 0x0006b83a01007387 */ /* 0x0003ea0000100a00 */
[----:B------:R2:W-:Y:S04]  /*24830*/  STL.64 [R1+0x7f0], R64 ;  /* 0x0007f04001007387 */ /* 0x0005e80000100a00 */
[----:B------:R3:W-:Y:S01]  /*24840*/  STL.64 [R1+0x7f8], R66 ;  /* 0x0007f84201007387 */ /* 0x0007e20000100a00 */
[----:B-1----:R-:W-:Y:S03]  /*24850*/  HMMA.1688.F32.TF32 R56, R200, R140, R108 ;  /* 0x0000008cc838723c */ /* 0x002fe6000008106c */
        /* <DEDUP_REMOVED lines=54> */
[----:B------:R-:W-:Y:S01]  /*24bc0*/  IMAD.MOV.U32 R8, RZ, RZ, R56 ;  /* 0x000000ffff087224 */ /* 0x000fe200078e0038 */
[----:B------:R-:W-:Y:S01]  /*24bd0*/  MOV R9, R57 ;  /* 0x0000003900097202 */ /* 0x000fe20000000f00 */
[----:B------:R-:W-:-:S02]  /*24be0*/  IMAD.MOV.U32 R21, RZ, RZ, R58 ;  /* 0x000000ffff157224 */ /* 0x000fc400078e003a */
[----:B------:R-:W-:-:S05]  /*24bf0*/  IMAD.MOV.U32 R20, RZ, RZ, R59 ;  /* 0x000000ffff147224 */ /* 0x000fca00078e003b */
[----:B------:R-:W-:Y:S04]  /*24c00*/  STL [R1+0x1d30], R20 ;  /* 0x001d301401007387 */ /* 0x000fe80000100800 */
[----:B------:R-:W-:Y:S04]  /*24c10*/  STL [R1+0x1d2c], R21 ;  /* 0x001d2c1501007387 */ /* 0x000fe80000100800 */
[----:B------:R-:W-:Y:S04]  /*24c20*/  STL [R1+0x1d28], R9 ;  /* 0x001d280901007387 */ /* 0x000fe80000100800 */
[----:B------:R-:W-:Y:S01]  /*24c30*/  STL [R1+0x1d24], R8 ;  /* 0x001d240801007387 */ /* 0x000fe20000100800 */
[----:B----4-:R-:W-:Y:S03]  /*24c40*/  HMMA.1688.F32.TF32 R56, R204, R140, R144 ;  /* 0x0000008ccc38723c */ /* 0x010fe60000081090 */
[----:B------:R-:W4:Y:S05]  /*24c50*/  LDSM.16.M88.4 R144, [R5+0x26000] ;  /* 0x026000000590783b */ /* 0x000f2a0000000200 */
[C---:B-1----:R-:W-:Y:S08]  /*24c60*/  HMMA.1688.F32.TF32 R60, R36.reuse, R152, R92 ;  /* 0x00000098243c723c */ /* 0x042ff0000008105c */
[----:B--2---:R-:W-:Y:S08]  /*24c70*/  HMMA.1688.F32.TF32 R240, R36, R148, R64 ;  /* 0x0000009424f0723c */ /* 0x004ff00000081040 */
[-C--:B----4-:R-:W-:Y:S08]  /*24c80*/  HMMA.1688.F32.TF32 R64, R40, R144.reuse, R72 ;  /* 0x000000902840723c */ /* 0x090ff00000081048 */
[----:B------:R-:W-:Y:S08]  /*24c90*/  HMMA.1688.F32.TF32 R244, R36, R144, R68 ;  /* 0x0000009024f4723c */ /* 0x000ff00000081044 */
[C---:B---3--:R-:W-:Y:S08]  /*24ca0*/  HMMA.1688.F32.TF32 R68, R40.reuse, R148, R88 ;  /* 0x000000942844723c */ /* 0x048ff00000081058 */
[----:B------:R-:W-:Y:S08]  /*24cb0*/  HMMA.1688.F32.TF32 R72, R40, R152, R208 ;  /* 0x000000982848723c */ /* 0x000ff000000810d0 */
[----:B------:R-:W-:Y:S08]  /*24cc0*/  HMMA.1688.F32.TF32 R76, R44, R144, R120 ;  /* 0x000000902c4c723c */ /* 0x000ff00000081078 */
[-C--:B------:R-:W-:Y:S08]  /*24cd0*/  HMMA.1688.F32.TF32 R40, R40, R156.reuse, R124 ;  /* 0x0000009c2828723c */ /* 0x080ff0000008107c */
[----:B------:R-:W-:Y:S08]  /*24ce0*/  HMMA.1688.F32.TF32 R36, R36, R156, R80 ;  /* 0x0000009c2424723c */ /* 0x000ff00000081050 */
[C---:B------:R-:W-:Y:S01]  /*24cf0*/  HMMA.1688.F32.TF32 R80, R44.reuse, R148, R112 ;  /* 0x000000942c50723c */ /* 0x040fe20000081070 */
[----:B------:R-:W-:Y:S04]  /*24d00*/  STL.64 [R1+0xe00], R56 ;  /* 0x000e003801007387 */ /* 0x000fe80000100a00 */
[----:B------:R-:W-:Y:S03]  /*24d10*/  STL.64 [R1+0xe08], R58 ;  /* 0x000e083a01007387 */ /* 0x000fe60000100a00 */
[C---:B------:R-:W-:Y:S01]  /*24d20*/  HMMA.1688.F32.TF32 R84, R44.reuse, R152, R116 ;  /* 0x000000982c54723c */ /* 0x040fe20000081074 */
[----:B------:R-:W-:Y:S04]  /*24d30*/  STL.64 [R1+0x1e50], R66 ;  /* 0x001e504201007387 */ /* 0x000fe80000100a00 */
[----:B------:R-:W-:Y:S04]  /*24d40*/  STL.64 [R1+0x1e48], R64 ;  /* 0x001e484001007387 */ /* 0x000fe80000100a00 */
[----:B------:R-:W-:Y:S04]  /*24d50*/  STL.64 [R1+0x1e60], R70 ;  /* 0x001e604601007387 */ /* 0x000fe80000100a00 */
[----:B------:R1:W-:Y:S04]  /*24d60*/  STL.64 [R1+0x1e58], R68 ;  /* 0x001e584401007387 */ /* 0x0003e80000100a00 */
[----:B------:R-:W-:Y:S04]  /*24d70*/  STL.64 [R1+0x1e70], R74 ;  /* 0x001e704a01007387 */ /* 0x000fe80000100a00 */
[----:B------:R2:W-:Y:S04]  /*24d80*/  STL.64 [R1+0x1e68], R72 ;  /* 0x001e684801007387 */ /* 0x0005e80000100a00 */
[----:B------:R-:W-:Y:S04]  /*24d90*/  STL.64 [R1+0x1e80], R42 ;  /* 0x001e802a01007387 */ /* 0x000fe80000100a00 */
[----:B------:R-:W-:Y:S04]  /*24da0*/  STL.64 [R1+0x1e78], R40 ;  /* 0x001e782801007387 */ /* 0x000fe80000100a00 */
[----:B------:R-:W-:Y:S04]  /*24db0*/  STL.64 [R1+0x1e90], R78 ;  /* 0x001e904e01007387 */ /* 0x000fe80000100a00 */
[----:B------:R-:W-:Y:S04]  /*24dc0*/  STL.64 [R1+0x1e88], R76 ;  /* 0x001e884c01007387 */ /* 0x000fe80000100a00 */
[----:B------:R-:W-:Y:S04]  /*24dd0*/  STL.64 [R1+0x1ea0], R82 ;  /* 0x001ea05201007387 */ /* 0x000fe80000100a00 */
[----:B------:R3:W-:Y:S04]  /*24de0*/  STL.64 [R1+0x1e98], R80 ;  /* 0x001e985001007387 */ /* 0x0007e80000100a00 */
        /* <DEDUP_REMOVED lines=59> */
[----:B------:R-:W-:Y:S04]  /*251a0*/  STL.64 [R1+0x1ec0], R46 ;  /* 0x001ec02e01007387 */ /* 0x000fe80000100a00 */
[----:B------:R-:W-:Y:S01]  /*251b0*/  STL.64 [R1+0x1eb8], R44 ;  /* 0x001eb82c01007387 */ /* 0x000fe20000100a00 */
[-C--:B--2---:R-:W-:Y:S08]  /*251c0*/  HMMA.1688.F32.TF32 R108, R52, R148.reuse, R108 ;  /* 0x00000094346c723c */ /* 0x084ff0000008106c */
[C---:B---3--:R-:W-:Y:S08]  /*251d0*/  HMMA.1688.F32.TF32 R92, R48.reuse, R148, R92 ;  /* 0x00000094305c723c */ /* 0x048ff0000008105c */
[C---:B----4-:R-:W-:Y:S08]  /*251e0*/  HMMA.1688.F32.TF32 R88, R48.reuse, R144, R88 ;  /* 0x000000903058723c */ /* 0x050ff00000081058 */
[C---:B------:R-:W-:Y:S08]  /*251f0*/  HMMA.1688.F32.TF32 R96, R48.reuse, R152, R96 ;  /* 0x000000983060723c */ /* 0x040ff00000081060 */
[----:B------:R-:W-:Y:S07]  /*25200*/  HMMA.1688.F32.TF32 R48, R48, R156, R236 ;  /* 0x0000009c3030723c */ /* 0x000fee00000810ec */
[----:B------:R-:W-:Y:S01]  /*25210*/  STL.64 [R1+0x1de0], R90 ;  /* 0x001de05a01007387 */ /* 0x000fe20000100a00 */
[C---:B------:R-:W-:Y:S03]  /*25220*/  HMMA.1688.F32.TF32 R104, R52.reuse, R144, R104 ;  /* 0x000000903468723c */ /* 0x040fe60000081068 */
[----:B------:R2:W-:Y:S05]  /*25230*/  STL.64 [R1+0x1dd8], R88 ;  /* 0x001dd85801007387 */ /* 0x0005ea0000100a00 */
[C---:B------:R-:W-:Y:S01]  /*25240*/  HMMA.1688.F32.TF32 R112, R52.reuse, R152, R112 ;  /* 0x000000983470723c */ /* 0x040fe20000081070 */
[----:B------:R-:W-:Y:S07]  /*25250*/  STL.64 [R1+0x1df0], R94 ;  /* 0x001df05e01007387 */ /* 0x000fee0000100a00 */
[----:B------:R-:W-:Y:S01]  /*25260*/  HMMA.1688.F32.TF32 R52, R52, R156, R216 ;  /* 0x0000009c3434723c */ /* 0x000fe200000810d8 */
        /* <DEDUP_REMOVED lines=10> */
[----:B------:R-:W-:Y:S04]  /*25310*/  STL.64 [R1+0x1ec8], R112 ;  /* 0x001ec87001007387 */ /* 0x000fe80000100a00 */
[----:B------:R-:W-:Y:S04]  /*25320*/  STL.64 [R1+0x1ee0], R54 ;  /* 0x001ee03601007387 */ /* 0x000fe80000100a00 */
[----:B------:R2:W-:Y:S04]  /*25330*/  STL.64 [R1+0x1ed8], R52 ;  /* 0x001ed83401007387 */ /* 0x0005e80000100a00 */
[----:B-1----:R-:W4:Y:S04]  /*25340*/  LDL.LU R68, [R1+0xb20] ;  /* 0x000b200001447983 */ /* 0x002f280000300800 */
        /* <DEDUP_REMOVED lines=21> */
[----:B------:R-:W2:Y:S04]  /*254a0*/  LDL.LU R90, [R1+0xc78] ;  /* 0x000c7800015a7983 */ /* 0x000ea80000300800 */
[----:B------:R-:W2:Y:S04]  /*254b0*/  LDL.LU R91, [R1+0xc7c] ;  /* 0x000c7c00015b7983 */ /* 0x000ea80000300800 */
[----:B---3--:R-:W3:Y:S04]  /*254c0*/  LDL.LU R92, [R1+0xc90] ;  /* 0x000c9000015c7983 */ /* 0x008ee80000300800 */
[----:B------:R-:W3:Y:S04]  /*254d0*/  LDL.LU R93, [R1+0xc94] ;  /* 0x000c9400015d7983 */ /* 0x000ee80000300800 */
[----:B------:R-:W3:Y:S04]  /*254e0*/  LDL.LU R94, [R1+0xc98] ;  /* 0x000c9800015e7983 */ /* 0x000ee80000300800 */
[----:B------:R-:W3:Y:S04]  /*254f0*/  LDL.LU R95, [R1+0xc9c] ;  /* 0x000c9c00015f7983 */ /* 0x000ee80000300800 */
[----:B------:R-:W2:Y:S04]  /*25500*/  LDL.LU R96, [R1+0xcd0] ;  /* 0x000cd00001607983 */ /* 0x000ea80000300800 */
[----:B------:R-:W2:Y:S04]  /*25510*/  LDL.LU R97, [R1+0xcd4] ;  /* 0x000cd40001617983 */ /* 0x000ea80000300800 */
[----:B------:R-:W2:Y:S04]  /*25520*/  LDL.LU R98, [R1+0xcd8] ;  /* 0x000cd80001627983 */ /* 0x000ea80000300800 */
[----:B------:R-:W2:Y:S01]  /*25530*/  LDL.LU R99, [R1+0xcdc] ;  /* 0x000cdc0001637983 */ /* 0x000ea20000300800 */
[-C--:B------:R-:W-:Y:S03]  /*25540*/  HMMA.1688.F32.TF32 R160, R168, R144.reuse, R232 ;  /* 0x00000090a8a0723c */ /* 0x080fe600000810e8 */
        /* <DEDUP_REMOVED lines=9> */
[----:B------:R-:W4:Y:S01]  /*255e0*/  LDL.LU R56, [R1+0xe40] ;  /* 0x000e400001387983 */ /* 0x000f220000300800 */
[C---:B------:R-:W-:Y:S03]  /*255f0*/  HMMA.1688.F32.TF32 R120, R164.reuse, R148, R120 ;  /* 0x00000094a478723c */ /* 0x040fe60000081078 */
[----:B------:R-:W4:Y:S04]  /*25600*/  LDL.LU R57, [R1+0xe44] ;  /* 0x000e440001397983 */ /* 0x000f280000300800 */
[----:B------:R-:W4:Y:S01]  /*25610*/  LDL.LU R58, [R1+0xe48] ;  /* 0x000e4800013a7983 */ /* 0x000f220000300800 */
[C---:B------:R-:W-:Y:S03]  /*25620*/  HMMA.1688.F32.TF32 R124, R164.reuse, R152, R124 ;  /* 0x00000098a47c723c */ /* 0x040fe6000008107c */
[----:B------:R-:W4:Y:S05]  /*25630*/  LDL.LU R59, [R1+0xe4c] ;  /* 0x000e4c00013b7983 */ /* 0x000f2a0000300800 */
[----:B------:R-:W-:Y:S01]  /*25640*/  HMMA.1688.F32.TF32 R164, R164, R156, R224 ;  /* 0x0000009ca4a4723c */ /* 0x000fe200000810e0 */
        /* <DEDUP_REMOVED lines=48> */
[C---:B---3--:R-:W-:Y:S08]  /*25950*/  HMMA.1688.F32.TF32 R52, R180.reuse, R152, R92 ;  /* 0x00000098b434723c */ /* 0x048ff0000008105c */
[----:B--2---:R-:W-:Y:S08]  /*25960*/  HMMA.1688.F32.TF32 R96, R180, R148, R96 ;  /* 0x00000094b460723c */ /* 0x004ff00000081060 */
[C---:B----4-:R-:W-:Y:S08]  /*25970*/  HMMA.1688.F32.TF32 R224, R172.reuse, R152, R224 ;  /* 0x00000098ace0723c */ /* 0x050ff000000810e0 */
[C---:B------:R-:W-:Y:S08]  /*25980*/  HMMA.1688.F32.TF32 R220, R172.reuse, R148, R220 ;  /* 0x00000094acdc723c */ /* 0x040ff000000810dc */
[C---:B------:R-:W-:Y:S08]  /*25990*/  HMMA.1688.F32.TF32 R216, R172.reuse, R144, R216 ;  /* 0x00000090acd8723c */ /* 0x040ff000000810d8 */
[----:B------:R-:W-:Y:S01]  /*259a0*/  HMMA.1688.F32.TF32 R172, R172, R156, R56 ;  /* 0x0000009cacac723c */ /* 0x000fe20000081038 */
[----:B------:R-:W2:Y:S04]  /*259b0*/  LDL.LU R56, [R1+0xae0] ;  /* 0x000ae00001387983 */ /* 0x000ea80000300800 */
[----:B------:R-:W2:Y:S04]  /*259c0*/  LDL.LU R57, [R1+0xae4] ;  /* 0x000ae40001397983 */ /* 0x000ea80000300800 */
[----:B------:R-:W2:Y:S04]  /*259d0*/  LDL.LU R58, [R1+0xae8] ;  /* 0x000ae800013a7983 */ /* 0x000ea80000300800 */
[----:B------:R-:W2:Y:S01]  /*259e0*/  LDL.LU R59, [R1+0xaec] ;  /* 0x000aec00013b7983 */ /* 0x000ea20000300800 */
[-C--:B------:R-:W-:Y:S08]  /*259f0*/  HMMA.1688.F32.TF32 R48, R180, R144.reuse, R48 ;  /* 0x00000090b430723c */ /* 0x080ff00000081030 */
[----:B------:R-:W-:Y:S11]  /*25a00*/  HMMA.1688.F32.TF32 R44, R184, R144, R44 ;  /* 0x00000090b82c723c */ /* 0x000ff6000008102c */
[----:B------:R-:W-:Y:S04]  /*25a10*/  @!UPT UIADD3 URZ, URZ, URZ, URZ ;  /* 0x0000003f3f3ff290 */ /* 0x000fe8000fffe03f */
[----:B------:R-:W-:Y:S04]  /*25a20*/  STL.64 [R1+0x220], R48 ;  /* 0x0002203001007387 */ /* 0x000fe80000100a00 */
[----:B------:R1:W-:Y:S02]  /*25a30*/  STL.64 [R1+0x228], R50 ;  /* 0x0002283201007387 */ /* 0x0003e40000100a00 */
[----:B-1----:R-:W-:Y:S02]  /*25a40*/  HMMA.1688.F32.TF32 R48, R180, R156, R88 ;  /* 0x0000009cb430723c */ /* 0x002fe40000081058 */
[----:B------:R-:W-:Y:S04]  /*25a50*/  STL.64 [R1+0x210], R96 ;  /* 0x0002106001007387 */ /* 0x000fe80000100a00 */
[----:B------:R-:W-:Y:S04]  /*25a60*/  STL.64 [R1+0x218], R98 ;  /* 0x0002186201007387 */ /* 0x000fe80000100a00 */
[----:B------:R-:W-:Y:S04]  /*25a70*/  STL.64 [R1+0x200], R52 ;  /* 0x0002003401007387 */ /* 0x000fe80000100a00 */
[----:B------:R1:W-:Y:S01]  /*25a80*/  STL.64 [R1+0x208], R54 ;  /* 0x0002083601007387 */ /* 0x0003e20000100a00 */
[-C--:B------:R-:W-:Y:S03]  /*25a90*/  HMMA.1688.F32.TF32 R40, R188, R148.reuse, R40 ;  /* 0x00000094bc28723c */ /* 0x080fe60000081028 */
[----:B------:R-:W-:Y:S04]  /*25aa0*/  LDS R180, [R2+0xc000] ;  /* 0x00c0000002b47984 */ /* 0x000fe80000000800 */
[----:B------:R-:W-:Y:S01]  /*25ab0*/  LDS R182, [R2+0xe000] ;  /* 0x00e0000002b67984 */ /* 0x000fe20000000800 */
[C---:B-1----:R-:W-:Y:S03]  /*25ac0*/  HMMA.1688.F32.TF32 R52, R184.reuse, R148, R84 ;  /* 0x00000094b834723c */ /* 0x042fe60000081054 */
[----:B------:R-:W-:Y:S04]  /*25ad0*/  STL.64 [R1+0x1e0], R48 ;  /* 0x0001e03001007387 */ /* 0x000fe80000100a00 */
[----:B------:R1:W-:Y:S04]  /*25ae0*/  STL.64 [R1+0x1e8], R50 ;  /* 0x0001e83201007387 */ /* 0x0003e80000100a00 */
[----:B------:R-:W-:Y:S04]  /*25af0*/  STL.64 [R1+0x3d0], R44 ;  /* 0x0003d02c01007387 */ /* 0x000fe80000100a00 */
[----:B------:R3:W-:Y:S01]  /*25b00*/  STL.64 [R1+0x3d8], R46 ;  /* 0x0003d82e01007387 */ /* 0x0007e20000100a00 */
[C---:B-1----:R-:W-:Y:S03]  /*25b10*/  HMMA.1688.F32.TF32 R48, R184.reuse, R152, R80 ;  /* 0x00000098b830723c */ /* 0x042fe60000081050 */
[----:B------:R-:W-:Y:S04]  /*25b20*/  LDS R181, [R0+0xc000] ;  /* 0x00c0000000b57984 */ /* 0x000fe80000000800 */
[----:B------:R-:W1:Y:S01]  /*25b30*/  LDS R183, [R0+0xe000] ;  /* 0x00e0000000b77984 */ /* 0x000e620000000800 */
[----:B---3--:R-:W-:Y:S03]  /*25b40*/  HMMA.1688.F32.TF32 R44, R184, R156, R64 ;  /* 0x0000009cb82c723c */ /* 0x008fe60000081040 */
[----:B------:R-:W-:Y:S04]  /*25b50*/  STL.64 [R1+0x3c0], R52 ;  /* 0x0003c03401007387 */ /* 0x000fe80000100a00 */
[----:B------:R-:W-:Y:S04]  /*25b60*/  STL.64 [R1+0x3c8], R54 ;  /* 0x0003c83601007387 */ /* 0x000fe80000100a00 */
[----:B------:R-:W3:Y:S01]  /*25b70*/  LDL.LU R64, [R1+0xad0] ;  /* 0x000ad00001407983 */ /* 0x000ee20000300800 */
[----:B------:R-:W-:Y:S03]  /*25b80*/  HMMA.1688.F32.TF32 R208, R168, R148, R208 ;  /* 0x00000094a8d0723c */ /* 0x000fe600000810d0 */
[----:B------:R-:W-:Y:S04]  /*25b90*/  LDS R184, [R2+0xc080] ;  /* 0x00c0800002b87984 */ /* 0x000fe80000000800 */
[----:B------:R-:W-:Y:S04]  /*25ba0*/  STL.64 [R1+0x3a0], R48 ;  /* 0x0003a03001007387 */ /* 0x000fe80000100a00 */
[----:B------:R4:W-:Y:S04]  /*25bb0*/  STL.64 [R1+0x3a8], R50 ;  /* 0x0003a83201007387 */ /* 0x0009e80000100a00 */
[----:B------:R-:W-:Y:S04]  /*25bc0*/  STL.64 [R1+0x320], R44 ;  /* 0x0003202c01007387 */ /* 0x000fe80000100a00 */
[----:B------:R1:W-:Y:S04]  /*25bd0*/  STL.64 [R1+0x328], R46 ;  /* 0x0003282e01007387 */ /* 0x0003e80000100a00 */
[----:B------:R-:W3:Y:S04]  /*25be0*/  LDL.LU R65, [R1+0xad4] ;  /* 0x000ad40001417983 */ /* 0x000ee80000300800 */
[----:B------:R-:W3:Y:S04]  /*25bf0*/  LDL.LU R66, [R1+0xad8] ;  /* 0x000ad80001427983 */ /* 0x000ee80000300800 */
[----:B------:R-:W3:Y:S01]  /*25c00*/  LDL.LU R67, [R1+0xadc] ;  /* 0x000adc0001437983 */ /* 0x000ee20000300800 */
[C---:B----4-:R-:W-:Y:S03]  /*25c10*/  HMMA.1688.F32.TF32 R48, R188.reuse, R144, R76 ;  /* 0x00000090bc30723c */ /* 0x050fe6000008104c */
[----:B------:R-:W-:Y:S04]  /*25c20*/  LDS R186, [R2+0xe080] ;  /* 0x00e0800002ba7984 */ /* 0x000fe80000000800 */
[----:B------:R-:W-:Y:S01]  /*25c30*/  LDS R185, [R0+0xc080] ;  /* 0x00c0800000b97984 */ /* 0x000fe20000000800 */
[----:B-1----:R-:W-:Y:S03]  /*25c40*/  HMMA.1688.F32.TF32 R44, R188, R152, R72 ;  /* 0x00000098bc2c723c */ /* 0x002fe60000081048 */
[----:B------:R-:W1:Y:S11]  /*25c50*/  LDS R187, [R0+0xe080] ;  /* 0x00e0800000bb7984 */ /* 0x000e760000000800 */
[----:B------:R-:W-:Y:S01]  /*25c60*/  @!UPT UIADD3 URZ, URZ, URZ, URZ ;  /* 0x0000003f3f3ff290 */ /* 0x000fe2000fffe03f */
[----:B------:R-:W-:Y:S04]  /*25c70*/  STL.64 [R1+0x500], R48 ;  /* 0x0005003001007387 */ /* 0x000fe80000100a00 */
[----:B------:R-:W-:Y:S04]  /*25c80*/  STL.64 [R1+0x508], R50 ;  /* 0x0005083201007387 */ /* 0x000fe80000100a00 */
[----:B------:R-:W-:Y:S04]  /*25c90*/  STL.64 [R1+0x4e0], R40 ;  /* 0x0004e02801007387 */ /* 0x000fe80000100a00 */
[----:B------:R4:W-:Y:S04]  /*25ca0*/  STL.64 [R1+0x4e8], R42 ;  /* 0x0004e82a01007387 */ /* 0x0009e80000100a00 */
[----:B------:R-:W-:Y:S04]  /*25cb0*/  STL.64 [R1+0x4c0], R44 ;  /* 0x0004c02c01007387 */ /* 0x000fe80000100a00 */
[----:B------:R-:W-:Y:S01]  /*25cc0*/  STL.64 [R1+0x4c8], R46 ;  /* 0x0004c82e01007387 */ /* 0x000fe20000100a00 */
[----:B----4-:R-:W-:Y:S03]  /*25cd0*/  HMMA.1688.F32.TF32 R40, R192, R144, R248 ;  /* 0x00000090c028723c */ /* 0x010fe600000810f8 */
[----:B------:R-:W4:Y:S04]  /*25ce0*/  LDL.LU R248, [R1+0xac0] ;  /* 0x000ac00001f87983 */ /* 0x000f280000300800 */
[----:B------:R-:W4:Y:S04]  /*25cf0*/  LDL.LU R249, [R1+0xac4] ;  /* 0x000ac40001f97983 */ /* 0x000f280000300800 */
[----:B------:R-:W4:Y:S04]  /*25d00*/  LDL.LU R250, [R1+0xac8] ;  /* 0x000ac80001fa7983 */ /* 0x000f280000300800 */
[----:B------:R-:W4:Y:S09]  /*25d10*/  LDL.LU R251, [R1+0xacc] ;  /* 0x000acc0001fb7983 */ /* 0x000f320000300800 */
[----:B------:R-:W-:-:S02]  /*25d20*/  IMAD.MOV.U32 R133, RZ, RZ, R40 ;  /* 0x000000ffff857224 */ /* 0x000fc400078e0028 */
[----:B------:R-:W-:Y:S02]  /*25d30*/  IMAD.MOV.U32 R3, RZ, RZ, R41 ;  /* 0x000000ffff037224 */ /* 0x000fe400078e0029 */
[----:B------:R-:W-:Y:S02]  /*25d40*/  IMAD.MOV.U32 R16, RZ, RZ, R42 ;  /* 0x000000ffff107224 */ /* 0x000fe400078e002a */
[----:B------:R-:W-:-:S05]  /*25d50*/  IMAD.MOV.U32 R17, RZ, RZ, R43 ;  /* 0x000000ffff117224 */ /* 0x000fca00078e002b */
[----:B------:R-:W-:Y:S04]  /*25d60*/  STL [R1+0x1d40], R17 ;  /* 0x001d401101007387 */ /* 0x000fe80000100800 */
[----:B------:R-:W-:Y:S04]  /*25d70*/  STL [R1+0x1d3c], R16 ;  /* 0x001d3c1001007387 */ /* 0x000fe80000100800 */
[----:B------:R-:W-:Y:S04]  /*25d80*/  STL [R1+0x1d38], R3 ;  /* 0x001d380301007387 */ /* 0x000fe80000100800 */
[----:B------:R1:W-:Y:S01]  /*25d90*/  STL [R1+0x1d34], R133 ;  /* 0x001d348501007387 */ /* 0x0003e20000100800 */
[----:B--2---:R-:W-:Y:S03]  /*25da0*/  HMMA.1688.F32.TF32 R40, R192, R148, R56 ;  /* 0x00000094c028723c */ /* 0x004fe60000081038 */
[----:B------:R-:W2:Y:S04]  /*25db0*/  LDL.LU R56, [R1+0xa90] ;  /* 0x000a900001387983 */ /* 0x000ea80000300800 */
[----:B------:R-:W2:Y:S04]  /*25dc0*/  LDL.LU R57, [R1+0xa94] ;  /* 0x000a940001397983 */ /* 0x000ea80000300800 */
[----:B------:R-:W2:Y:S04]  /*25dd0*/  LDL.LU R58, [R1+0xa98] ;  /* 0x000a9800013a7983 */ /* 0x000ea80000300800 */
[----:B------:R-:W2:Y:S09]  /*25de0*/  LDL.LU R59, [R1+0xa9c] ;  /* 0x000a9c00013b7983 */ /* 0x000eb20000300800 */
[----:B------:R-:W-:Y:S01]  /*25df0*/  IMAD.MOV.U32 R20, RZ, RZ, R40 ;  /* 0x000000ffff147224 */ /* 0x000fe200078e0028 */
[----:B------:R-:W-:Y:S01]  /*25e00*/  MOV R8, R43 ;  /* 0x0000002b00087202 */ /* 0x000fe20000000f00 */
[----:B------:R-:W-:-:S02]  /*25e10*/  IMAD.MOV.U32 R21, RZ, RZ, R41 ;  /* 0x000000ffff157224 */ /* 0x000fc400078e0029 */
[----:B------:R-:W-:Y:S02]  /*25e20*/  IMAD.MOV.U32 R9, RZ, RZ, R42 ;  /* 0x000000ffff097224 */ /* 0x000fe400078e002a */
[----:B------:R1:W-:Y:S04]  /*25e30*/  STL [R1+0x1d50], R8 ;  /* 0x001d500801007387 */ /* 0x0003e80000100800 */
[----:B------:R1:W-:Y:S04]  /*25e40*/  STL [R1+0x1d4c], R9 ;  /* 0x001d4c0901007387 */ /* 0x0003e80000100800 */
[----:B------:R1:W-:Y:S04]  /*25e50*/  STL [R1+0x1d48], R21 ;  /* 0x001d481501007387 */ /* 0x0003e80000100800 */
[----:B------:R1:W-:Y:S04]  /*25e60*/  STL [R1+0x1d44], R20 ;  /* 0x001d441401007387 */ /* 0x0003e80000100800 */
[----:B------:R-:W2:Y:S04]  /*25e70*/  LDL.LU R76, [R1+0xa80] ;  /* 0x000a8000014c7983 */ /* 0x000ea80000300800 */
[----:B------:R-:W2:Y:S04]  /*25e80*/  LDL.LU R77, [R1+0xa84] ;  /* 0x000a8400014d7983 */ /* 0x000ea80000300800 */
[----:B------:R-:W2:Y:S04]  /*25e90*/  LDL.LU R78, [R1+0xa88] ;  /* 0x000a8800014e7983 */ /* 0x000ea80000300800 */
[----:B------:R-:W2:Y:S01]  /*25ea0*/  LDL.LU R79, [R1+0xa8c] ;  /* 0x000a8c00014f7983 */ /* 0x000ea20000300800 */
[----:B------:R-:W-:Y:S08]  /*25eb0*/  HMMA.1688.F32.TF32 R188, R188, R156, R68 ;  /* 0x0000009cbcbc723c */ /* 0x000ff00000081044 */
[C---:B---3--:R-:W-:Y:S11]  /*25ec0*/  HMMA.1688.F32.TF32 R40, R192.reuse, R152, R64 ;  /* 0x00000098c028723c */ /* 0x048ff60000081040 */
[----:B------:R-:W-:Y:S11]  /*25ed0*/  @!UPT UIADD3 URZ, URZ, URZ, URZ ;  /* 0x0000003f3f3ff290 */ /* 0x000ff6000fffe03f */
[----:B------:R-:W-:Y:S02]  /*25ee0*/  @!UPT UIADD3 URZ, URZ, URZ, URZ ;  /* 0x0000003f3f3ff290 */ /* 0x000fe4000fffe03f */
[----:B-1----:R-:W-:Y:S02]  /*25ef0*/  IMAD.MOV.U32 R133, RZ, RZ, R43 ;  /* 0x000000ffff857224 */ /* 0x002fe400078e002b */
[----:B------:R-:W-:Y:S02]  /*25f00*/  IMAD.MOV.U32 R3, RZ, RZ, R42 ;  /* 0x000000ffff037224 */ /* 0x000fe400078e002a */
[----:B------:R-:W-:Y:S02]  /*25f10*/  IMAD.MOV.U32 R16, RZ, RZ, R41 ;  /* 0x000000ffff107224 */ /* 0x000fe400078e0029 */
[----:B------:R-:W-:Y:S01]  /*25f20*/  IMAD.MOV.U32 R17, RZ, RZ, R40 ;  /* 0x000000ffff117224 */ /* 0x000fe200078e0028 */
[----:B------:R1:W-:Y:S04]  /*25f30*/  STL [R1+0x1d60], R133 ;  /* 0x001d608501007387 */ /* 0x0003e80000100800 */
[----:B------:R3:W-:Y:S04]  /*25f40*/  STL [R1+0x1d5c], R3 ;  /* 0x001d5c0301007387 */ /* 0x0007e80000100800 */
[----:B------:R1:W-:Y:S04]  /*25f50*/  STL [R1+0x1d58], R16 ;  /* 0x001d581001007387 */ /* 0x0003e80000100800 */
[----:B------:R1:W-:Y:S04]  /*25f60*/  STL [R1+0x1d54], R17 ;  /* 0x001d541101007387 */ /* 0x0003e80000100800 */
        /* <DEDUP_REMOVED lines=16> */
[----:B----4-:R-:W-:Y:S03]  /*26070*/  HMMA.1688.F32.TF32 R192, R192, R156, R248 ;  /* 0x0000009cc0c0723c */ /* 0x010fe600000810f8 */
[----:B------:R-:W4:Y:S04]  /*26080*/  LDL.LU R248, [R1+0xa30] ;  /* 0x000a300001f87983 */ /* 0x000f280000300800 */
[----:B------:R-:W4:Y:S04]  /*26090*/  LDL.LU R249, [R1+0xa34] ;  /* 0x000a340001f97983 */ /* 0x000f280000300800 */
[----:B------:R-:W4:Y:S04]  /*260a0*/  LDL.LU R250, [R1+0xa38] ;  /* 0x000a380001fa7983 */ /* 0x000f280000300800 */
[----:B------:R-:W4:Y:S01]  /*260b0*/  LDL.LU R251, [R1+0xa3c] ;  /* 0x000a3c0001fb7983 */ /* 0x000f220000300800 */
[----:B--2---:R-:W-:Y:S03]  /*260c0*/  HMMA.1688.F32.TF32 R44, R196, R144, R56 ;  /* 0x00000090c42c723c */ /* 0x004fe60000081038 */
[----:B------:R-:W2:Y:S04]  /*260d0*/  LDL.LU R56, [R1+0xa20] ;  /* 0x000a200001387983 */ /* 0x000ea80000300800 */
[----:B------:R-:W2:Y:S04]  /*260e0*/  LDL.LU R57, [R1+0xa24] ;  /* 0x000a240001397983 */ /* 0x000ea80000300800 */
[----:B------:R-:W2:Y:S04]  /*260f0*/  LDL.LU R58, [R1+0xa28] ;  /* 0x000a2800013a7983 */ /* 0x000ea80000300800 */
[----:B------:R-:W2:Y:S09]  /*26100*/  LDL.LU R59, [R1+0xa2c] ;  /* 0x000a2c00013b7983 */ /* 0x000eb20000300800 */
[----:B------:R-:W-:-:S02]  /*26110*/  IMAD.MOV.U32 R8, RZ, RZ, R44 ;  /* 0x000000ffff087224 */ /* 0x000fc400078e002c */
[----:B------:R-:W-:Y:S02]  /*26120*/  IMAD.MOV.U32 R9, RZ, RZ, R45 ;  /* 0x000000ffff097224 */ /* 0x000fe400078e002d */
[----:B------:R-:W-:Y:S02]  /*26130*/  IMAD.MOV.U32 R21, RZ, RZ, R46 ;  /* 0x000000ffff157224 */ /* 0x000fe400078e002e */
[----:B------:R-:W-:Y:S02]  /*26140*/  IMAD.MOV.U32 R20, RZ, RZ, R47 ;  /* 0x000000ffff147224 */ /* 0x000fe400078e002f */
[C---:B------:R-:W-:Y:S08]  /*26150*/  HMMA.1688.F32.TF32 R44, R196.reuse, R148, R76 ;  /* 0x00000094c42c723c */ /* 0x040ff0000008104c */
[----:B---3--:R-:W-:Y:S11]  /*26160*/  HMMA.1688.F32.TF32 R40, R196, R152, R40 ;  /* 0x00000098c428723c */ /* 0x008ff60000081028 */
[----:B------:R-:W-:Y:S11]  /*26170*/  @!UPT UIADD3 URZ, URZ, URZ, URZ ;  /* 0x0000003f3f3ff290 */ /* 0x000ff6000fffe03f */
[----:B------:R-:W-:Y:S02]  /*26180*/  @!UPT UIADD3 URZ, URZ, URZ, URZ ;  /* 0x0000003f3f3ff290 */ /* 0x000fe4000fffe03f */
[----:B------:R-:W-:Y:S02]  /*26190*/  IMAD.MOV.U32 R128, RZ, RZ, R40 ;  /* 0x000000ffff807224 */ /* 0x000fe400078e0028 */
[----:B------:R-:W-:Y:S02]  /*261a0*/  IMAD.MOV.U32 R129, RZ, RZ, R41 ;  /* 0x000000ffff817224 */ /* 0x000fe400078e0029 */
[----:B------:R-:W-:Y:S02]  /*261b0*/  IMAD.MOV.U32 R33, RZ, RZ, R42 ;  /* 0x000000ffff217224 */ /* 0x000fe400078e002a */
[----:B------:R-:W-:Y:S02]  /*261c0*/  IMAD.MOV.U32 R29, RZ, RZ, R43 ;  /* 0x000000ffff1d7224 */ /* 0x000fe400078e002b */
[C---:B------:R-:W-:Y:S11]  /*261d0*/  HMMA.1688.F32.TF32 R40, R200.reuse, R144, R68 ;  /* 0x00000090c828723c */ /* 0x040ff60000081044 */
[----:B------:R-:W-:Y:S11]  /*261e0*/  @!UPT UIADD3 URZ, URZ, URZ, URZ ;  /* 0x0000003f3f3ff290 */ /* 0x000ff6000fffe03f */
[----:B------:R-:W-:Y:S02]  /*261f0*/  @!UPT UIADD3 URZ, URZ, URZ, URZ ;  /* 0x0000003f3f3ff290 */ /* 0x000fe4000fffe03f */
[----:B------:R-:W-:Y:S01]  /*26200*/  IMAD.MOV.U32 R28, RZ, RZ, R40 ;  /* 0x000000ffff1c7224 */ /* 0x000fe200078e0028 */
[----:B------:R-:W-:Y:S01]  /*26210*/  MOV R7, R43 ;  /* 0x0000002b00077202 */ /* 0x000fe20000000f00 */
[----:B------:R-:W-:Y:S02]  /*26220*/  IMAD.MOV.U32 R100, RZ, RZ, R41 ;  /* 0x000000ffff647224 */ /* 0x000fe400078e0029 */
[----:B------:R-:W-:Y:S02]  /*26230*/  IMAD.MOV.U32 R6, RZ, RZ, R42 ;  /* 0x000000ffff067224 */ /* 0x000fe400078e002a */
[C---:B------:R-:W-:Y:S01]  /*26240*/  HMMA.1688.F32.TF32 R40, R200.reuse, R148, R64 ;  /* 0x00000094c828723c */ /* 0x040fe20000081040 */
[----:B------:R-:W-:Y:S02]  /*26250*/  IMAD.MOV.U32 R68, RZ, RZ, R31 ;  /* 0x000000ffff447224 */ /* 0x000fe400078e001f */
[----:B------:R-:W-:Y:S11]  /*26260*/  IMAD.MOV.U32 R69, RZ, RZ, R30 ;  /* 0x000000ffff457224 */ /* 0x000ff600078e001e */
[----:B------:R-:W-:Y:S10]  /*26270*/  @!UPT UIADD3 URZ, URZ, URZ, URZ ;  /* 0x0000003f3f3ff290 */ /* 0x000ff4000fffe03f */
[----:B------:R-:W-:Y:S02]  /*26280*/  IMAD.MOV.U32 R32, RZ, RZ, R40 ;  /* 0x000000ffff207224 */ /* 0x000fe400078e0028 */
[----:B------:R-:W-:Y:S02]  /*26290*/  IMAD.MOV.U32 R13, RZ, RZ, R41 ;  /* 0x000000ffff0d7224 */ /* 0x000fe400078e0029 */
[----:B------:R-:W-:Y:S02]  /*262a0*/  IMAD.MOV.U32 R12, RZ, RZ, R42 ;  /* 0x000000ffff0c7224 */ /* 0x000fe400078e002a */
[----:B------:R-:W-:Y:S02]  /*262b0*/  IMAD.MOV.U32 R5, RZ, RZ, R43 ;  /* 0x000000ffff057224 */ /* 0x000fe400078e002b */
[----:B----4-:R-:W-:Y:S01]  /*262c0*/  HMMA.1688.F32.TF32 R40, R200, R152, R248 ;  /* 0x00000098c828723c */ /* 0x010fe200000810f8 */
[----:B------:R-:W-:-:S06]  /*262d0*/  IMAD.MOV.U32 R70, RZ, RZ, R10 ;  /* 0x000000ffff467224 */ /* 0x000fcc00078e000a */
[----:B------:R-:W-:Y:S01]  /*262e0*/  IMAD.MOV.U32 R248, RZ, RZ, R34 ;  /* 0x000000fffff87224 */ /* 0x000fe200078e0022 */
[----:B------:R-:W-:Y:S01]  /*262f0*/  MOV R249, R103 ;  /* 0x0000006700f97202 */ /* 0x000fe20000000f00 */
[----:B------:R-:W3:Y:S01]  /*26300*/  LDL.LU R34, [R1+0x1f74] ;  /* 0x001f740001227983 */ /* 0x000ee20000300800 */
[----:B------:R-:W-:Y:S03]  /*26310*/  HMMA.1688.F32.TF32 R196, R196, R156, R72 ;  /* 0x0000009cc4c4723c */ /* 0x000fe60000081048 */
[----:B------:R-:W4:Y:S01]  /*26320*/  LDL.LU R103, [R1+0x1f70] ;  /* 0x001f700001677983 */ /* 0x000f220000300800 */
[----:B------:R-:W-:-:S03]  /*26330*/  IMAD.MOV.U32 R71, RZ, RZ, R11 ;  /* 0x000000ffff477224 */ /* 0x000fc600078e000b */
[----:B------:R-:W2:Y:S01]  /*26340*/  LDL.LU R31, [R1+0x1f6c] ;  /* 0x001f6c00011f7983 */ /* 0x000ea20000300800 */
[----:B------:R-:W-:-:S03]  /*26350*/  IMAD.MOV.U32 R72, RZ, RZ, R14 ;  /* 0x000000ffff487224 */ /* 0x000fc600078e000e */
[----:B------:R-:W2:Y:S01]  /*26360*/  LDL.LU R30, [R1+0x1f68] ;  /* 0x001f6800011e7983 */ /* 0x000ea20000300800 */
[----:B------:R-:W-:-:S03]  /*26370*/  IMAD.MOV.U32 R73, RZ, RZ, R15 ;  /* 0x000000ffff497224 */ /* 0x000fc600078e000f */
[----:B------:R-:W2:Y:S01]  /*26380*/  LDL.LU R10, [R1+0x1f64] ;  /* 0x001f6400010a7983 */ /* 0x000ea20000300800 */
[----:B------:R-:W-:-:S03]  /*26390*/  IMAD.MOV.U32 R74, RZ, RZ, R22 ;  /* 0x000000ffff4a7224 */ /* 0x000fc600078e0016 */
[----:B------:R-:W2:Y:S01]  /*263a0*/  LDL.LU R11, [R1+0x1f60] ;  /* 0x001f6000010b7983 */ /* 0x000ea20000300800 */
[----:B------:R-:W-:Y:S01]  /*263b0*/  IMAD.MOV.U32 R101, RZ, RZ, R40 ;  /* 0x000000ffff657224 */ /* 0x000fe200078e0028 */
[----:B------:R-:W-:Y:S02]  /*263c0*/  MOV R75, R23 ;  /* 0x00000017004b7202 */ /* 0x000fe40000000f00 */
[----:B------:R-:W2:Y:S01]  /*263d0*/  LDL.LU R14, [R1+0x1f5c] ;  /* 0x001f5c00010e7983 */ /* 0x000ea20000300800 */
[----:B------:R-:W-:-:S03]  /*263e0*/  IMAD.MOV.U32 R252, RZ, RZ, R41 ;  /* 0x000000fffffc7224 */ /* 0x000fc600078e0029 */
[----:B------:R-:W2:Y:S01]  /*263f0*/  LDL.LU R15, [R1+0x1f58] ;  /* 0x001f5800010f7983 */ /* 0x000ea20000300800 */
[----:B------:R-:W-:-:S03]  /*26400*/  IMAD.MOV.U32 R40, RZ, RZ, R18 ;  /* 0x000000ffff287224 */ /* 0x000fc600078e0012 */
[----:B------:R-:W2:Y:S01]  /*26410*/  LDL.LU R22, [R1+0x1f54] ;  /* 0x001f540001167983 */ /* 0x000ea20000300800 */
[----:B------:R-:W-:Y:S02]  /*26420*/  IMAD.MOV.U32 R24, RZ, RZ, R42 ;  /* 0x000000ffff187224 */ /* 0x000fe400078e002a */
[----:B------:R-:W-:Y:S01]  /*26430*/  IMAD.MOV.U32 R41, RZ, RZ, R19 ;  /* 0x000000ffff297224 */ /* 0x000fe200078e0013 */
[----:B------:R-:W3:Y:S01]  /*26440*/  LDL.LU R23, [R1+0x1f50] ;  /* 0x001f500001177983 */ /* 0x000ee20000300800 */
[----:B------:R-:W-:Y:S02]  /*26450*/  IMAD.MOV.U32 R25, RZ, RZ, R43 ;  /* 0x000000ffff197224 */ /* 0x000fe400078e002b */
[----:B------:R-:W-:Y:S01]  /*26460*/  IMAD.MOV.U32 R42, RZ, RZ, R27 ;  /* 0x000000ffff2a7224 */ /* 0x000fe200078e001b */
[----:B------:R-:W4:Y:S01]  /*26470*/  LDL.LU R18, [R1+0x1f4c] ;  /* 0x001f4c0001127983 */ /* 0x000f220000300800 */
[----:B------:R-:W-:-:S03]  /*26480*/  IMAD.MOV.U32 R43, RZ, RZ, R26 ;  /* 0x000000ffff2b7224 */ /* 0x000fc600078e001a */
[----:B------:R-:W4:Y:S04]  /*26490*/  LDL.LU R19, [R1+0x1f48] ;  /* 0x001f480001137983 */ /* 0x000f280000300800 */
[----:B------:R-:W4:Y:S04]  /*264a0*/  LDL.LU R27, [R1+0x1f44] ;  /* 0x001f4400011b7983 */ /* 0x000f280000300800 */
[----:B------:R-:W4:Y:S01]  /*264b0*/  LDL.LU R26, [R1+0x1f40] ;  /* 0x001f4000011a7983 */ /* 0x000f220000300800 */
[----:B--2---:R-:W-:-:S03]  /*264c0*/  IMAD.MOV.U32 R80, RZ, RZ, R22 ;  /* 0x000000ffff507224 */ /* 0x004fc600078e0016 */
[----:B------:R-:W2:Y:S01]  /*264d0*/  LDL.LU R22, [R1+0x1f3c] ;  /* 0x001f3c0001167983 */ /* 0x000ea20000300800 */
[----:B---3--:R-:W-:-:S03]  /*264e0*/  IMAD.MOV.U32 R81, RZ, RZ, R23 ;  /* 0x000000ffff517224 */ /* 0x008fc600078e0017 */
[----:B------:R-:W3:Y:S01]  /*264f0*/  LDL.LU R23, [R1+0x1f38] ;  /* 0x001f380001177983 */ /* 0x000ee20000300800 */
[----:B----4-:R-:W-:-:S03]  /*26500*/  IMAD.MOV.U32 R82, RZ, RZ, R18 ;  /* 0x000000ffff527224 */ /* 0x010fc600078e0012 */
[----:B------:R-:W4:Y:S01]  /*26510*/  LDL.LU R18, [R1+0x1f34] ;  /* 0x001f340001127983 */ /* 0x000f220000300800 */
[----:B------:R-:W-:-:S03]  /*26520*/  IMAD.MOV.U32 R83, RZ, RZ, R19 ;  /* 0x000000ffff537224 */ /* 0x000fc600078e0013 */
[----:B------:R-:W4:Y:S01]  /*26530*/  LDL.LU R19, [R1+0x1f30] ;  /* 0x001f300001137983 */ /* 0x000f220000300800 */
[----:B------:R-:W-:-:S03]  /*26540*/  IMAD.MOV.U32 R84, RZ, RZ, R27 ;  /* 0x000000ffff547224 */ /* 0x000fc600078e001b */
[----:B------:R-:W4:Y:S01]  /*26550*/  LDL.LU R27, [R1+0x1f2c] ;  /* 0x001f2c00011b7983 */ /* 0x000f220000300800 */
[----:B------:R-:W-:-:S03]  /*26560*/  MOV R85, R26 ;  /* 0x0000001a00557202 */ /* 0x000fc60000000f00 */
[----:B------:R-:W4:Y:S01]  /*26570*/  LDL.LU R26, [R1+0x1f28] ;  /* 0x001f2800011a7983 */ /* 0x000f220000300800 */
[----:B-1----:R-:W-:Y:S01]  /*26580*/  IMAD.MOV.U32 R133, RZ, RZ, R44 ;  /* 0x000000ffff857224 */ /* 0x002fe200078e002c */
[----:B------:R-:W-:Y:S01]  /*26590*/  MOV R3, R45 ;  /* 0x0000002d00037202 */ /* 0x000fe20000000f00 */
[----:B------:R-:W-:Y:S02]  /*265a0*/  IMAD.MOV.U32 R16, RZ, RZ, R46 ;  /* 0x000000ffff107224 */ /* 0x000fe400078e002e */
[----:B------:R-:W-:Y:S02]  /*265b0*/  IMAD.MOV.U32 R17, RZ, RZ, R47 ;  /* 0x000000ffff117224 */ /* 0x000fe400078e002f */
[----:B--2---:R-:W-:Y:S02]  /*265c0*/  IMAD.MOV.U32 R86, RZ, RZ, R22 ;  /* 0x000000ffff567224 */ /* 0x004fe400078e0016 */
[----:B------:R-:W2:Y:S01]  /*265d0*/  LDL.LU R22, [R1+0x1f24] ;  /* 0x001f240001167983 */ /* 0x000ea20000300800 */
[----:B---3--:R-:W-:-:S03]  /*265e0*/  IMAD.MOV.U32 R87, RZ, RZ, R23 ;  /* 0x000000ffff577224 */ /* 0x008fc600078e0017 */
[----:B------:R-:W2:Y:S04]  /*265f0*/  LDL.LU R23, [R1+0x1f20] ;  /* 0x001f200001177983 */ /* 0x000ea80000300800 */
[----:B------:R-:W3:Y:S04]  /*26600*/  LDL.LU R44, [R1+0x520] ;  /* 0x00052000012c7983 */ /* 0x000ee80000300800 */
[----:B------:R-:W3:Y:S01]  /*26610*/  LDL.LU R45, [R1+0x524] ;  /* 0x00052400012d7983 */ /* 0x000ee20000300800 */
[----:B----4-:R-:W-:-:S03]  /*26620*/  IMAD.MOV.U32 R46, RZ, RZ, R27 ;  /* 0x000000ffff2e7224 */ /* 0x010fc600078e001b */
[----:B------:R-:W4:Y:S01]  /*26630*/  LDL.LU R27, [R1+0x1f1c] ;  /* 0x001f1c00011b7983 */ /* 0x000f220000300800 */
[----:B------:R-:W-:-:S03]  /*26640*/  IMAD.MOV.U32 R47, RZ, RZ, R26 ;  /* 0x000000ffff2f7224 */ /* 0x000fc600078e001a */
[----:B------:R-:W2:Y:S01]  /*26650*/  LDL.LU R26, [R1+0x1f18] ;  /* 0x001f1800011a7983 */ /* 0x000ea20000300800 */
[----:B------:R-:W-:Y:S03]  /*26660*/  HMMA.1688.F32.TF32 R200, R200, R156, R56 ;  /* 0x0000009cc8c8723c */ /* 0x000fe60000081038 */
[----:B------:R-:W3:Y:S04]  /*26670*/  LDL.LU R56, [R1+0x980] ;  /* 0x0009800001387983 */ /* 0x000ee80000300800 */
[----:B------:R-:W3:Y:S04]  /*26680*/  LDL.LU R57, [R1+0x984] ;  /* 0x0009840001397983 */ /* 0x000ee80000300800 */
[----:B------:R-:W3:Y:S01]  /*26690*/  LDL.LU R58, [R1+0x988] ;  /* 0x00098800013a7983 */ /* 0x000ee20000300800 */
[C---:B------:R-:W-:Y:S03]  /*266a0*/  HMMA.1688.F32.TF32 R212, R168.reuse, R152, R212 ;  /* 0x00000098a8d4723c */ /* 0x040fe600000810d4 */
[----:B------:R-:W3:Y:S04]  /*266b0*/  LDL.LU R59, [R1+0x98c] ;  /* 0x00098c00013b7983 */ /* 0x000ee80000300800 */
[----:B------:R-:W3:Y:S01]  /*266c0*/  LDL.LU R92, [R1+0x720] ;  /* 0x00072000015c7983 */ /* 0x000ee20000300800 */
[----:B------:R-:W-:Y:S03]  /*266d0*/  HMMA.1688.F32.TF32 R168, R168, R156, R108 ;  /* 0x0000009ca8a8723c */ /* 0x000fe6000008106c */
[----:B------:R-:W3:Y:S04]  /*266e0*/  LDL.LU R93, [R1+0x724] ;  /* 0x00072400015d7983 */ /* 0x000ee80000300800 */
[----:B------:R-:W3:Y:S04]  /*266f0*/  LDL.LU R94, [R1+0x728] ;  /* 0x00072800015e7983 */ /* 0x000ee80000300800 */
[----:B------:R-:W3:Y:S04]  /*26700*/  LDL.LU R95, [R1+0x72c] ;  /* 0x00072c00015f7983 */ /* 0x000ee80000300800 */
[----:B------:R-:W3:Y:S04]  /*26710*/  LDL.LU R108, [R1+0x8b0] ;  /* 0x0008b000016c7983 */ /* 0x000ee80000300800 */
[----:B------:R-:W3:Y:S04]  /*26720*/  LDL.LU R109, [R1+0x8b4] ;  /* 0x0008b400016d7983 */ /* 0x000ee80000300800 */
[----:B------:R-:W3:Y:S01]  /*26730*/  LDL.LU R110, [R1+0x8b8] ;  /* 0x0008b800016e7983 */ /* 0x000ee20000300800 */
[C---:B------:R-:W-:Y:S03]  /*26740*/  HMMA.1688.F32.TF32 R228, R176.reuse, R144, R228 ;  /* 0x00000090b0e4723c */ /* 0x040fe600000810e4 */
[----:B------:R-:W3:Y:S04]  /*26750*/  LDL.LU R111, [R1+0x8bc] ;  /* 0x0008bc00016f7983 */ /* 0x000ee80000300800 */
[----:B------:R-:W3:Y:S01]  /*26760*/  LDL.LU R48, [R1+0x800] ;  /* 0x0008000001307983 */ /* 0x000ee20000300800 */
[C---:B------:R-:W-:Y:S03]  /*26770*/  HMMA.1688.F32.TF32 R232, R176.reuse, R148, R232 ;  /* 0x00000094b0e8723c */ /* 0x040fe600000810e8 */
[----:B------:R-:W3:Y:S04]  /*26780*/  LDL.LU R49, [R1+0x804] ;  /* 0x0008040001317983 */ /* 0x000ee80000300800 */
[----:B------:R-:W3:Y:S01]  /*26790*/  LDL.LU R50, [R1+0x808] ;  /* 0x0008080001327983 */ /* 0x000ee20000300800 */
[C---:B------:R-:W-:Y:S03]  /*267a0*/  HMMA.1688.F32.TF32 R236, R176.reuse, R152, R236 ;  /* 0x00000098b0ec723c */ /* 0x040fe600000810ec */
[----:B------:R-:W3:Y:S05]  /*267b0*/  LDL.LU R51, [R1+0x80c] ;  /* 0x00080c0001337983 */ /* 0x000eea0000300800 */
[----:B------:R-:W-:Y:S01]  /*267c0*/  HMMA.1688.F32.TF32 R176, R176, R156, R104 ;  /* 0x0000009cb0b0723c */ /* 0x000fe20000081068 */
        /* <DEDUP_REMOVED lines=11> */
[----:B------:R-:W3:Y:S01]  /*26880*/  LDL.LU R89, [R1+0x614] ;  /* 0x0006140001597983 */ /* 0x000ee20000300800 */
[----:B------:R-:W-:Y:S01]  /*26890*/  IMAD.MOV.U32 R78, RZ, RZ, R103 ;  /* 0x000000ffff4e7224 */ /* 0x000fe200078e0067 */
[----:B------:R-:W-:Y:S01]  /*268a0*/  MOV R79, R34 ;  /* 0x00000022004f7202 */ /* 0x000fe20000000f00 */
[----:B------:R-:W-:Y:S02]  /*268b0*/  IMAD.MOV.U32 R64, RZ, RZ, R35 ;  /* 0x000000ffff407224 */ /* 0x000fe400078e0023 */
[----:B------:R-:W-:Y:S02]  /*268c0*/  IMAD.MOV.U32 R65, RZ, RZ, R102 ;  /* 0x000000ffff417224 */ /* 0x000fe400078e0066 */
[----:B----4-:R-:W-:Y:S02]  /*268d0*/  IMAD.MOV.U32 R91, RZ, RZ, R27 ;  /* 0x000000ffff5b7224 */ /* 0x010fe400078e001b */
[----:B--2---:R-:W-:Y:S02]  /*268e0*/  IMAD.MOV.U32 R90, RZ, RZ, R26 ;  /* 0x000000ffff5a7224 */ /* 0x004fe400078e001a */
[----:B------:R-:W2:Y:S04]  /*268f0*/  LDL.LU R26, [R1+0x1f14] ;  /* 0x001f1400011a7983 */ /* 0x000ea80000300800 */
[----:B------:R-:W2:Y:S04]  /*26900*/  LDL.LU R27, [R1+0x1f10] ;  /* 0x001f1000011b7983 */ /* 0x000ea80000300800 */
[----:B------:R-:W4:Y:S04]  /*26910*/  LDL.LU R30, [R1+0x1f0c] ;  /* 0x001f0c00011e7983 */ /* 0x000f280000300800 */
[----:B------:R-:W4:Y:S04]  /*26920*/  LDL.LU R31, [R1+0x1f08] ;  /* 0x001f0800011f7983 */ /* 0x000f280000300800 */
[----:B------:R-:W2:Y:S04]  /*26930*/  LDL.LU R103, [R1+0x1f04] ;  /* 0x001f040001677983 */ /* 0x000ea80000300800 */
[----:B------:R-:W4:Y:S04]  /*26940*/  LDL.LU R34, [R1+0x1f00] ;  /* 0x001f000001227983 */ /* 0x000f280000300800 */
[----:B------:R-:W4:Y:S04]  /*26950*/  LDL.LU R35, [R1+0x1efc] ;  /* 0x001efc0001237983 */ /* 0x000f280000300800 */
[----:B------:R-:W4:Y:S01]  /*26960*/  LDL.LU R102, [R1+0x1ef8] ;  /* 0x001ef80001667983 */ /* 0x000f220000300800 */
[C---:B---3--:R-:W-:Y:S01]  /*26970*/  HMMA.1688.F32.TF32 R52, R204.reuse, R144, R56 ;  /* 0x00000090cc34723c */ /* 0x048fe20000081038 */
[----:B------:R-:W-:Y:S11]  /*26980*/  IMAD.MOV.U32 R67, RZ, RZ, R4 ;  /* 0x000000ffff437224 */ /* 0x000ff600078e0004 */
[----:B------:R-:W-:Y:S11]  /*26990*/  @!UPT UIADD3 URZ, URZ, URZ, URZ ;  /* 0x0000003f3f3ff290 */ /* 0x000ff6000fffe03f */
[----:B------:R-:W-:Y:S01]  /*269a0*/  @!UPT UIADD3 URZ, URZ, URZ, URZ ;  /* 0x0000003f3f3ff290 */ /* 0x000fe2000fffe03f */
[----:B------:R-:W-:Y:S02]  /*269b0*/  IMAD.MOV.U32 R4, RZ, RZ, R52 ;  /* 0x000000ffff047224 */ /* 0x000fe400078e0034 */
[----:B------:R-:W-:Y:S02]  /*269c0*/  IMAD.MOV.U32 R145, RZ, RZ, R53 ;  /* 0x000000ffff917224 */ /* 0x000fe400078e0035 */
[----:B------:R-:W-:Y:S02]  /*269d0*/  IMAD.MOV.U32 R144, RZ, RZ, R54 ;  /* 0x000000ffff907224 */ /* 0x000fe400078e0036 */
[----:B------:R-:W-:Y:S02]  /*269e0*/  IMAD.MOV.U32 R141, RZ, RZ, R55 ;  /* 0x000000ffff8d7224 */ /* 0x000fe400078e0037 */
[----:B------:R-:W-:Y:S01]  /*269f0*/  HMMA.1688.F32.TF32 R52, R204, R148, R108 ;  /* 0x00000094cc34723c */ /* 0x000fe2000008106c */
[----:B--2---:R-:W-:Y:S02]  /*26a00*/  IMAD.MOV.U32 R59, RZ, RZ, R103 ;  /* 0x000000ffff3b7224 */ /* 0x004fe400078e0067 */
[----:B----4-:R-:W-:-:S02]  /*26a10*/  IMAD.MOV.U32 R56, RZ, RZ, R34 ;  /* 0x000000ffff387224 */ /* 0x010fc400078e0022 */
[----:B------:R-:W2:Y:S01]  /*26a20*/  LDL.LU R34, [R1+0x1ef4] ;  /* 0x001ef40001227983 */ /* 0x000ea20000300800 */
[----:B------:R-:W-:-:S03]  /*26a30*/  MOV R57, R35 ;  /* 0x0000002300397202 */ /* 0x000fc60000000f00 */
[----:B------:R-:W2:Y:S01]  /*26a40*/  LDL.LU R35, [R1+0x1ef0] ;  /* 0x001ef00001237983 */ /* 0x000ea20000300800 */
[----:B------:R-:W-:-:S03]  /*26a50*/  IMAD.MOV.U32 R58, RZ, RZ, R102 ;  /* 0x000000ffff3a7224 */ /* 0x000fc600078e0066 */
[----:B------:R-:W3:Y:S04]  /*26a60*/  LDL.LU R102, [R1+0x1eec] ;  /* 0x001eec0001667983 */ /* 0x000ee80000300800 */
[----:B------:R-:W3:Y:S01]  /*26a70*/  LDL.LU R103, [R1+0x1ee8] ;  /* 0x001ee80001677983 */ /* 0x000ee20000300800 */
[----:B------:R-:W-:Y:S02]  /*26a80*/  IMAD.MOV.U32 R250, RZ, RZ, R137 ;  /* 0x000000fffffa7224 */ /* 0x000fe400078e0089 */
[----:B------:R-:W-:Y:S02]  /*26a90*/  IMAD.MOV.U32 R251, RZ, RZ, R136 ;  /* 0x000000fffffb7224 */ /* 0x000fe400078e0088 */
[----:B------:R-:W-:Y:S02]  /*26aa0*/  IMAD.MOV.U32 R66, RZ, RZ, R132 ;  /* 0x000000ffff427224 */ /* 0x000fe400078e0084 */
[----:B------:R-:W-:-:S02]  /*26ab0*/  IMAD.MOV.U32 R140, RZ, RZ, R52 ;  /* 0x000000ffff8c7224 */ /* 0x000fc400078e0034 */
[----:B------:R-:W-:Y:S02]  /*26ac0*/  IMAD.MOV.U32 R137, RZ, RZ, R53 ;  /* 0x000000ffff897224 */ /* 0x000fe400078e0035 */
[----:B------:R-:W-:Y:S02]  /*26ad0*/  IMAD.MOV.U32 R136, RZ, RZ, R54 ;  /* 0x000000ffff887224 */ /* 0x000fe400078e0036 */
[----:B------:R-:W-:Y:S02]  /*26ae0*/  IMAD.MOV.U32 R132, RZ, RZ, R55 ;  /* 0x000000ffff847224 */ /* 0x000fe400078e0037 */
[C---:B------:R-:W-:Y:S08]  /*26af0*/  HMMA.1688.F32.TF32 R52, R204.reuse, R152, R104 ;  /* 0x00000098cc34723c */ /* 0x040ff00000081068 */
[----:B------:R-:W-:Y:S11]  /*26b00*/  HMMA.1688.F32.TF32 R48, R204, R156, R48 ;  /* 0x0000009ccc30723c */ /* 0x000ff60000081030 */
[----:B------:R-:W-:Y:S04]  /*26b10*/  @!UPT UIADD3 URZ, URZ, URZ, URZ ;  /* 0x0000003f3f3ff290 */ /* 0x000fe8000fffe03f */
[----:B------:R-:W-:Y:S04]  /*26b20*/  STL.64 [R1+0xb70], R52 ;  /* 0x000b703401007387 */ /* 0x000fe80000100a00 */
[----:B------:R-:W-:Y:S04]  /*26b30*/  STL.64 [R1+0xb78], R54 ;  /* 0x000b783601007387 */ /* 0x000fe80000100a00 */
[----:B------:R-:W-:Y:S04]  /*26b40*/  STL.64 [R1+0xab0], R48 ;  /* 0x000ab03001007387 */ /* 0x000fe80000100a00 */
[----:B------:R2:W-:Y:S01]  /*26b50*/  STL.64 [R1+0xab8], R50 ;  /* 0x000ab83201007387 */ /* 0x0005e20000100a00 */
[C---:B------:R-:W-:Y:S08]  /*26b60*/  HMMA.1688.F32.TF32 R88, R180.reuse, R30, R88 ;  /* 0x0000001eb458723c */ /* 0x040ff00000081058 */
[C---:B--2---:R-:W-:Y:S08]  /*26b70*/  HMMA.1688.F32.TF32 R48, R180.reuse, R34, R92 ;  /* 0x00000022b430723c */ /* 0x044ff0000008105c */
[C---:B---3--:R-:W-:Y:S11]  /*26b80*/  HMMA.1688.F32.TF32 R52, R180.reuse, R102, R96 ;  /* 0x00000066b434723c */ /* 0x048ff60000081060 */
[----:B------:R-:W-:Y:S11]  /*26b90*/  @!UPT UIADD3 URZ, URZ, URZ, URZ ;  /* 0x0000003f3f3ff290 */ /* 0x000ff6000fffe03f */
[----:B------:R-:W-:Y:S01]  /*26ba0*/  @!UPT UIADD3 URZ, URZ, URZ, URZ ;  /* 0x0000003f3f3ff290 */ /* 0x000fe2000fffe03f */
[----:B------:R-:W-:Y:S04]  /*26bb0*/  STL.64 [R1+0xa10], R52 ;  /* 0x000a103401007387 */ /* 0x000fe80000100a00 */
[----:B------:R1:W-:Y:S04]  /*26bc0*/  STL.64 [R1+0xa18], R54 ;  /* 0x000a183601007387 */ /* 0x0003e80000100a00 */
[----:B------:R-:W-:Y:S04]  /*26bd0*/  STL.64 [R1+0x980], R48 ;  /* 0x0009803001007387 */ /* 0x000fe80000100a00 */
[----:B------:R2:W-:Y:S01]  /*26be0*/  STL.64 [R1+0x988], R50 ;  /* 0x0009883201007387 */ /* 0x0005e20000100a00 */
[C---:B-1----:R-:W-:Y:S08]  /*26bf0*/  HMMA.1688.F32.TF32 R52, R180.reuse, R26, R44 ;  /* 0x0000001ab434723c */ /* 0x042ff0000008102c */
[C---:B--2---:R-:W-:Y:S08]  /*26c00*/  HMMA.1688.F32.TF32 R48, R180.reuse, R22, R84 ;  /* 0x00000016b430723c */ /* 0x044ff00000081054 */
        /* <DEDUP_REMOVED lines=23> */
[C---:B-1----:R-:W-:Y:S07]  /*26d80*/  HMMA.1688.F32.TF32 R40, R180.reuse, R146, R244 ;  /* 0x00000092b428723c */ /* 0x042fee00000810f4 */
        /* <DEDUP_REMOVED lines=8> */
[----:B-1----:R-:W-:Y:S01]  /*26e10*/  HMMA.1688.F32.TF32 R40, R180, R158, R36 ;  /* 0x0000009eb428723c */ /* 0x002fe20000081024 */
[----:B------:R-:W-:Y:S04]  /*26e20*/  LDS R36, [R2+0xc100] ;  /* 0x00c1000002247984 */ /* 0x000fe80000000800 */
[----:B------:R-:W-:Y:S04]  /*26e30*/  LDS R38, [R2+0xe100] ;  /* 0x00e1000002267984 */ /* 0x000fe80000000800 */
[----:B------:R-:W-:Y:S04]  /*26e40*/  STL.64 [R1+0x1260], R48 ;  /* 0x0012603001007387 */ /* 0x000fe80000100a00 */
[----:B------:R-:W-:Y:S04]  /*26e50*/  STL.64 [R1+0x1268], R50 ;  /* 0x0012683201007387 */ /* 0x000fe80000100a00 */
[----:B------:R-:W-:Y:S04]  /*26e60*/  STL.64 [R1+0x1250], R44 ;  /* 0x0012502c01007387 */ /* 0x000fe80000100a00 */
[----:B------:R-:W-:Y:S04]  /*26e70*/  STL.64 [R1+0x1258], R46 ;  /* 0x0012582e01007387 */ /* 0x000fe80000100a00 */
[----:B------:R-:W-:Y:S04]  /*26e80*/  STL.64 [R1+0x1240], R40 ;  /* 0x0012402801007387 */ /* 0x000fe80000100a00 */
[----:B------:R1:W-:Y:S04]  /*26e90*/  STL.64 [R1+0x1248], R42 ;  /* 0x0012482a01007387 */ /* 0x0003e80000100a00 */
[----:B------:R-:W2:Y:S04]  /*26ea0*/  LDL.LU R248, [R1+0x150] ;  /* 0x0001500001f87983 */ /* 0x000ea80000300800 */
[----:B------:R-:W-:Y:S01]  /*26eb0*/  LDS R37, [R0+0xc100] ;  /* 0x00c1000000257984 */ /* 0x000fe20000000800 */
[C---:B-1----:R-:W-:Y:S03]  /*26ec0*/  HMMA.1688.F32.TF32 R40, R184.reuse, R102, R56 ;  /* 0x00000066b828723c */ /* 0x042fe60000081038 */
[----:B------:R-:W1:Y:S11]  /*26ed0*/  LDS R39, [R0+0xe100] ;  /* 0x00e1000000277984 */ /* 0x000e760000000800 */
[----:B------:R-:W-:Y:S09]  /*26ee0*/  @!UPT UIADD3 URZ, URZ, URZ, URZ ;  /* 0x0000003f3f3ff290 */ /* 0x000ff2000fffe03f */
        /* <DEDUP_REMOVED lines=94> */
[C---:B------:R-:W-:Y:S08]  /*274d0*/  HMMA.1688.F32.TF32 R68, R184.reuse, R134, R68 ;  /* 0x00000086b844723c */ /* 0x040ff00000081044 */
[C---:B------:R-:W-:Y:S08]  /*274e0*/  HMMA.1688.F32.TF32 R72, R184.reuse, R130, R72 ;  /* 0x00000082b848723c */ /* 0x040ff00000081048 */
[C---:B------:R-:W-:Y:S08]  /*274f0*/  HMMA.1688.F32.TF32 R76, R184.reuse, R14, R76 ;  /* 0x0000000eb84c723c */ /* 0x040ff0000008104c */
[C---:B------:R-:W-:Y:S08]  /*27500*/  HMMA.1688.F32.TF32 R80, R184.reuse, R18, R80 ;  /* 0x00000012b850723c */ /* 0x040ff00000081050 */
[C---:B------:R-:W-:Y:S08]  /*27510*/  HMMA.1688.F32.TF32 R84, R184.reuse, R22, R84 ;  /* 0x00000016b854723c */ /* 0x040ff00000081054 */
[C---:B------:R-:W-:Y:S08]  /*27520*/  HMMA.1688.F32.TF32 R112, R184.reuse, R30, R112 ;  /* 0x0000001eb870723c */ /* 0x040ff00000081070 */
[C---:B------:R-:W-:Y:S08]  /*27530*/  HMMA.1688.F32.TF32 R52, R184.reuse, R34, R52 ;  /* 0x00000022b834723c */ /* 0x040ff00000081034 */
[C---:B------:R-:W-:Y:S11]  /*27540*/  HMMA.1688.F32.TF32 R44, R184.reuse, R26, R44 ;  /* 0x0000001ab82c723c */ /* 0x040ff6000008102c */
[----:B------:R-:W-:Y:S04]  /*27550*/  @!UPT UIADD3 URZ, URZ, URZ, URZ ;  /* 0x0000003f3f3ff290 */ /* 0x000fe8000fffe03f */
[----:B------:R-:W-:Y:S04]  /*27560*/  STL.64 [R1+0x800], R52 ;  /* 0x0008003401007387 */ /* 0x000fe80000100a00 */
[----:B------:R2:W-:Y:S01]  /*27570*/  STL.64 [R1+0x808], R54 ;  /* 0x0008083601007387 */ /* 0x0005e20000100a00 */
[C---:B---3--:R-:W-:Y:S03]  /*27580*/  HMMA.1688.F32.TF32 R40, R184.reuse, R10, R40 ;  /* 0x0000000ab828723c */ /* 0x048fe60000081028 */
[----:B--2---:R-:W2:Y:S04]  /*27590*/  LDL.LU.64 R54, [R1+0x1ee0] ;  /* 0x001ee00001367983 */ /* 0x004ea80000300a00 */
[----:B------:R-:W2:Y:S04]  /*275a0*/  LDL.LU.64 R52, [R1+0x1ed8] ;  /* 0x001ed80001347983 */ /* 0x000ea80000300a00 */
[----:B------:R-:W-:Y:S04]  /*275b0*/  STL.64 [R1+0x850], R112 ;  /* 0x0008507001007387 */ /* 0x000fe80000100a00 */
[----:B------:R3:W-:Y:S04]  /*275c0*/  STL.64 [R1+0x858], R114 ;  /* 0x0008587201007387 */ /* 0x0007e80000100a00 */
        /* <DEDUP_REMOVED lines=33> */
[----:B------:R-:W2:Y:S01]  /*277e0*/  LDL.LU.64 R64, [R1+0x1e48] ;  /* 0x001e480001407983 */ /* 0x000ea20000300a00 */
[C---:B----4-:R-:W-:Y:S11]  /*277f0*/  HMMA.1688.F32.TF32 R56, R184.reuse, R142, R56 ;  /* 0x0000008eb838723c */ /* 0x050ff60000081038 */
[----:B------:R-:W-:Y:S11]  /*27800*/  @!UPT UIADD3 URZ, URZ, URZ, URZ ;  /* 0x0000003f3f3ff290 */ /* 0x000ff6000fffe03f */
[----:B------:R-:W-:Y:S01]  /*27810*/  @!UPT UIADD3 URZ, URZ, URZ, URZ ;  /* 0x0000003f3f3ff290 */ /* 0x000fe2000fffe03f */
[----:B------:R-:W-:Y:S04]  /*27820*/  STL.64 [R1+0x10a0], R56 ;  /* 0x0010a03801007387 */ /* 0x000fe80000100a00 */
[----:B------:R1:W-:Y:S04]  /*27830*/  STL.64 [R1+0x10a8], R58 ;  /* 0x0010a83a01007387 */ /* 0x0003e80000100a00 */
[----:B-1----:R-:W4:Y:S04]  /*27840*/  LDL.LU.64 R58, [R1+0x1e40] ;  /* 0x001e4000013a7983 */ /* 0x002f280000300a00 */
[----:B------:R-:W3:Y:S01]  /*27850*/  LDL.LU.64 R56, [R1+0x1e38] ;  /* 0x001e380001387983 */ /* 0x000ee20000300a00 */
[C---:B--2---:R-:W-:Y:S11]  /*27860*/  HMMA.1688.F32.TF32 R64, R184.reuse, R146, R64 ;  /* 0x00000092b840723c */ /* 0x044ff60000081040 */
[----:B------:R-:W-:Y:S11]  /*27870*/  @!UPT UIADD3 URZ, URZ, URZ, URZ ;  /* 0x0000003f3f3ff290 */ /* 0x000ff6000fffe03f */
[----:B------:R-:W-:Y:S01]  /*27880*/  @!UPT UIADD3 URZ, URZ, URZ, URZ ;  /* 0x0000003f3f3ff290 */ /* 0x000fe2000fffe03f */
[----:B------:R-:W-:Y:S04]  /*27890*/  STL.64 [R1+0x11c0], R64 ;  /* 0x0011c04001007387 */ /* 0x000fe80000100a00 */
[----:B------:R1:W-:Y:S02]  /*278a0*/  STL.64 [R1+0x11c8], R66 ;  /* 0x0011c84201007387 */ /* 0x0003e40000100a00 */
[C---:B-1----:R-:W-:Y:S08]  /*278b0*/  HMMA.1688.F32.TF32 R64, R184.reuse, R150, R68 ;  /* 0x00000096b840723c */ /* 0x042ff00000081044 */
[C---:B------:R-:W-:Y:S11]  /*278c0*/  HMMA.1688.F32.TF32 R68, R184.reuse, R154, R72 ;  /* 0x0000009ab844723c */ /* 0x040ff60000081048 */
[----:B------:R-:W-:Y:S04]  /*278d0*/  @!UPT UIADD3 URZ, URZ, URZ, URZ ;  /* 0x0000003f3f3ff290 */ /* 0x000fe8000fffe03f */
[----:B------:R-:W-:Y:S04]  /*278e0*/  STL.64 [R1+0x11b0], R64 ;  /* 0x0011b04001007387 */ /* 0x000fe80000100a00 */
[----:B------:R1:W-:Y:S02]  /*278f0*/  STL.64 [R1+0x11b8], R66 ;  /* 0x0011b84201007387 */ /* 0x0003e40000100a00 */
[----:B-1----:R-:W-:Y:S02]  /*27900*/  HMMA.1688.F32.TF32 R64, R184, R158, R40 ;  /* 0x0000009eb840723c */ /* 0x002fe40000081028 */
[----:B------:R-:W-:Y:S04]  /*27910*/  STL.64 [R1+0x11a0], R68 ;  /* 0x0011a04401007387 */ /* 0x000fe80000100a00 */
[----:B------:R1:W-:Y:S02]  /*27920*/  STL.64 [R1+0x11a8], R70 ;  /* 0x0011a84601007387 */ /* 0x0003e40000100a00 */
[C---:B------:R-:W-:Y:S02]  /*27930*/  HMMA.1688.F32.TF32 R72, R36.reuse, R30, R108 ;  /* 0x0000001e2448723c */ /* 0x040fe4000008106c */
[----:B------:R-:W-:Y:S04]  /*27940*/  LDS R40, [R2+0xc180] ;  /* 0x00c1800002287984 */ /* 0x000fe80000000800 */
[----:B------:R-:W-:Y:S02]  /*27950*/  LDS R42, [R2+0xe180] ;  /* 0x00e18000022a7984 */ /* 0x000fe40000000800 */
[C---:B-1----:R-:W-:Y:S02]  /*27960*/  HMMA.1688.F32.TF32 R68, R36.reuse, R34, R204 ;  /* 0x000000222444723c */ /* 0x042fe400000810cc */
[----:B------:R-:W-:Y:S04]  /*27970*/  LDS R41, [R0+0xc180] ;  /* 0x00c1800000297984 */ /* 0x000fe80000000800 */
[----:B------:R-:W1:Y:S04]  /*27980*/  LDS R43, [R0+0xe180] ;  /* 0x00e18000002b7984 */ /* 0x000e680000000800 */
[----:B------:R-:W-:Y:S04]  /*27990*/  STL.64 [R1+0x1190], R64 ;  /* 0x0011904001007387 */ /* 0x000fe80000100a00 */
[----:B------:R2:W-:Y:S02]  /*279a0*/  STL.64 [R1+0x1198], R66 ;  /* 0x0011984201007387 */ /* 0x0005e40000100a00 */
[C---:B--2---:R-:W-:Y:S11]  /*279b0*/  HMMA.1688.F32.TF32 R64, R36.reuse, R102, R180 ;  /* 0x000000662440723c */ /* 0x044ff600000810b4 */
[----:B------:R-:W-:Y:S11]  /*279c0*/  @!UPT UIADD3 URZ, URZ, URZ, URZ ;  /* 0x0000003f3f3ff290 */ /* 0x000ff6000fffe03f */
[----:B------:R-:W-:Y:S01]  /*279d0*/  @!UPT UIADD3 URZ, URZ, URZ, URZ ;  /* 0x0000003f3f3ff290 */ /* 0x000fe2000fffe03f */
[----:B------:R-:W-:Y:S04]  /*279e0*/  STL.64 [R1+0x6f0], R64 ;  /* 0x0006f04001007387 */ /* 0x000fe80000100a00 */
[----:B------:R2:W-:Y:S04]  /*279f0*/  STL.64 [R1+0x6f8], R66 ;  /* 0x0006f84201007387 */ /* 0x0005e80000100a00 */
        /* <DEDUP_REMOVED lines=17> */
[----:B------:R1:W-:Y:S01]  /*27b10*/  STL.64 [R1+0xa38], R66 ;  /* 0x000a384201007387 */ /* 0x0003e20000100a00 */
[C---:B------:R-:W-:Y:S03]  /*27b20*/  HMMA.1688.F32.TF32 R60, R36.reuse, R138, R248 ;  /* 0x0000008a243c723c */ /* 0x040fe600000810f8 */
[----:B------:R-:W-:Y:S04]  /*27b30*/  STL.64 [R1+0xb20], R68 ;  /* 0x000b204401007387 */ /* 0x000fe80000100a00 */
[----:B------:R-:W-:Y:S01]  /*27b40*/  STL.64 [R1+0xb28], R70 ;  /* 0x000b284601007387 */ /* 0x000fe20000100a00 */
[C---:B-1----:R-:W-:Y:S03]  /*27b50*/  HMMA.1688.F32.TF32 R64, R36.reuse, R134, R244 ;  /* 0x000000862440723c */ /* 0x042fe600000810f4 */
[----:B------:R-:W-:Y:S04]  /*27b60*/  STL.64 [R1+0xc70], R48 ;  /* 0x000c703001007387 */ /* 0x000fe80000100a00 */
[----:B------:R1:W-:Y:S02]  /*27b70*/  STL.64 [R1+0xc78], R50 ;  /* 0x000c783201007387 */ /* 0x0003e40000100a00 */
[C---:B-1----:R-:W-:Y:S11]  /*27b80*/  HMMA.1688.F32.TF32 R48, R36.reuse, R142, R240 ;  /* 0x0000008e2430723c */ /* 0x042ff600000810f0 */
[----:B------:R-:W-:Y:S03]  /*27b90*/  @!UPT UIADD3 URZ, URZ, URZ, URZ ;  /* 0x0000003f3f3ff290 */ /* 0x000fe6000fffe03f */
        /* <DEDUP_REMOVED lines=11> */
[----:B------:R-:W-:Y:S04]  /*27c50*/  STL.64 [R1+0x10f8], R66 ;  /* 0x0010f84201007387 */ /* 0x000fe80000100a00 */
[----:B------:R-:W-:Y:S04]  /*27c60*/  STL.64 [R1+0x10e0], R60 ;  /* 0x0010e03c01007387 */ /* 0x000fe80000100a00 */
[----:B------:R-:W-:Y:S04]  /*27c70*/  STL.64 [R1+0x10e8], R62 ;  /* 0x0010e83e01007387 */ /* 0x000fe80000100a00 */
[----:B------:R-:W2:Y:S04]  /*27c80*/  LDL.LU R204, [R1+0x1c0] ;  /* 0x0001c00001cc7983 */ /* 0x000ea80000300800 */
[----:B------:R1:W-:Y:S04]  /*27c90*/  STL.64 [R1+0x10d0], R48 ;  /* 0x0010d03001007387 */ /* 0x0003e80000100a00 */
[----:B------:R1:W-:Y:S04]  /*27ca0*/  STL.64 [R1+0x10d8], R50 ;  /* 0x0010d83201007387 */ /* 0x0003e80000100a00 */
[----:B------:R-:W-:Y:S04]  /*27cb0*/  STL.64 [R1+0x10c0], R36 ;  /* 0x0010c02401007387 */ /* 0x000fe80000100a00 */
[----:B------:R-:W-:Y:S04]  /*27cc0*/  STL.64 [R1+0x10c8], R38 ;  /* 0x0010c82601007387 */ /* 0x000fe80000100a00 */
        /* <DEDUP_REMOVED lines=53> */
[----:B------:R-:W2:Y:S04]  /*28020*/  LDL.LU R50, [R1+0x648] ;  /* 0x0006480001327983 */ /* 0x000ea80000300800 */
[----:B------:R-:W2:Y:S04]  /*28030*/  LDL.LU R51, [R1+0x64c] ;  /* 0x00064c0001337983 */ /* 0x000ea80000300800 */
[----:B------:R-:W2:Y:S01]  /*28040*/  LDL.LU R60, [R1+0x2f0] ;  /* 0x0002f000013c7983 */ /* 0x000ea20000300800 */
[----:B---3--:R-:W-:-:S03]  /*28050*/  MOV R47, R56 ;  /* 0x00000038002f7202 */ /* 0x008fc60000000f00 */
[----:B------:R-:W3:Y:S01]  /*28060*/  LDL.LU R61, [R1+0x2f4] ;  /* 0x0002f400013d7983 */ /* 0x000ee20000300800 */
[----:B------:R-:W-:-:S03]  /*28070*/  IMAD.MOV.U32 R46, RZ, RZ, R57 ;  /* 0x000000ffff2e7224 */ /* 0x000fc600078e0039 */
[----:B------:R-:W3:Y:S01]  /*28080*/  LDL.LU R62, [R1+0x2f8] ;  /* 0x0002f800013e7983 */ /* 0x000ee20000300800 */
[----:B----4-:R-:W-:-:S03]  /*28090*/  IMAD.MOV.U32 R45, RZ, RZ, R58 ;  /* 0x000000ffff2d7224 */ /* 0x010fc600078e003a */
[----:B------:R-:W3:Y:S01]  /*280a0*/  LDL.LU R63, [R1+0x2fc] ;  /* 0x0002fc00013f7983 */ /* 0x000ee20000300800 */
[----:B------:R-:W-:-:S03]  /*280b0*/  IMAD.MOV.U32 R44, RZ, RZ, R59 ;  /* 0x000000ffff2c7224 */ /* 0x000fc600078e003b */
        /* <DEDUP_REMOVED lines=20> */
[----:B------:R-:W-:Y:S04]  /*28200*/  LDS R36, [R2+0xc200] ;  /* 0x00c2000002247984 */ /* 0x000fe80000000800 */
[----:B------:R-:W-:Y:S04]  /*28210*/  LDS R38, [R2+0xe200] ;  /* 0x00e2000002267984 */ /* 0x000fe80000000800 */
[----:B------:R-:W-:Y:S04]  /*28220*/  LDS R37, [R0+0xc200] ;  /* 0x00c2000000257984 */ /* 0x000fe80000000800 */
[----:B------:R-:W1:Y:S01]  /*28230*/  LDS R39, [R0+0xe200] ;  /* 0x00e2000000277984 */ /* 0x000e620000000800 */
[C---:B--2---:R-:W-:Y:S08]  /*28240*/  HMMA.1688.F32.TF32 R88, R40.reuse, R18, R88 ;  /* 0x000000122858723c */ /* 0x044ff00000081058 */
[C---:B------:R-:W-:Y:S08]  /*28250*/  HMMA.1688.F32.TF32 R92, R40.reuse, R22, R92 ;  /* 0x00000016285c723c */ /* 0x040ff0000008105c */
[C---:B------:R-:W-:Y:S08]  /*28260*/  HMMA.1688.F32.TF32 R96, R40.reuse, R26, R96 ;  /* 0x0000001a2860723c */ /* 0x040ff00000081060 */
[C---:B------:R-:W-:Y:S08]  /*28270*/  HMMA.1688.F32.TF32 R104, R40.reuse, R34, R104 ;  /* 0x000000222868723c */ /* 0x040ff00000081068 */
[C---:B------:R-:W-:Y:S08]  /*28280*/  HMMA.1688.F32.TF32 R108, R40.reuse, R102, R108 ;  /* 0x00000066286c723c */ /* 0x040ff0000008106c */
[C---:B------:R-:W-:Y:S11]  /*28290*/  HMMA.1688.F32.TF32 R48, R40.reuse, R30, R48 ;  /* 0x0000001e2830723c */ /* 0x040ff60000081030 */
[----:B------:R-:W-:Y:S04]  /*282a0*/  @!UPT UIADD3 URZ, URZ, URZ, URZ ;  /* 0x0000003f3f3ff290 */ /* 0x000fe8000fffe03f */
[----:B------:R-:W-:Y:S04]  /*282b0*/  STL.64 [R1+0x610], R108 ;  /* 0x0006106c01007387 */ /* 0x000fe80000100a00 */
[----:B------:R2:W-:Y:S04]  /*282c0*/  STL.64 [R1+0x618], R110 ;  /* 0x0006186e01007387 */ /* 0x0005e80000100a00 */
[----:B--2---:R-:W2:Y:S04]  /*282d0*/  LDL.LU.64 R110, [R1+0x1e30] ;  /* 0x001e3000016e7983 */ /* 0x004ea80000300a00 */
        /* <DEDUP_REMOVED lines=21> */
[C---:B---3--:R-:W-:Y:S08]  /*28430*/  HMMA.1688.F32.TF32 R60, R40.reuse, R14, R60 ;  /* 0x0000000e283c723c */ /* 0x048ff0000008103c */
[C---:B------:R-:W-:Y:S08]  /*28440*/  HMMA.1688.F32.TF32 R244, R40.reuse, R10, R244 ;  /* 0x0000000a28f4723c */ /* 0x040ff000000810f4 */
[C---:B------:R-:W-:Y:S08]  /*28450*/  HMMA.1688.F32.TF32 R248, R40.reuse, R130, R248 ;  /* 0x0000008228f8723c */ /* 0x040ff000000810f8 */
[C---:B------:R-:W-:Y:S01]  /*28460*/  HMMA.1688.F32.TF32 R240, R40.reuse, R134, R240 ;  /* 0x0000008628f0723c */ /* 0x040fe200000810f0 */
[----:B------:R-:W-:Y:S07]  /*28470*/  STL.64 [R1+0x7d0], R60 ;  /* 0x0007d03c01007387 */ /* 0x000fee0000100a00 */
[C---:B----4-:R-:W-:Y:S01]  /*28480*/  HMMA.1688.F32.TF32 R56, R40.reuse, R138, R56 ;  /* 0x0000008a2838723c */ /* 0x050fe20000081038 */
[----:B------:R1:W-:Y:S07]  /*28490*/  STL.64 [R1+0x7d8], R62 ;  /* 0x0007d83e01007387 */ /* 0x0003ee0000100a00 */
[----:B------:R-:W-:Y:S01]  /*284a0*/  HMMA.1688.F32.TF32 R44, R40, R142, R44 ;  /* 0x0000008e282c723c */ /* 0x000fe2000008102c */
        /* <DEDUP_REMOVED lines=19> */
[----:B------:R1:W-:Y:S01]  /*285e0*/  STL.64 [R1+0xe28], R46 ;  /* 0x000e282e01007387 */ /* 0x0003e20000100a00 */
[C---:B------:R-:W-:Y:S08]  /*285f0*/  HMMA.1688.F32.TF32 R84, R36.reuse, R102, R84 ;  /* 0x000000662454723c */ /* 0x040ff00000081054 */
[----:B------:R-:W-:Y:S08]  /*28600*/  HMMA.1688.F32.TF32 R64, R36, R14, R64 ;  /* 0x0000000e2440723c */ /* 0x000ff00000081040 */
[C---:B--2---:R-:W-:Y:S08]  /*28610*/  HMMA.1688.F32.TF32 R92, R40.reuse, R150, R92 ;  /* 0x00000096285c723c */ /* 0x044ff0000008105c */
[C---:B-1----:R-:W-:Y:S08]  /*28620*/  HMMA.1688.F32.TF32 R44, R40.reuse, R146, R88 ;  /* 0x00000092282c723c */ /* 0x042ff00000081058 */
[C---:B------:R-:W-:Y:S11]  /*28630*/  HMMA.1688.F32.TF32 R88, R40.reuse, R154, R96 ;  /* 0x0000009a2858723c */ /* 0x040ff60000081060 */
[----:B------:R-:W-:Y:S04]  /*28640*/  @!UPT UIADD3 URZ, URZ, URZ, URZ ;  /* 0x0000003f3f3ff290 */ /* 0x000fe8000fffe03f */
[----:B------:R-:W-:Y:S04]  /*28650*/  STL.64 [R1+0x1090], R44 ;  /* 0x0010902c01007387 */ /* 0x000fe80000100a00 */
[----:B------:R1:W-:Y:S02]  /*28660*/  STL.64 [R1+0x1098], R46 ;  /* 0x0010982e01007387 */ /* 0x0003e40000100a00 */
[----:B-1----:R-:W-:Y:S02]  /*28670*/  HMMA.1688.F32.TF32 R44, R40, R158, R48 ;  /* 0x0000009e282c723c */ /* 0x002fe40000081030 */
[----:B------:R-:W-:Y:S04]  /*28680*/  STL.64 [R1+0x1070], R92 ;  /* 0x0010705c01007387 */ /* 0x000fe80000100a00 */
[----:B------:R-:W-:Y:S04]  /*28690*/  STL.64 [R1+0x1078], R94 ;  /* 0x0010785e01007387 */ /* 0x000fe80000100a00 */
[----:B------:R-:W-:Y:S01]  /*286a0*/  STL.64 [R1+0x1060], R88 ;  /* 0x0010605801007387 */ /* 0x000fe20000100a00 */
[C---:B------:R-:W-:Y:S03]  /*286b0*/  HMMA.1688.F32.TF32 R48, R36.reuse, R34, R80 ;  /* 0x000000222430723c */ /* 0x040fe60000081050 */
[----:B------:R-:W-:Y:S04]  /*286c0*/  STL.64 [R1+0x1068], R90 ;  /* 0x0010685a01007387 */ /* 0x000fe80000100a00 */
[----:B------:R-:W-:Y:S01]  /*286d0*/  LDS R40, [R2+0xc280] ;  /* 0x00c2800002287984 */ /* 0x000fe20000000800 */
[C---:B------:R-:W-:Y:S03]  /*286e0*/  HMMA.1688.F32.TF32 R104, R36.reuse, R146, R104 ;  /* 0x000000922468723c */ /* 0x040fe60000081068 */
[----:B------:R-:W-:Y:S04]  /*286f0*/  LDS R42, [R2+0xe280] ;  /* 0x00e28000022a7984 */ /* 0x000fe80000000800 */
[----:B------:R-:W-:Y:S04]  /*28700*/  STL.64 [R1+0xfc0], R44 ;  /* 0x000fc02c01007387 */ /* 0x000fe80000100a00 */
[----:B------:R1:W-:Y:S04]  /*28710*/  STL.64 [R1+0xfc8], R46 ;  /* 0x000fc82e01007387 */ /* 0x0003e80000100a00 */
[----:B------:R-:W-:Y:S04]  /*28720*/  LDS R41, [R0+0xc280] ;  /* 0x00c2800000297984 */ /* 0x000fe80000000800 */
[----:B------:R-:W2:Y:S01]  /*28730*/  LDS R43, [R0+0xe280] ;  /* 0x00e28000002b7984 */ /* 0x000ea20000000800 */
[C---:B-1----:R-:W-:Y:S03]  /*28740*/  HMMA.1688.F32.TF32 R44, R36.reuse, R30, R76 ;  /* 0x0000001e242c723c */ /* 0x042fe6000008104c */
[----:B------:R-:W-:Y:S04]  /*28750*/  STL.64 [R1+0x4f0], R84 ;  /* 0x0004f05401007387 */ /* 0x000fe80000100a00 */
[----:B------:R-:W-:Y:S01]  /*28760*/  STL.64 [R1+0x4f8], R86 ;  /* 0x0004f85601007387 */ /* 0x000fe20000100a00 */
[C---:B------:R-:W-:Y:S03]  /*28770*/  HMMA.1688.F32.TF32 R76, R36.reuse, R26, R184 ;  /* 0x0000001a244c723c */ /* 0x040fe600000810b8 */
[----:B------:R-:W-:Y:S04]  /*28780*/  STL.64 [R1+0x470], R48 ;  /* 0x0004703001007387 */ /* 0x000fe80000100a00 */
[----:B------:R1:W-:Y:S08]  /*28790*/  STL.64 [R1+0x478], R50 ;  /* 0x0004783201007387 */ /* 0x0003f00000100a00 */
[----:B------:R-:W-:Y:S01]  /*287a0*/  STL.64 [R1+0x530], R44 ;  /* 0x0005302c01007387 */ /* 0x000fe20000100a00 */
[C---:B-1----:R-:W-:Y:S03]  /*287b0*/  HMMA.1688.F32.TF32 R48, R36.reuse, R22, R72 ;  /* 0x000000162430723c */ /* 0x042fe60000081048 */
[----:B------:R1:W-:Y:S05]  /*287c0*/  STL.64 [R1+0x538], R46 ;  /* 0x0005382e01007387 */ /* 0x0003ea0000100a00 */
[C---:B-1----:R-:W-:Y:S01]  /*287d0*/  HMMA.1688.F32.TF32 R44, R36.reuse, R18, R68 ;  /* 0x00000012242c723c */ /* 0x042fe20000081044 */
[----:B------:R-:W-:Y:S04]  /*287e0*/  STL.64 [R1+0x520], R76 ;  /* 0x0005204c01007387 */ /* 0x000fe80000100a00 */
[----:B------:R-:W-:Y:S10]  /*287f0*/  STL.64 [R1+0x528], R78 ;  /* 0x0005284e01007387 */ /* 0x000ff40000100a00 */
[----:B------:R-:W-:Y:S04]  /*28800*/  STL.64 [R1+0x560], R48 ;  /* 0x0005603001007387 */ /* 0x000fe80000100a00 */
[----:B------:R1:W-:Y:S04]  /*28810*/  STL.64 [R1+0x568], R50 ;  /* 0x0005683201007387 */ /* 0x0003e80000100a00 */
[----:B------:R-:W-:Y:S01]  /*28820*/  STL.64 [R1+0x5a0], R44 ;  /* 0x0005a02c01007387 */ /* 0x000fe20000100a00 */
[C---:B-1----:R-:W-:Y:S03]  /*28830*/  HMMA.1688.F32.TF32 R48, R36.reuse, R10, R180 ;  /* 0x0000000a2430723c */ /* 0x042fe600000810b4 */
[----:B------:R1:W-:Y:S05]  /*28840*/  STL.64 [R1+0x5a8], R46 ;  /* 0x0005a82e01007387 */ /* 0x0003ea0000100a00 */
[----:B-1----:R-:W-:Y:S01]  /*28850*/  HMMA.1688.F32.TF32 R44, R36, R130, R204 ;  /* 0x00000082242c723c */ /* 0x002fe200000810cc */
[----:B------:R-:W-:Y:S04]  /*28860*/  STL.64 [R1+0x630], R64 ;  /* 0x0006304001007387 */ /* 0x000fe80000100a00 */
[----:B------:R-:W-:Y:S04]  /*28870*/  STL.64 [R1+0x638], R66 ;  /* 0x0006384201007387 */ /* 0x000fe80000100a00 */
        /* <DEDUP_REMOVED lines=56> */
[----:B---3--:R-:W-:-:S02]  /*28c00*/  IMAD.MOV.U32 R64, RZ, RZ, R248 ;  /* 0x000000ffff407224 */ /* 0x008fc400078e00f8 */
[----:B------:R-:W-:Y:S01]  /*28c10*/  IMAD.MOV.U32 R65, RZ, RZ, R249 ;  /* 0x000000ffff417224 */ /* 0x000fe200078e00f9 */
[----:B------:R-:W3:Y:S01]  /*28c20*/  LDL.LU R248, [R1+0x1d84] ;  /* 0x001d840001f87983 */ /* 0x000ee20000300800 */
[----:B------:R-:W-:Y:S02]  /*28c30*/  IMAD.MOV.U32 R66, RZ, RZ, R250 ;  /* 0x000000ffff427224 */ /* 0x000fe400078e00fa */
[----:B------:R-:W-:Y:S01]  /*28c40*/  IMAD.MOV.U32 R67, RZ, RZ, R251 ;  /* 0x000000ffff437224 */ /* 0x000fe200078e00fb */
[----:B------:R-:W3:Y:S04]  /*28c50*/  LDL.LU R249, [R1+0x1d80] ;  /* 0x001d800001f97983 */ /* 0x000ee80000300800 */
[----:B------:R-:W3:Y:S04]  /*28c60*/  LDL.LU R250, [R1+0x1d7c] ;  /* 0x001d7c0001fa7983 */ /* 0x000ee80000300800 */
[----:B------:R-:W3:Y:S01]  /*28c70*/  LDL.LU R251, [R1+0x1d78] ;  /* 0x001d780001fb7983 */ /* 0x000ee20000300800 */
[C---:B------:R-:W-:Y:S08]  /*28c80*/  HMMA.1688.F32.TF32 R240, R36.reuse, R142, R240 ;  /* 0x0000008e24f0723c */ /* 0x040ff000000810f0 */
[C---:B--2---:R-:W-:Y:S08]  /*28c90*/  HMMA.1688.F32.TF32 R204, R36.reuse, R138, R204 ;  /* 0x0000008a24cc723c */ /* 0x044ff000000810cc */
[C---:B----4-:R-:W-:Y:S11]  /*28ca0*/  HMMA.1688.F32.TF32 R180, R36.reuse, R134, R180 ;  /* 0x0000008624b4723c */ /* 0x050ff600000810b4 */
[----:B------:R-:W-:Y:S11]  /*28cb0*/  @!UPT UIADD3 URZ, URZ, URZ, URZ ;  /* 0x0000003f3f3ff290 */ /* 0x000ff6000fffe03f */
[----:B------:R-:W-:Y:S01]  /*28cc0*/  @!UPT UIADD3 URZ, URZ, URZ, URZ ;  /* 0x0000003f3f3ff290 */ /* 0x000fe2000fffe03f */
[----:B------:R1:W-:Y:S04]  /*28cd0*/  STL.64 [R1+0xa70], R180 ;  /* 0x000a70b401007387 */ /* 0x0003e80000100a00 */
[----:B------:R2:W-:Y:S04]  /*28ce0*/  STL.64 [R1+0xa78], R182 ;  /* 0x000a78b601007387 */ /* 0x0005e80000100a00 */
[----:B-1----:R-:W4:Y:S04]  /*28cf0*/  LDL.LU R180, [R1+0xeb0] ;  /* 0x000eb00001b47983 */ /* 0x002f280000300800 */
[----:B------:R1:W-:Y:S04]  /*28d00*/  STL.64 [R1+0xc00], R204 ;  /* 0x000c00cc01007387 */ /* 0x0003e80000100a00 */
[----:B------:R1:W-:Y:S04]  /*28d10*/  STL.64 [R1+0xc08], R206 ;  /* 0x000c08ce01007387 */ /* 0x0003e80000100a00 */
[----:B------:R-:W4:Y:S04]  /*28d20*/  LDL.LU R181, [R1+0xeb4] ;  /* 0x000eb40001b57983 */ /* 0x000f280000300800 */
[----:B--2---:R-:W4:Y:S04]  /*28d30*/  LDL.LU R182, [R1+0xeb8] ;  /* 0x000eb80001b67983 */ /* 0x004f280000300800 */
[----:B------:R-:W4:Y:S04]  /*28d40*/  LDL.LU R183, [R1+0xebc] ;  /* 0x000ebc0001b77983 */ /* 0x000f280000300800 */
[----:B-1----:R-:W2:Y:S04]  /*28d50*/  LDL.LU R204, [R1+0xcb0] ;  /* 0x000cb00001cc7983 */ /* 0x002ea80000300800 */
[----:B------:R-:W2:Y:S04]  /*28d60*/  LDL.LU R205, [R1+0xcb4] ;  /* 0x000cb40001cd7983 */ /* 0x000ea80000300800 */
[----:B------:R-:W2:Y:S04]  /*28d70*/  LDL.LU R206, [R1+0xcb8] ;  /* 0x000cb80001ce7983 */ /* 0x000ea80000300800 */
[----:B------:R-:W2:Y:S04]  /*28d80*/  LDL.LU R207, [R1+0xcbc] ;  /* 0x000cbc0001cf7983 */ /* 0x000ea80000300800 */
[----:B------:R-:W-:Y:S01]  /*28d90*/  STL.64 [R1+0xd30], R240 ;  /* 0x000d30f001007387 */ /* 0x000fe20000100a00 */
[C---:B------:R-:W-:Y:S03]  /*28da0*/  HMMA.1688.F32.TF32 R108, R36.reuse, R150, R108 ;  /* 0x00000096246c723c */ /* 0x040fe6000008106c */
[----:B------:R1:W-:Y:S05]  /*28db0*/  STL.64 [R1+0xd38], R242 ;  /* 0x000d38f201007387 */ /* 0x0003ea0000100a00 */
[C---:B------:R-:W-:Y:S01]  /*28dc0*/  HMMA.1688.F32.TF32 R52, R36.reuse, R158, R52 ;  /* 0x0000009e2434723c */ /* 0x040fe20000081034 */
[----:B-1----:R-:W3:Y:S04]  /*28dd0*/  LDL.LU.64 R242, [R1+0x1d70] ;  /* 0x001d700001f27983 */ /* 0x002ee80000300a00 */
[----:B------:R-:W3:Y:S04]  /*28de0*/  LDL.LU.64 R240, [R1+0x1d68] ;  /* 0x001d680001f07983 */ /* 0x000ee80000300a00 */
[----:B------:R-:W-:Y:S04]  /*28df0*/  STL.64 [R1+0xf80], R104 ;  /* 0x000f806801007387 */ /* 0x000fe80000100a00 */
[----:B------:R1:W-:Y:S02]  /*28e00*/  STL.64 [R1+0xf88], R106 ;  /* 0x000f886a01007387 */ /* 0x0003e40000100a00 */
[----:B-1----:R-:W-:Y:S02]  /*28e10*/  HMMA.1688.F32.TF32 R104, R36, R154, R112 ;  /* 0x0000009a2468723c */ /* 0x002fe40000081070 */
[----:B------:R-:W-:Y:S04]  /*28e20*/  STL.64 [R1+0xf70], R108 ;  /* 0x000f706c01007387 */ /* 0x000fe80000100a00 */
[----:B------:R-:W-:Y:S02]  /*28e30*/  STL.64 [R1+0xf78], R110 ;  /* 0x000f786e01007387 */ /* 0x000fe40000100a00 */
[C---:B------:R-:W-:Y:S02]  /*28e40*/  HMMA.1688.F32.TF32 R88, R40.reuse, R26, R88 ;  /* 0x0000001a2858723c */ /* 0x040fe40000081058 */
[----:B------:R-:W-:Y:S04]  /*28e50*/  LDS R36, [R2+0xc300] ;  /* 0x00c3000002247984 */ /* 0x000fe80000000800 */
[----:B------:R-:W-:Y:S04]  /*28e60*/  LDS R38, [R2+0xe300] ;  /* 0x00e3000002267984 */ /* 0x000fe80000000800 */
[----:B------:R-:W-:Y:S04]  /*28e70*/  LDS R37, [R0+0xc300] ;  /* 0x00c3000000257984 */ /* 0x000fe80000000800 */
[----:B------:R-:W4:Y:S04]  /*28e80*/  LDS R39, [R0+0xe300] ;  /* 0x00e3000000277984 */ /* 0x000f280000000800 */
[----:B------:R-:W-:Y:S04]  /*28e90*/  STL.64 [R1+0xf60], R104 ;  /* 0x000f606801007387 */ /* 0x000fe80000100a00 */
[----:B------:R1:W-:Y:S04]  /*28ea0*/  STL.64 [R1+0xf68], R106 ;  /* 0x000f686a01007387 */ /* 0x0003e80000100a00 */
[----:B------:R-:W-:Y:S04]  /*28eb0*/  STL.64 [R1+0xf50], R52 ;  /* 0x000f503401007387 */ /* 0x000fe80000100a00 */
[----:B------:R1:W-:Y:S02]  /*28ec0*/  STL.64 [R1+0xf58], R54 ;  /* 0x000f583601007387 */ /* 0x0003e40000100a00 */
[C---:B-1----:R-:W-:Y:S08]  /*28ed0*/  HMMA.1688.F32.TF32 R104, R40.reuse, R102, R48 ;  /* 0x000000662868723c */ /* 0x042ff00000081030 */
[C---:B------:R-:W-:Y:S08]  /*28ee0*/  HMMA.1688.F32.TF32 R52, R40.reuse, R34, R96 ;  /* 0x000000222834723c */ /* 0x040ff00000081060 */
[C---:B------:R-:W-:Y:S07]  /*28ef0*/  HMMA.1688.F32.TF32 R48, R40.reuse, R30, R92 ;  /* 0x0000001e2830723c */ /* 0x040fee000008105c */
[----:B------:R-:W-:Y:S04]  /*28f00*/  STL.64 [R1+0x360], R104 ;  /* 0x0003606801007387 */ /* 0x000fe80000100a00 */
[----:B------:R-:W-:Y:S04]  /*28f10*/  STL.64 [R1+0x368], R106 ;  /* 0x0003686a01007387 */ /* 0x000fe80000100a00 */
[----:B------:R-:W-:Y:S04]  /*28f20*/  STL.64 [R1+0x340], R52 ;  /* 0x0003403401007387 */ /* 0x000fe80000100a00 */
[----:B------:R1:W-:Y:S04]  /*28f30*/  STL.64 [R1+0x348], R54 ;  /* 0x0003483601007387 */ /* 0x0003e80000100a00 */
[----:B------:R-:W-:Y:S04]  /*28f40*/  STL.64 [R1+0x440], R48 ;  /* 0x0004403001007387 */ /* 0x000fe80000100a00 */
[----:B------:R1:W-:Y:S02]  /*28f50*/  STL.64 [R1+0x448], R50 ;  /* 0x0004483201007387 */ /* 0x0003e40000100a00 */
[C---:B-1----:R-:W-:Y:S08]  /*28f60*/  HMMA.1688.F32.TF32 R52, R40.reuse, R22, R44 ;  /* 0x000000162834723c */ /* 0x042ff0000008102c */
[C---:B------:R-:W-:Y:S08]  /*28f70*/  HMMA.1688.F32.TF32 R48, R40.reuse, R18, R84 ;  /* 0x000000122830723c */ /* 0x040ff00000081054 */
[C---:B------:R-:W-:Y:S01]  /*28f80*/  HMMA.1688.F32.TF32 R44, R40.reuse, R14, R80 ;  /* 0x0000000e282c723c */ /* 0x040fe20000081050 */
[----:B------:R-:W-:Y:S04]  /*28f90*/  STL.64 [R1+0x430], R88 ;  /* 0x0004305801007387 */ /* 0x000fe80000100a00 */
[----:B------:R-:W-:Y:S04]  /*28fa0*/  STL.64 [R1+0x438], R90 ;  /* 0x0004385a01007387 */ /* 0x000fe80000100a00 */
[----:B------:R-:W-:Y:S04]  /*28fb0*/  STL.64 [R1+0x450], R52 ;  /* 0x0004503401007387 */ /* 0x000fe80000100a00 */
[----:B------:R1:W-:Y:S04]  /*28fc0*/  STL.64 [R1+0x458], R54 ;  /* 0x0004583601007387 */ /* 0x0003e80000100a00 */
[----:B------:R-:W-:Y:S04]  /*28fd0*/  STL.64 [R1+0x460], R48 ;  /* 0x0004603001007387 */ /* 0x000fe80000100a00 */
[----:B------:R1:W-:Y:S02]  /*28fe0*/  STL.64 [R1+0x468], R50 ;  /* 0x0004683201007387 */ /* 0x0003e40000100a00 */
[C---:B-1----:R-:W-:Y:S02]  /*28ff0*/  HMMA.1688.F32.TF32 R52, R40.reuse, R10, R76 ;  /* 0x0000000a2834723c */ /* 0x042fe4000008104c */
[----:B------:R-:W-:Y:S04]  /*29000*/  STL.64 [R1+0x540], R44 ;  /* 0x0005402c01007387 */ /* 0x000fe80000100a00 */
[----:B------:R1:W-:Y:S02]  /*29010*/  STL.64 [R1+0x548], R46 ;  /* 0x0005482e01007387 */ /* 0x0003e40000100a00 */
[C---:B------:R-:W-:Y:S08]  /*29020*/  HMMA.1688.F32.TF32 R48, R40.reuse, R130, R184 ;  /* 0x000000822830723c */ /* 0x040ff000000810b8 */
[C---:B-1----:R-:W-:Y:S07]  /*29030*/  HMMA.1688.F32.TF32 R44, R40.reuse, R134, R72 ;  /* 0x00000086282c723c */ /* 0x042fee0000081048 */
        /* <DEDUP_REMOVED lines=17> */
[----:B-1----:R-:W-:Y:S01]  /*29150*/  HMMA.1688.F32.TF32 R44, R40, R158, R164 ;  /* 0x0000009e282c723c */ /* 0x002fe200000810a4 */
[----:B------:R-:W-:Y:S04]  /*29160*/  LDS R40, [R2+0xc380] ;  /* 0x00c3800002287984 */ /* 0x000fe80000000800 */
[----:B------:R-:W-:Y:S04]  /*29170*/  LDS R42, [R2+0xe380] ;  /* 0x00e38000022a7984 */ /* 0x000fe80000000800 */
[----:B------:R-:W-:Y:S04]  /*29180*/  STL.64 [R1+0xe50], R52 ;  /* 0x000e503401007387 */ /* 0x000fe80000100a00 */
[----:B------:R-:W-:Y:S04]  /*29190*/  STL.64 [R1+0xe58], R54 ;  /* 0x000e583601007387 */ /* 0x000fe80000100a00 */
[----:B------:R-:W-:Y:S04]  /*291a0*/  STL.64 [R1+0xe40], R48 ;  /* 0x000e403001007387 */ /* 0x000fe80000100a00 */
[----:B------:R4:W-:Y:S04]  /*291b0*/  STL.64 [R1+0xe48], R50 ;  /* 0x000e483201007387 */ /* 0x0009e80000100a00 */
[----:B------:R-:W-:Y:S04]  /*291c0*/  STL.64 [R1+0xe30], R44 ;  /* 0x000e302c01007387 */ /* 0x000fe80000100a00 */
[----:B------:R2:W-:Y:S01]  /*291d0*/  STL.64 [R1+0xe38], R46 ;  /* 0x000e382e01007387 */ /* 0x0005e20000100a00 */
[C---:B----4-:R-:W-:Y:S03]  /*291e0*/  HMMA.1688.F32.TF32 R48, R36.reuse, R102, R180 ;  /* 0x000000662430723c */ /* 0x050fe600000810b4 */
[----:B------:R-:W4:Y:S04]  /*291f0*/  LDL.LU R64, [R1+0x330] ;  /* 0x0003300001407983 */ /* 0x000f280000300800 */
[----:B------:R-:W-:Y:S01]  /*29200*/  LDS R41, [R0+0xc380] ;  /* 0x00c3800000297984 */ /* 0x000fe20000000800 */
[C---:B--2---:R-:W-:Y:S03]  /*29210*/  HMMA.1688.F32.TF32 R44, R36.reuse, R34, R204 ;  /* 0x00000022242c723c */ /* 0x044fe600000810cc */
[----:B------:R-:W1:Y:S11]  /*29220*/  LDS R43, [R0+0xe380] ;  /* 0x00e38000002b7984 */ /* 0x000e760000000800 */
[----:B------:R-:W-:Y:S01]  /*29230*/  @!UPT UIADD3 URZ, URZ, URZ, URZ ;  /* 0x0000003f3f3ff290 */ /* 0x000fe2000fffe03f */
[----:B------:R2:W-:Y:S04]  /*29240*/  STL.64 [R1+0x240], R48 ;  /* 0x0002403001007387 */ /* 0x0005e80000100a00 */
[----:B------:R1:W-:Y:S04]  /*29250*/  STL.64 [R1+0x248], R50 ;  /* 0x0002483201007387 */ /* 0x0003e80000100a00 */
[----:B------:R1:W-:Y:S04]  /*29260*/  STL.64 [R1+0x250], R44 ;  /* 0x0002502c01007387 */ /* 0x0003e80000100a00 */
[----:B------:R1:W-:Y:S04]  /*29270*/  STL.64 [R1+0x258], R46 ;  /* 0x0002582e01007387 */ /* 0x0003e80000100a00 */
        /* <DEDUP_REMOVED lines=11> */
[----:B------:R-:W3:Y:S04]  /*29330*/  LDL.LU R204, [R1] ;  /* 0x0000000001cc7983 */ /* 0x000ee80000300800 */
        /* <DEDUP_REMOVED lines=11> */
[----:B--2---:R-:W2:Y:S04]  /*293f0*/  LDL.LU R48, [R1+0x4a0] ;  /* 0x0004a00001307983 */ /* 0x004ea80000300800 */
[----:B------:R-:W2:Y:S04]  /*29400*/  LDL.LU R49, [R1+0x4a4] ;  /* 0x0004a40001317983 */ /* 0x000ea80000300800 */
        /* <DEDUP_REMOVED lines=43> */
[C---:B--2---:R-:W-:Y:S08]  /*296c0*/  HMMA.1688.F32.TF32 R52, R36.reuse, R30, R112 ;  /* 0x0000001e2434723c */ /* 0x044ff00000081070 */
[C---:B------:R-:W-:Y:S08]  /*296d0*/  HMMA.1688.F32.TF32 R108, R36.reuse, R26, R108 ;  /* 0x0000001a246c723c */ /* 0x040ff0000008106c */
[C---:B----4-:R-:W-:Y:S07]  /*296e0*/  HMMA.1688.F32.TF32 R104, R36.reuse, R22, R104 ;  /* 0x000000162468723c */ /* 0x050fee0000081068 */
[----:B------:R-:W-:Y:S04]  /*296f0*/  STL.64 [R1+0x270], R52 ;  /* 0x0002703401007387 */ /* 0x000fe80000100a00 */
[----:B------:R1:W-:Y:S02]  /*29700*/  STL.64 [R1+0x278], R54 ;  /* 0x0002783601007387 */ /* 0x0003e40000100a00 */
[C---:B-1----:R-:W-:Y:S08]  /*29710*/  HMMA.1688.F32.TF32 R52, R36.reuse, R18, R48 ;  /* 0x000000122434723c */ /* 0x042ff00000081030 */
[C---:B------:R-:W-:Y:S01]  /*29720*/  HMMA.1688.F32.TF32 R48, R36.reuse, R14, R96 ;  /* 0x0000000e2430723c */ /* 0x040fe20000081060 */
        /* <DEDUP_REMOVED lines=8> */
[C---:B-1----:R-:W-:Y:S08]  /*297b0*/  HMMA.1688.F32.TF32 R52, R36.reuse, R130, R88 ;  /* 0x000000822434723c */ /* 0x042ff00000081058 */
[C---:B--2---:R-:W-:Y:S01]  /*297c0*/  HMMA.1688.F32.TF32 R48, R36.reuse, R134, R204 ;  /* 0x000000862430723c */ /* 0x044fe200000810cc */
[----:B------:R-:W-:Y:S04]  /*297d0*/  STL.64 [R1+0x4a0], R92 ;  /* 0x0004a05c01007387 */ /* 0x000fe80000100a00 */
[----:B------:R-:W-:Y:S03]  /*297e0*/  STL.64 [R1+0x4a8], R94 ;  /* 0x0004a85e01007387 */ /* 0x000fe60000100a00 */
[C---:B------:R-:W-:Y:S01]  /*297f0*/  HMMA.1688.F32.TF32 R88, R36.reuse, R138, R248 ;  /* 0x0000008a2458723c */ /* 0x040fe200000810f8 */
[----:B------:R-:W2:Y:S06]  /*29800*/  LDL.LU R204, [R1+0x1100] ;  /* 0x0011000001cc7983 */ /* 0x000eac0000300800 */
[----:B------:R-:W-:Y:S04]  /*29810*/  STL.64 [R1+0x5b0], R52 ;  /* 0x0005b03401007387 */ /* 0x000fe80000100a00 */
[----:B------:R1:W-:Y:S04]  /*29820*/  STL.64 [R1+0x5b8], R54 ;  /* 0x0005b83601007387 */ /* 0x0003e80000100a00 */
[----:B------:R-:W-:Y:S04]  /*29830*/  STL.64 [R1+0x6d0], R48 ;  /* 0x0006d03001007387 */ /* 0x000fe80000100a00 */
[----:B------:R3:W-:Y:S01]  /*29840*/  STL.64 [R1+0x6d8], R50 ;  /* 0x0006d83201007387 */ /* 0x0007e20000100a00 */
[C---:B-1----:R-:W-:Y:S03]  /*29850*/  HMMA.1688.F32.TF32 R52, R36.reuse, R142, R244 ;  /* 0x0000008e2434723c */ /* 0x042fe600000810f4 */
[----:B------:R-:W2:Y:S04]  /*29860*/  LDL.LU R205, [R1+0x1104] ;  /* 0x0011040001cd7983 */ /* 0x000ea80000300800 */
[----:B------:R-:W2:Y:S01]  /*29870*/  LDL.LU R206, [R1+0x1108] ;  /* 0x0011080001ce7983 */ /* 0x000ea20000300800 */
[C---:B---3--:R-:W-:Y:S03]  /*29880*/  HMMA.1688.F32.TF32 R48, R36.reuse, R146, R160 ;  /* 0x000000922430723c */ /* 0x048fe600000810a0 */
[----:B------:R-:W2:Y:S04]  /*29890*/  LDL.LU R207, [R1+0x110c] ;  /* 0x00110c0001cf7983 */ /* 0x000ea80000300800 */
        /* <DEDUP_REMOVED lines=8> */
[----:B-1----:R-:W-:Y:S01]  /*29920*/  HMMA.1688.F32.TF32 R48, R36, R158, R168 ;  /* 0x0000009e2430723c */ /* 0x002fe200000810a8 */
[----:B------:R-:W-:Y:S07]  /*29930*/  LDS R36, [R2+0xc400] ;  /* 0x00c4000002247984 */ /* 0x000fee0000000800 */
        /* <DEDUP_REMOVED lines=13> */
[C---:B-1----:R-:W-:Y:S03]  /*29a10*/  HMMA.1688.F32.TF32 R44, R40.reuse, R26, R76 ;  /* 0x0000001a282c723c */ /* 0x042fe6000008104c */
[----:B------:R-:W2:Y:S04]  /*29a20*/  LDS R39, [R0+0xe400] ;  /* 0x00e4000000277984 */ /* 0x000ea80000000800 */
        /* <DEDUP_REMOVED lines=36> */
[----:B------:R-:W-:Y:S04]  /*29c70*/  LDS R40, [R2+0xc480] ;  /* 0x00c4800002287984 */ /* 0x000fe80000000800 */
[----:B------:R-:W-:Y:S04]  /*29c80*/  LDS R42, [R2+0xe480] ;  /* 0x00e48000022a7984 */ /* 0x000fe80000000800 */
[----:B------:R-:W-:Y:S04]  /*29c90*/  STL.64 [R1+0xce0], R52 ;  /* 0x000ce03401007387 */ /* 0x000fe80000100a00 */
[----:B------:R-:W-:Y:S04]  /*29ca0*/  STL.64 [R1+0xce8], R54 ;  /* 0x000ce83601007387 */ /* 0x000fe80000100a00 */
[----:B------:R-:W-:Y:S04]  /*29cb0*/  STL.64 [R1+0xcd0], R48 ;  /* 0x000cd03001007387 */ /* 0x000fe80000100a00 */
[----:B------:R-:W-:Y:S04]  /*29cc0*/  STL.64 [R1+0xcd8], R50 ;  /* 0x000cd83201007387 */ /* 0x000fe80000100a00 */
[----:B------:R1:W-:Y:S04]  /*29cd0*/  STL.64 [R1+0xcb0], R44 ;  /* 0x000cb02c01007387 */ /* 0x0003e80000100a00 */
        /* <DEDUP_REMOVED lines=33> */
[C---:B--2---:R-:W-:Y:S03]  /*29ef0*/  HMMA.1688.F32.TF32 R240, R36.reuse, R102, R204 ;  /* 0x0000006624f0723c */ /* 0x044fe600000810cc */
[----:B------:R-:W2:Y:S04]  /*29f00*/  LDL.LU R204, [R1+0x700] ;  /* 0x0007000001cc7983 */ /* 0x000ea80000300800 */
[----:B------:R-:W2:Y:S04]  /*29f10*/  LDL.LU R205, [R1+0x704] ;  /* 0x0007040001cd7983 */ /* 0x000ea80000300800 */
[----:B------:R-:W2:Y:S04]  /*29f20*/  LDL.LU R206, [R1+0x708] ;  /* 0x0007080001ce7983 */ /* 0x000ea80000300800 */
[----:B------:R-:W2:Y:S04]  /*29f30*/  LDL.LU R207, [R1+0x70c] ;  /* 0x00070c0001cf7983 */ /* 0x000ea80000300800 */
[----:B-1----:R-:W2:Y:S04]  /*29f40*/  LDL.LU R44, [R1+0x510] ;  /* 0x00051000012c7983 */ /* 0x002ea80000300800 */
[----:B------:R-:W2:Y:S04]  /*29f50*/  LDL.LU R45, [R1+0x514] ;  /* 0x00051400012d7983 */ /* 0x000ea80000300800 */
[----:B---3--:R-:W3:Y:S04]  /*29f60*/  LDL.LU R46, [R1+0x518] ;  /* 0x00051800012e7983 */ /* 0x008ee80000300800 */
[----:B------:R-:W3:Y:S04]  /*29f70*/  LDL.LU R47, [R1+0x51c] ;  /* 0x00051c00012f7983 */ /* 0x000ee80000300800 */
[----:B------:R-:W2:Y:S04]  /*29f80*/  LDL.LU R80, [R1+0x2b0] ;  /* 0x0002b00001507983 */ /* 0x000ea80000300800 */
[----:B------:R-:W2:Y:S04]  /*29f90*/  LDL.LU R81, [R1+0x2b4] ;  /* 0x0002b40001517983 */ /* 0x000ea80000300800 */
[----:B------:R-:W2:Y:S04]  /*29fa0*/  LDL.LU R82, [R1+0x2b8] ;  /* 0x0002b80001527983 */ /* 0x000ea80000300800 */
[----:B------:R-:W2:Y:S04]  /*29fb0*/  LDL.LU R83, [R1+0x2bc] ;  /* 0x0002bc0001537983 */ /* 0x000ea80000300800 */
[----:B------:R-:W-:Y:S04]  /*29fc0*/  STL.64 [R1+0x1b28], R240 ;  /* 0x001b28f001007387 */ /* 0x000fe80000100a00 */
[----:B------:R-:W-:Y:S04]  /*29fd0*/  STL.64 [R1+0x1b20], R242 ;  /* 0x001b20f201007387 */ /* 0x000fe80000100a00 */
[----:B------:R-:W-:Y:S04]  /*29fe0*/  LDS R41, [R0+0xc480] ;  /* 0x00c4800000297984 */ /* 0x000fe80000000800 */
[----:B------:R-:W1:Y:S01]  /*29ff0*/  LDS R43, [R0+0xe480] ;  /* 0x00e48000002b7984 */ /* 0x000e620000000800 */
[C---:B----4-:R-:W-:Y:S08]  /*2a000*/  HMMA.1688.F32.TF32 R52, R36.reuse, R26, R68 ;  /* 0x0000001a2434723c */ /* 0x050ff00000081044 */
[C---:B------:R-:W-:Y:S08]  /*2a010*/  HMMA.1688.F32.TF32 R48, R36.reuse, R34, R88 ;  /* 0x000000222430723c */ /* 0x040ff00000081058 */
[C---:B------:R-:W-:Y:S11]  /*2a020*/  HMMA.1688.F32.TF32 R56, R36.reuse, R30, R72 ;  /* 0x0000001e2438723c */ /* 0x040ff60000081048 */
[----:B------:R-:W-:Y:S04]  /*2a030*/  @!UPT UIADD3 URZ, URZ, URZ, URZ ;  /* 0x0000003f3f3ff290 */ /* 0x000fe8000fffe03f */
[----:B------:R-:W-:Y:S04]  /*2a040*/  STL.64 [R1+0xa0], R48 ;  /* 0x0000a03001007387 */ /* 0x000fe80000100a00 */
[----:B------:R4:W-:Y:S02]  /*2a050*/  STL.64 [R1+0xa8], R50 ;  /* 0x0000a83201007387 */ /* 0x0009e40000100a00 */
[C---:B----4-:R-:W-:Y:S02]  /*2a060*/  HMMA.1688.F32.TF32 R48, R36.reuse, R22, R64 ;  /* 0x000000162430723c */ /* 0x050fe40000081040 */
[----:B------:R-:W-:Y:S04]  /*2a070*/  STL.64 [R1+0x90], R56 ;  /* 0x0000903801007387 */ /* 0x000fe80000100a00 */
[----:B------:R-:W-:Y:S04]  /*2a080*/  STL.64 [R1+0x98], R58 ;  /* 0x0000983a01007387 */ /* 0x000fe80000100a00 */
[----:B------:R-:W1:Y:S04]  /*2a090*/  LDL.LU R72, [R1+0x11d0] ;  /* 0x0011d00001487983 */ /* 0x000e680000300800 */
[----:B------:R-:W-:Y:S04]  /*2a0a0*/  STL.64 [R1+0x120], R52 ;  /* 0x0001203401007387 */ /* 0x000fe80000100a00 */
[----:B------:R-:W-:Y:S05]  /*2a0b0*/  STL.64 [R1+0x128], R54 ;  /* 0x0001283601007387 */ /* 0x000fea0000100a00 */
[----:B------:R-:W-:Y:S04]  /*2a0c0*/  STL.64 [R1+0x110], R48 ;  /* 0x0001103001007387 */ /* 0x000fe80000100a00 */
[----:B------:R4:W-:Y:S04]  /*2a0d0*/  STL.64 [R1+0x118], R50 ;  /* 0x0001183201007387 */ /* 0x0009e80000100a00 */
[----:B------:R-:W1:Y:S04]  /*2a0e0*/  LDL.LU R73, [R1+0x11d4] ;  /* 0x0011d40001497983 */ /* 0x000e680000300800 */
[----:B------:R-:W1:Y:S01]  /*2a0f0*/  LDL.LU R74, [R1+0x11d8] ;  /* 0x0011d800014a7983 */ /* 0x000e620000300800 */
[C---:B----4-:R-:W-:Y:S03]  /*2a100*/  HMMA.1688.F32.TF32 R48, R36.reuse, R18, R180 ;  /* 0x000000122430723c */ /* 0x050fe600000810b4 */
        /* <DEDUP_REMOVED lines=11> */
[----:B------:R2:W-:Y:S04]  /*2a1c0*/  STL.64 [R1+0x148], R50 ;  /* 0x0001483201007387 */ /* 0x0005e80000100a00 */
[----:B------:R-:W4:Y:S04]  /*2a1d0*/  LDL.LU R181, [R1+0xee4] ;  /* 0x000ee40001b57983 */ /* 0x000f280000300800 */
[----:B------:R-:W4:Y:S04]  /*2a1e0*/  LDL.LU R182, [R1+0xee8] ;  /* 0x000ee80001b67983 */ /* 0x000f280000300800 */
[----:B------:R-:W4:Y:S01]  /*2a1f0*/  LDL.LU R183, [R1+0xeec] ;  /* 0x000eec0001b77983 */ /* 0x000f220000300800 */
[C---:B--2---:R-:W-:Y:S03]  /*2a200*/  HMMA.1688.F32.TF32 R48, R36.reuse, R14, R204 ;  /* 0x0000000e2430723c */ /* 0x044fe600000810cc */
[----:B------:R-:W2:Y:S11]  /*2a210*/  LDL.LU R204, [R1+0xca0] ;  /* 0x000ca00001cc7983 */ /* 0x000eb60000300800 */
[----:B------:R-:W-:Y:S09]  /*2a220*/  @!UPT UIADD3 URZ, URZ, URZ, URZ ;  /* 0x0000003f3f3ff290 */ /* 0x000ff2000fffe03f */
[----:B------:R-:W-:Y:S04]  /*2a230*/  STL.64 [R1+0x130], R48 ;  /* 0x0001303001007387 */ /* 0x000fe80000100a00 */
[----:B------:R3:W-:Y:S04]  /*2a240*/  STL.64 [R1+0x138], R50 ;  /* 0x0001383201007387 */ /* 0x0007e80000100a00 */
[----:B------:R-:W2:Y:S04]  /*2a250*/  LDL.LU R205, [R1+0xca4] ;  /* 0x000ca40001cd7983 */ /* 0x000ea80000300800 */
[----:B------:R-:W2:Y:S04]  /*2a260*/  LDL.LU R206, [R1+0xca8] ;  /* 0x000ca80001ce7983 */ /* 0x000ea80000300800 */
[----:B------:R-:W2:Y:S01]  /*2a270*/  LDL.LU R207, [R1+0xcac] ;  /* 0x000cac0001cf7983 */ /* 0x000ea20000300800 */
[C---:B---3--:R-:W-:Y:S08]  /*2a280*/  HMMA.1688.F32.TF32 R44, R36.reuse, R10, R44 ;  /* 0x0000000a242c723c */ /* 0x048ff0000008102c */
[C---:B------:R-:W-:Y:S08]  /*2a290*/  HMMA.1688.F32.TF32 R48, R36.reuse, R130, R84 ;  /* 0x000000822430723c */ /* 0x040ff00000081054 */
[C---:B------:R-:W-:Y:S07]  /*2a2a0*/  HMMA.1688.F32.TF32 R52, R36.reuse, R134, R80 ;  /* 0x000000862434723c */ /* 0x040fee0000081050 */
[----:B------:R-:W-:Y:S04]  /*2a2b0*/  STL.64 [R1+0x180], R44 ;  /* 0x0001802c01007387 */ /* 0x000fe80000100a00 */
[----:B------:R3:W-:Y:S04]  /*2a2c0*/  STL.64 [R1+0x188], R46 ;  /* 0x0001882e01007387 */ /* 0x0007e80000100a00 */
[----:B------:R-:W-:Y:S04]  /*2a2d0*/  STL.64 [R1+0x380], R48 ;  /* 0x0003803001007387 */ /* 0x000fe80000100a00 */
[----:B------:R3:W-:Y:S02]  /*2a2e0*/  STL.64 [R1+0x388], R50 ;  /* 0x0003883201007387 */ /* 0x0007e40000100a00 */
[C---:B---3--:R-:W-:Y:S08]  /*2a2f0*/  HMMA.1688.F32.TF32 R44, R36.reuse, R138, R76 ;  /* 0x0000008a242c723c */ /* 0x048ff0000008104c */
[C---:B------:R-:W-:Y:S01]  /*2a300*/  HMMA.1688.F32.TF32 R48, R36.reuse, R142, R184 ;  /* 0x0000008e2430723c */ /* 0x040fe200000810b8 */
[----:B------:R-:W-:Y:S04]  /*2a310*/  STL.64 [R1+0x4b0], R52 ;  /* 0x0004b03401007387 */ /* 0x000fe80000100a00 */
[----:B------:R3:W-:Y:S10]  /*2a320*/  STL.64 [R1+0x4b8], R54 ;  /* 0x0004b83601007387 */ /* 0x0007f40000100a00 */
[----:B------:R-:W-:Y:S01]  /*2a330*/  STL.64 [R1+0x5e0], R44 ;  /* 0x0005e02c01007387 */ /* 0x000fe20000100a00 */
[C---:B---3--:R-:W-:Y:S03]  /*2a340*/  HMMA.1688.F32.TF32 R52, R36.reuse, R146, R228 ;  /* 0x000000922434723c */ /* 0x048fe600000810e4 */
[----:B------:R3:W-:Y:S04]  /*2a350*/  STL.64 [R1+0x5e8], R46 ;  /* 0x0005e82e01007387 */ /* 0x0007e80000100a00 */
[----:B------:R-:W-:Y:S04]  /*2a360*/  STL.64 [R1+0x750], R48 ;  /* 0x0007503001007387 */ /* 0x000fe80000100a00 */
[----:B------:R3:W-:Y:S02]  /*2a370*/  STL.64 [R1+0x758], R50 ;  /* 0x0007583201007387 */ /* 0x0007e40000100a00 */
[C---:B---3--:R-:W-:Y:S08]  /*2a380*/  HMMA.1688.F32.TF32 R44, R36.reuse, R150, R232 ;  /* 0x00000096242c723c */ /* 0x048ff000000810e8 */
[C---:B------:R-:W-:Y:S08]  /*2a390*/  HMMA.1688.F32.TF32 R48, R36.reuse, R154, R236 ;  /* 0x0000009a2430723c */ /* 0x040ff000000810ec */
[----:B------:R-:W-:Y:S01]  /*2a3a0*/  HMMA.1688.F32.TF32 R36, R36, R158, R176 ;  /* 0x0000009e2424723c */ /* 0x000fe200000810b0 */
[----:B------:R-:W-:Y:S04]  /*2a3b0*/  STL.64 [R1+0xc30], R52 ;  /* 0x000c303401007387 */ /* 0x000fe80000100a00 */
[----:B------:R-:W-:Y:S04]  /*2a3c0*/  STL.64 [R1+0xc38], R54 ;  /* 0x000c383601007387 */ /* 0x000fe80000100a00 */
[----:B------:R-:W-:Y:S04]  /*2a3d0*/  STL.64 [R1+0xc20], R44 ;  /* 0x000c202c01007387 */ /* 0x000fe80000100a00 */
[----:B------:R-:W-:Y:S04]  /*2a3e0*/  STL.64 [R1+0xc28], R46 ;  /* 0x000c282e01007387 */ /* 0x000fe80000100a00 */
[----:B------:R3:W-:Y:S04]  /*2a3f0*/  STL.64 [R1+0xc10], R48 ;  /* 0x000c103001007387 */ /* 0x0007e80000100a00 */
[----:B------:R1:W-:Y:S04]  /*2a400*/  STL.64 [R1+0xc18], R50 ;  /* 0x000c183201007387 */ /* 0x0003e80000100a00 */
[----:B------:R-:W-:Y:S04]  /*2a410*/  STL.64 [R1+0xbf0], R36 ;  /* 0x000bf02401007387 */ /* 0x000fe80000100a00 */
[----:B------:R1:W-:Y:S04]  /*2a420*/  STL.64 [R1+0xbf8], R38 ;  /* 0x000bf82601007387 */ /* 0x0003e80000100a00 */
[----:B------:R-:W-:Y:S04]  /*2a430*/  LDS R44, [R2+0xc500] ;  /* 0x00c50000022c7984 */ /* 0x000fe80000000800 */
[----:B------:R-:W-:Y:S04]  /*2a440*/  LDS R46, [R2+0xe500] ;  /* 0x00e50000022e7984 */ /* 0x000fe80000000800 */
[----:B------:R-:W-:Y:S04]  /*2a450*/  LDS R45, [R0+0xc500] ;  /* 0x00c50000002d7984 */ /* 0x000fe80000000800 */
[----:B------:R-:W1:Y:S02]  /*2a460*/  LDS R47, [R0+0xe500] ;  /* 0x00e50000002f7984 */ /* 0x000e640000000800 */
[C---:B-1----:R-:W-:Y:S08]  /*2a470*/  HMMA.1688.F32.TF32 R124, R40.reuse, R102, R72 ;  /* 0x00000066287c723c */ /* 0x042ff00000081048 */
[C---:B----4-:R-:W-:Y:S08]  /*2a480*/  HMMA.1688.F32.TF32 R96, R40.reuse, R34, R68 ;  /* 0x000000222860723c */ /* 0x050ff00000081044 */
[C---:B------:R-:W-:Y:S07]  /*2a490*/  HMMA.1688.F32.TF32 R92, R40.reuse, R30, R64 ;  /* 0x0000001e285c723c */ /* 0x040fee0000081040 */
[----:B------:R-:W-:Y:S04]  /*2a4a0*/  STL.64 [R1+0x1b38], R124 ;  /* 0x001b387c01007387 */ /* 0x000fe80000100a00 */
[----:B------:R-:W-:Y:S01]  /*2a4b0*/  STL.64 [R1+0x1b30], R126 ;  /* 0x001b307e01007387 */ /* 0x000fe20000100a00 */
[C---:B------:R-:W-:Y:S03]  /*2a4c0*/  HMMA.1688.F32.TF32 R232, R40.reuse, R26, R180 ;  /* 0x0000001a28e8723c */ /* 0x040fe600000810b4 */
[----:B------:R-:W-:Y:S04]  /*2a4d0*/  STL [R1+0x1b4c], R96 ;  /* 0x001b4c6001007387 */ /* 0x000fe80000100800 */
[----:B------:R-:W-:Y:S04]  /*2a4e0*/  STL [R1+0x1b48], R97 ;  /* 0x001b486101007387 */ /* 0x000fe80000100800 */
[----:B------:R-:W-:Y:S04]  /*2a4f0*/  STL.64 [R1+0x1b40], R98 ;  /* 0x001b406201007387 */ /* 0x000fe80000100a00 */
        /* <DEDUP_REMOVED lines=40> */
[C---:B--2---:R-:W-:Y:S03]  /*2a780*/  HMMA.1688.F32.TF32 R228, R40.reuse, R22, R204 ;  /* 0x0000001628e4723c */ /* 0x044fe600000810cc */
        /* <DEDUP_REMOVED lines=12> */
[----:B------:R-:W-:Y:S04]  /*2a850*/  STL [R1+0x1b7c], R228 ;  /* 0x001b7ce401007387 */ /* 0x000fe80000100800 */
[----:B------:R-:W-:Y:S04]  /*2a860*/  STL [R1+0x1b78], R229 ;  /* 0x001b78e501007387 */ /* 0x000fe80000100800 */
[----:B------:R-:W-:Y:S04]  /*2a870*/  STL [R1+0x1b74], R230 ;  /* 0x001b74e601007387 */ /* 0x000fe80000100800 */
[----:B------:R-:W-:Y:S01]  /*2a880*/  STL [R1+0x1b70], R231 ;  /* 0x001b70e701007387 */ /* 0x000fe20000100800 */
[C---:B----4-:R-:W-:Y:S03]  /*2a890*/  HMMA.1688.F32.TF32 R36, R40.reuse, R18, R72 ;  /* 0x000000122824723c */ /* 0x050fe60000081048 */
[----:B------:R-:W4:Y:S05]  /*2a8a0*/  LDL.LU R72, [R1+0x12a0] ;  /* 0x0012a00001487983 */ /* 0x000f2a0000300800 */
[C---:B---3--:R-:W-:Y:S11]  /*2a8b0*/  HMMA.1688.F32.TF32 R48, R40.reuse, R14, R48 ;  /* 0x0000000e2830723c */ /* 0x048ff60000081030 */
[----:B------:R-:W-:Y:S04]  /*2a8c0*/  @!UPT UIADD3 URZ, URZ, URZ, URZ ;  /* 0x0000003f3f3ff290 */ /* 0x000fe8000fffe03f */
[----:B------:R-:W-:Y:S04]  /*2a8d0*/  STL.64 [R1+0x80], R36 ;  /* 0x0000802401007387 */ /* 0x000fe80000100a00 */
[----:B------:R1:W-:Y:S01]  /*2a8e0*/  STL.64 [R1+0x88], R38 ;  /* 0x0000882601007387 */ /* 0x0003e20000100a00 */
[C---:B------:R-:W-:Y:S03]  /*2a8f0*/  HMMA.1688.F32.TF32 R52, R40.reuse, R130, R84 ;  /* 0x000000822834723c */ /* 0x040fe60000081054 */
[----:B------:R-:W4:Y:S04]  /*2a900*/  LDL.LU R73, [R1+0x12a4] ;  /* 0x0012a40001497983 */ /* 0x000f280000300800 */
[----:B------:R-:W4:Y:S01]  /*2a910*/  LDL.LU R74, [R1+0x12a8] ;  /* 0x0012a800014a7983 */ /* 0x000f220000300800 */
[C---:B-1----:R-:W-:Y:S03]  /*2a920*/  HMMA.1688.F32.TF32 R36, R40.reuse, R10, R88 ;  /* 0x0000000a2824723c */ /* 0x042fe60000081058 */
[----:B------:R-:W4:Y:S04]  /*2a930*/  LDL.LU R75, [R1+0x12ac] ;  /* 0x0012ac00014b7983 */ /* 0x000f280000300800 */
[----:B------:R-:W-:Y:S04]  /*2a940*/  STL.64 [R1+0x70], R48 ;  /* 0x0000703001007387 */ /* 0x000fe80000100a00 */
[----:B------:R1:W-:Y:S02]  /*2a950*/  STL.64 [R1+0x78], R50 ;  /* 0x0000783201007387 */ /* 0x0003e40000100a00 */
[C---:B-1----:R-:W-:Y:S10]  /*2a960*/  HMMA.1688.F32.TF32 R48, R40.reuse, R134, R68 ;  /* 0x000000862830723c */ /* 0x042ff40000081044 */
[----:B------:R-:W-:Y:S04]  /*2a970*/  STL.64 [R1+0x100], R36 ;  /* 0x0001002401007387 */ /* 0x000fe80000100a00 */
[----:B------:R1:W-:Y:S02]  /*2a980*/  STL.64 [R1+0x108], R38 ;  /* 0x0001082601007387 */ /* 0x0003e40000100a00 */
[C---:B-1----:R-:W-:Y:S02]  /*2a990*/  HMMA.1688.F32.TF32 R36, R40.reuse, R138, R64 ;  /* 0x0000008a2824723c */ /* 0x042fe40000081040 */
[----:B------:R-:W-:Y:S04]  /*2a9a0*/  STL.64 [R1+0x2c0], R52 ;  /* 0x0002c03401007387 */ /* 0x000fe80000100a00 */
[----:B------:R-:W-:Y:S04]  /*2a9b0*/  STL.64 [R1+0x2c8], R54 ;  /* 0x0002c83601007387 */ /* 0x000fe80000100a00 */
[----:B------:R-:W3:Y:S04]  /*2a9c0*/  LDL.LU R68, [R1+0x1200] ;  /* 0x0012000001447983 */ /* 0x000ee80000300800 */
[----:B------:R-:W-:Y:S04]  /*2a9d0*/  STL.64 [R1+0x410], R48 ;  /* 0x0004103001007387 */ /* 0x000fe80000100a00 */
[----:B------:R-:W-:Y:S05]  /*2a9e0*/  STL.64 [R1+0x418], R50 ;  /* 0x0004183201007387 */ /* 0x000fea0000100a00 */
[----:B------:R-:W-:Y:S04]  /*2a9f0*/  STL.64 [R1+0x510], R36 ;  /* 0x0005102401007387 */ /* 0x000fe80000100a00 */
[----:B------:R1:W-:Y:S04]  /*2aa00*/  STL.64 [R1+0x518], R38 ;  /* 0x0005182601007387 */ /* 0x0003e80000100a00 */
[----:B------:R-:W3:Y:S04]  /*2aa10*/  LDL.LU R69, [R1+0x1204] ;  /* 0x0012040001457983 */ /* 0x000ee80000300800 */
[----:B------:R-:W3:Y:S01]  /*2aa20*/  LDL.LU R70, [R1+0x1208] ;  /* 0x0012080001467983 */ /* 0x000ee20000300800 */
[C---:B-1----:R-:W-:Y:S03]  /*2aa30*/  HMMA.1688.F32.TF32 R36, R40.reuse, R142, R180 ;  /* 0x0000008e2824723c */ /* 0x042fe600000810b4 */
[----:B------:R-:W3:Y:S04]  /*2aa40*/  LDL.LU R71, [R1+0x120c] ;  /* 0x00120c0001477983 */ /* 0x000ee80000300800 */
[----:B------:R-:W3:Y:S11]  /*2aa50*/  LDL.LU R64, [R1+0x1140] ;  /* 0x0011400001407983 */ /* 0x000ef60000300800 */
[----:B------:R-:W-:Y:S05]  /*2aa60*/  @!UPT UIADD3 URZ, URZ, URZ, URZ ;  /* 0x0000003f3f3ff290 */ /* 0x000fea000fffe03f */
[----:B------:R-:W-:Y:S04]  /*2aa70*/  STL.64 [R1+0x650], R36 ;  /* 0x0006502401007387 */ /* 0x000fe80000100a00 */
[----:B------:R2:W-:Y:S04]  /*2aa80*/  STL.64 [R1+0x658], R38 ;  /* 0x0006582601007387 */ /* 0x0005e80000100a00 */
[----:B------:R-:W3:Y:S04]  /*2aa90*/  LDL.LU R65, [R1+0x1144] ;  /* 0x0011440001417983 */ /* 0x000ee80000300800 */
[----:B------:R-:W3:Y:S01]  /*2aaa0*/  LDL.LU R66, [R1+0x1148] ;  /* 0x0011480001427983 */ /* 0x000ee20000300800 */
[C---:B--2---:R-:W-:Y:S03]  /*2aab0*/  HMMA.1688.F32.TF32 R36, R40.reuse, R146, R204 ;  /* 0x000000922824723c */ /* 0x044fe600000810cc */
[----:B------:R-:W2:Y:S04]  /*2aac0*/  LDL.LU R67, [R1+0x114c] ;  /* 0x00114c0001437983 */ /* 0x000ea80000300800 */
[----:B------:R-:W2:Y:S11]  /*2aad0*/  LDL.LU R180, [R1+0x1030] ;  /* 0x0010300001b47983 */ /* 0x000eb60000300800 */
[----:B------:R-:W-:Y:S05]  /*2aae0*/  @!UPT UIADD3 URZ, URZ, URZ, URZ ;  /* 0x0000003f3f3ff290 */ /* 0x000fea000fffe03f */
        /* <DEDUP_REMOVED lines=8> */
[----:B------:R-:W2:Y:S01]  /*2ab70*/  LDL.LU R207, [R1+0xf1c] ;  /* 0x000f1c0001cf7983 */ /* 0x000ea20000300800 */
[C---:B-1----:R-:W-:Y:S08]  /*2ab80*/  HMMA.1688.F32.TF32 R36, R40.reuse, R150, R80 ;  /* 0x000000962824723c */ /* 0x042ff00000081050 */
[C---:B------:R-:W-:Y:S08]  /*2ab90*/  HMMA.1688.F32.TF32 R48, R40.reuse, R154, R76 ;  /* 0x0000009a2830723c */ /* 0x040ff0000008104c */
[----:B------:R-:W-:Y:S07]  /*2aba0*/  HMMA.1688.F32.TF32 R40, R40, R158, R184 ;  /* 0x0000009e2828723c */ /* 0x000fee00000810b8 */
[----:B------:R-:W-:Y:S04]  /*2abb0*/  STL.64 [R1+0xb40], R36 ;  /* 0x000b402401007387 */ /* 0x000fe80000100a00 */
[----:B------:R-:W-:Y:S04]  /*2abc0*/  STL.64 [R1+0xb48], R38 ;  /* 0x000b482601007387 */ /* 0x000fe80000100a00 */
[----:B------:R1:W-:Y:S04]  /*2abd0*/  STL.64 [R1+0xb30], R48 ;  /* 0x000b303001007387 */ /* 0x0003e80000100a00 */
[----:B------:R1:W-:Y:S04]  /*2abe0*/  STL.64 [R1+0xb38], R50 ;  /* 0x000b383201007387 */ /* 0x0003e80000100a00 */
[----:B------:R-:W-:Y:S04]  /*2abf0*/  STL.64 [R1+0xb10], R40 ;  /* 0x000b102801007387 */ /* 0x000fe80000100a00 */
[----:B------:R-:W-:Y:S04]  /*2ac00*/  STL.64 [R1+0xb18], R42 ;  /* 0x000b182a01007387 */ /* 0x000fe80000100a00 */
[----:B------:R-:W-:Y:S04]  /*2ac10*/  LDS R36, [R2+0xc580] ;  /* 0x00c5800002247984 */ /* 0x000fe80000000800 */
[----:B------:R-:W-:Y:S04]  /*2ac20*/  LDS R38, [R2+0xe580] ;  /* 0x00e5800002267984 */ /* 0x000fe80000000800 */
[----:B------:R-:W-:Y:S04]  /*2ac30*/  LDS R37, [R0+0xc580] ;  /* 0x00c5800000257984 */ /* 0x000fe80000000800 */
[----:B------:R-:W1:Y:S04]  /*2ac40*/  LDS R39, [R0+0xe580] ;  /* 0x00e5800000277984 */ /* 0x000e680000000800 */
[----:B------:R-:W-:Y:S04]  /*2ac50*/  LDS R40, [R2+0xc600] ;  /* 0x00c6000002287984 */ /* 0x000fe80000000800 */
[----:B------:R-:W-:Y:S04]  /*2ac60*/  LDS R42, [R2+0xe600] ;  /* 0x00e60000022a7984 */ /* 0x000fe80000000800 */
[----:B------:R-:W-:Y:S04]  /*2ac70*/  LDS R41, [R0+0xc600] ;  /* 0x00c6000000297984 */ /* 0x000fe80000000800 */
[----:B------:R-:W1:Y:S01]  /*2ac80*/  LDS R43, [R0+0xe600] ;  /* 0x00e60000002b7984 */ /* 0x000e620000000800 */
[C---:B----4-:R-:W-:Y:S11]  /*2ac90*/  HMMA.1688.F32.TF32 R120, R44.reuse, R102, R72 ;  /* 0x000000662c78723c */ /* 0x050ff60000081048 */
[----:B------:R-:W-:Y:S11]  /*2aca0*/  @!UPT UIADD3 URZ, URZ, URZ, URZ ;  /* 0x0000003f3f3ff290 */ /* 0x000ff6000fffe03f */
[----:B------:R-:W-:Y:S01]  /*2acb0*/  @!UPT UIADD3 URZ, URZ, URZ, URZ ;  /* 0x0000003f3f3ff290 */ /* 0x000fe2000fffe03f */
[----:B------:R-:W-:Y:S04]  /*2acc0*/  STL [R1+0x1b8c], R120 ;  /* 0x001b8c7801007387 */ /* 0x000fe80000100800 */
[----:B------:R-:W-:Y:S04]  /*2acd0*/  STL [R1+0x1b88], R121 ;  /* 0x001b887901007387 */ /* 0x000fe80000100800 */
[----:B------:R-:W-:Y:S04]  /*2ace0*/  STL [R1+0x1b84], R122 ;  /* 0x001b847a01007387 */ /* 0x000fe80000100800 */
[----:B------:R-:W-:Y:S01]  /*2acf0*/  STL [R1+0x1b80], R123 ;  /* 0x001b807b01007387 */ /* 0x000fe20000100800 */
[C---:B---3--:R-:W-:Y:S08]  /*2ad00*/  HMMA.1688.F32.TF32 R88, R44.reuse, R34, R68 ;  /* 0x000000222c58723c */ /* 0x048ff00000081044 */
[C---:B--2---:R-:W-:Y:S11]  /*2ad10*/  HMMA.1688.F32.TF32 R84, R44.reuse, R30, R64 ;  /* 0x0000001e2c54723c */ /* 0x044ff60000081040 */
[----:B------:R-:W-:Y:S04]  /*2ad20*/  @!UPT UIADD3 URZ, URZ, URZ, URZ ;  /* 0x0000003f3f3ff290 */ /* 0x000fe8000fffe03f */
[----:B------:R-:W-:Y:S04]  /*2ad30*/  STL [R1+0x1b9c], R88 ;  /* 0x001b9c5801007387 */ /* 0x000fe80000100800 */
[----:B------:R-:W-:Y:S04]  /*2ad40*/  STL [R1+0x1b98], R89 ;  /* 0x001b985901007387 */ /* 0x000fe80000100800 */
[----:B------:R-:W-:Y:S04]  /*2ad50*/  STL [R1+0x1b94], R90 ;  /* 0x001b945a01007387 */ /* 0x000fe80000100800 */
[----:B------:R-:W-:Y:S01]  /*2ad60*/  STL [R1+0x1b90], R91 ;  /* 0x001b905b01007387 */ /* 0x000fe20000100800 */
[C---:B------:R-:W-:Y:S03]  /*2ad70*/  HMMA.1688.F32.TF32 R224, R44.reuse, R26, R180 ;  /* 0x0000001a2ce0723c */ /* 0x040fe600000810b4 */
[----:B------:R-:W-:Y:S04]  /*2ad80*/  STL [R1+0x1bac], R84 ;  /* 0x001bac5401007387 */ /* 0x000fe80000100800 */
[----:B------:R-:W-:Y:S04]  /*2ad90*/  STL [R1+0x1ba8], R85 ;  /* 0x001ba85501007387 */ /* 0x000fe80000100800 */
[----:B------:R-:W-:Y:S04]  /*2ada0*/  STL [R1+0x1ba4], R86 ;  /* 0x001ba45601007387 */ /* 0x000fe80000100800 */
[----:B------:R2:W-:Y:S01]  /*2adb0*/  STL [R1+0x1ba0], R87 ;  /* 0x001ba05701007387 */ /* 0x0005e20000100800 */
[C---:B------:R-:W-:Y:S07]  /*2adc0*/  HMMA.1688.F32.TF32 R220, R44.reuse, R22, R204 ;  /* 0x000000162cdc723c */ /* 0x040fee00000810cc */
[----:B------:R-:W-:Y:S04]  /*2add0*/  STL [R1+0x1c70], R226 ;  /* 0x001c70e201007387 */ /* 0x000fe80000100800 */
[----:B------:R-:W-:Y:S04]  /*2ade0*/  STL.64 [R1+0x1bb8], R224 ;  /* 0x001bb8e001007387 */ /* 0x000fe80000100a00 */
[----:B------:R-:W-:Y:S04]  /*2adf0*/  STL [R1+0x1bb0], R227 ;  /* 0x001bb0e301007387 */ /* 0x000fe80000100800 */
        /* <DEDUP_REMOVED lines=82> */
[C---:B--2---:R-:W-:Y:S08]  /*2b320*/  HMMA.1688.F32.TF32 R56, R44.reuse, R10, R160 ;  /* 0x0000000a2c38723c */ /* 0x044ff000000810a0 */
[C---:B---3--:R-:W-:Y:S08]  /*2b330*/  HMMA.1688.F32.TF32 R60, R44.reuse, R14, R208 ;  /* 0x0000000e2c3c723c */ /* 0x048ff000000810d0 */
[C---:B----4-:R-:W-:Y:S11]  /*2b340*/  HMMA.1688.F32.TF32 R84, R44.reuse, R18, R212 ;  /* 0x000000122c54723c */ /* 0x050ff600000810d4 */
[----:B------:R-:W-:Y:S11]  /*2b350*/  @!UPT UIADD3 URZ, URZ, URZ, URZ ;  /* 0x0000003f3f3ff290 */ /* 0x000ff6000fffe03f */
[----:B------:R-:W-:Y:S01]  /*2b360*/  @!UPT UIADD3 URZ, URZ, URZ, URZ ;  /* 0x0000003f3f3ff290 */ /* 0x000fe2000fffe03f */
        /* <DEDUP_REMOVED lines=18> */
[----:B------:R-:W-:Y:S08]  /*2b490*/  HMMA.1688.F32.TF32 R52, R44, R154, R108 ;  /* 0x0000009a2c34723c */ /* 0x000ff0000008106c */
[----:B------:R-:W-:Y:S08]  /*2b4a0*/  HMMA.1688.F32.TF32 R116, R36, R102, R48 ;  /* 0x000000662474723c */ /* 0x000ff00000081030 */
[----:B------:R-:W-:Y:S01]  /*2b4b0*/  HMMA.1688.F32.TF32 R44, R44, R158, R104 ;  /* 0x0000009e2c2c723c */ /* 0x000fe20000081068 */
[----:B------:R-:W-:Y:S04]  /*2b4c0*/  STL.64 [R1+0x590], R84 ;  /* 0x0005905401007387 */ /* 0x000fe80000100a00 */
[----:B------:R-:W-:Y:S03]  /*2b4d0*/  STL.64 [R1+0x598], R86 ;  /* 0x0005985601007387 */ /* 0x000fe60000100a00 */
[C---:B------:R-:W-:Y:S01]  /*2b4e0*/  HMMA.1688.F32.TF32 R80, R36.reuse, R34, R80 ;  /* 0x000000222450723c */ /* 0x040fe20000081050 */
        /* <DEDUP_REMOVED lines=10> */
[----:B------:R-:W-:Y:S04]  /*2b590*/  STL.64 [R1+0xa50], R44 ;  /* 0x000a502c01007387 */ /* 0x000fe80000100a00 */
[----:B------:R1:W-:Y:S02]  /*2b5a0*/  STL.64 [R1+0xa58], R46 ;  /* 0x000a582e01007387 */ /* 0x0003e40000100a00 */
[C---:B-1----:R-:W-:Y:S02]  /*2b5b0*/  HMMA.1688.F32.TF32 R44, R36.reuse, R18, R68 ;  /* 0x00000012242c723c */ /* 0x042fe40000081044 */
[----:B------:R-:W-:Y:S04]  /*2b5c0*/  STL.64 [R1+0x1bd0], R118 ;  /* 0x001bd07601007387 */ /* 0x000fe80000100a00 */
[----:B------:R-:W-:Y:S04]  /*2b5d0*/  STL.64 [R1+0x1be8], R80 ;  /* 0x001be85001007387 */ /* 0x000fe80000100a00 */
[----:B------:R-:W-:Y:S01]  /*2b5e0*/  STL.64 [R1+0x1be0], R82 ;  /* 0x001be05201007387 */ /* 0x000fe20000100a00 */
[C---:B------:R-:W-:Y:S03]  /*2b5f0*/  HMMA.1688.F32.TF32 R52, R36.reuse, R14, R64 ;  /* 0x0000000e2434723c */ /* 0x040fe60000081040 */
[----:B------:R-:W-:Y:S04]  /*2b600*/  STL.64 [R1+0x1bf8], R76 ;  /* 0x001bf84c01007387 */ /* 0x000fe80000100a00 */
[----:B------:R-:W-:Y:S04]  /*2b610*/  STL.64 [R1+0x1bf0], R78 ;  /* 0x001bf04e01007387 */ /* 0x000fe80000100a00 */
[----:B------:R-:W-:Y:S01]  /*2b620*/  STL.64 [R1+0x1c08], R216 ;  /* 0x001c08d801007387 */ /* 0x000fe20000100a00 */
[C---:B------:R-:W-:Y:S03]  /*2b630*/  HMMA.1688.F32.TF32 R48, R36.reuse, R10, R180 ;  /* 0x0000000a2430723c */ /* 0x040fe600000810b4 */
[----:B------:R-:W-:Y:S04]  /*2b640*/  STL.64 [R1+0x1c00], R218 ;  /* 0x001c00da01007387 */ /* 0x000fe80000100a00 */
[----:B------:R-:W-:Y:S04]  /*2b650*/  STL.64 [R1+0x1c18], R212 ;  /* 0x001c18d401007387 */ /* 0x000fe80000100a00 */
[----:B------:R-:W-:Y:S04]  /*2b660*/  STL.64 [R1+0x1c10], R214 ;  /* 0x001c10d601007387 */ /* 0x000fe80000100a00 */
[----:B------:R-:W-:Y:S04]  /*2b670*/  STL.64 [R1+0x40], R44 ;  /* 0x0000402c01007387 */ /* 0x000fe80000100a00 */
[----:B------:R1:W-:Y:S02]  /*2b680*/  STL.64 [R1+0x48], R46 ;  /* 0x0000482e01007387 */ /* 0x0003e40000100a00 */
[----:B-1----:R-:W-:Y:S02]  /*2b690*/  HMMA.1688.F32.TF32 R44, R36, R130, R204 ;  /* 0x00000082242c723c */ /* 0x002fe400000810cc */
[----:B------:R-:W-:Y:S04]  /*2b6a0*/  STL.64 [R1+0x30], R52 ;  /* 0x0000303401007387 */ /* 0x000fe80000100a00 */
[----:B------:R-:W-:Y:S04]  /*2b6b0*/  STL.64 [R1+0x38], R54 ;  /* 0x0000383601007387 */ /* 0x000fe80000100a00 */
[----:B------:R-:W2:Y:S04]  /*2b6c0*/  LDL.LU R184, [R1+0xdf0] ;  /* 0x000df00001b87983 */ /* 0x000ea80000300800 */
[----:B------:R1:W-:Y:S04]  /*2b6d0*/  STL.64 [R1+0xe0], R48 ;  /* 0x0000e03001007387 */ /* 0x0003e80000100a00 */
[----:B------:R3:W-:Y:S05]  /*2b6e0*/  STL.64 [R1+0xe8], R50 ;  /* 0x0000e83201007387 */ /* 0x0007ea0000100a00 */
[----:B------:R-:W-:Y:S04]  /*2b6f0*/  STL.64 [R1+0x200], R44 ;  /* 0x0002002c01007387 */ /* 0x000fe80000100a00 */
[----:B------:R4:W-:Y:S04]  /*2b700*/  STL.64 [R1+0x208], R46 ;  /* 0x0002082e01007387 */ /* 0x0009e80000100a00 */
        /* <DEDUP_REMOVED lines=64> */
[----:B---3--:R-:W-:Y:S08]  /*2bb10*/  HMMA.1688.F32.TF32 R68, R40, R30, R68 ;  /* 0x0000001e2844723c */ /* 0x008ff00000081044 */
[C---:B----4-:R-:W-:Y:S08]  /*2bb20*/  HMMA.1688.F32.TF32 R56, R36.reuse, R138, R160 ;  /* 0x0000008a2438723c */ /* 0x050ff000000810a0 */
[C---:B------:R-:W-:Y:S08]  /*2bb30*/  HMMA.1688.F32.TF32 R60, R36.reuse, R134, R208 ;  /* 0x00000086243c723c */ /* 0x040ff000000810d0 */
[C---:B------:R-:W-:Y:S11]  /*2bb40*/  HMMA.1688.F32.TF32 R44, R36.reuse, R142, R244 ;  /* 0x0000008e242c723c */ /* 0x040ff600000810f4 */
[----:B------:R-:W-:Y:S04]  /*2bb50*/  @!UPT UIADD3 URZ, URZ, URZ, URZ ;  /* 0x0000003f3f3ff290 */ /* 0x000fe8000fffe03f */
        /* <DEDUP_REMOVED lines=8> */
[----:B-1----:R-:W-:Y:S08]  /*2bbe0*/  HMMA.1688.F32.TF32 R44, R36, R154, R52 ;  /* 0x0000009a242c723c */ /* 0x002ff00000081034 */
        /* <DEDUP_REMOVED lines=9> */
[----:B------:R1:W-:Y:S03]  /*2bc80*/  STL.64 [R1+0x9d8], R46 ;  /* 0x0009d82e01007387 */ /* 0x0003e60000100a00 */
[C---:B------:R-:W-:Y:S01]  /*2bc90*/  HMMA.1688.F32.TF32 R204, R40.reuse, R22, R204 ;  /* 0x0000001628cc723c */ /* 0x040fe200000810cc */
[----:B------:R-:W-:Y:S04]  /*2bca0*/  STL.64 [R1+0x1c28], R112 ;  /* 0x001c287001007387 */ /* 0x000fe80000100a00 */
[----:B------:R-:W-:Y:S04]  /*2bcb0*/  STL.64 [R1+0x9c0], R36 ;  /* 0x0009c02401007387 */ /* 0x000fe80000100a00 */
[----:B------:R2:W-:Y:S01]  /*2bcc0*/  STL.64 [R1+0x9c8], R38 ;  /* 0x0009c82601007387 */ /* 0x0005e20000100a00 */
[C---:B-1----:R-:W-:Y:S08]  /*2bcd0*/  HMMA.1688.F32.TF32 R44, R40.reuse, R10, R184 ;  /* 0x0000000a282c723c */ /* 0x042ff000000810b8 */
[C---:B--2---:R-:W-:Y:S01]  /*2bce0*/  HMMA.1688.F32.TF32 R36, R40.reuse, R18, R104 ;  /* 0x000000122824723c */ /* 0x044fe20000081068 */
        /* <DEDUP_REMOVED lines=15> */
[----:B-1----:R-:W-:Y:S01]  /*2bde0*/  HMMA.1688.F32.TF32 R48, R40, R130, R64 ;  /* 0x000000822830723c */ /* 0x002fe20000081040 */
[----:B------:R-:W-:-:S02]  /*2bdf0*/  IMAD.MOV.U32 R184, RZ, RZ, R133 ;  /* 0x000000ffffb87224 */ /* 0x000fc400078e0085 */
[----:B------:R-:W-:Y:S01]  /*2be00*/  LDS R36, [R2+0xc680] ;  /* 0x00c6800002247984 */ /* 0x000fe20000000800 */
[----:B------:R-:W-:Y:S02]  /*2be10*/  IMAD.MOV.U32 R185, RZ, RZ, R3 ;  /* 0x000000ffffb97224 */ /* 0x000fe400078e0003 */
[----:B------:R-:W-:Y:S01]  /*2be20*/  IMAD.MOV.U32 R186, RZ, RZ, R16 ;  /* 0x000000ffffba7224 */ /* 0x000fe200078e0010 */
[----:B------:R-:W-:Y:S01]  /*2be30*/  LDS R38, [R2+0xe680] ;  /* 0x00e6800002267984 */ /* 0x000fe20000000800 */
[----:B--2---:R-:W-:Y:S01]  /*2be40*/  HMMA.1688.F32.TF32 R44, R40, R134, R180 ;  /* 0x00000086282c723c */ /* 0x004fe200000810b4 */
[----:B------:R-:W-:Y:S02]  /*2be50*/  IMAD.MOV.U32 R187, RZ, RZ, R17 ;  /* 0x000000ffffbb7224 */ /* 0x000fe400078e0011 */
[----:B------:R-:W-:Y:S04]  /*2be60*/  LDS R37, [R0+0xc680] ;  /* 0x00c6800000257984 */ /* 0x000fe80000000800 */
[----:B------:R-:W1:Y:S08]  /*2be70*/  LDS R39, [R0+0xe680] ;  /* 0x00e6800000277984 */ /* 0x000e700000000800 */
[----:B------:R2:W-:Y:S04]  /*2be80*/  STL.64 [R1+0x1f0], R48 ;  /* 0x0001f03001007387 */ /* 0x0005e80000100a00 */
[----:B------:R3:W-:Y:S04]  /*2be90*/  STL.64 [R1+0x1f8], R50 ;  /* 0x0001f83201007387 */ /* 0x0007e80000100a00 */
[----:B------:R-:W4:Y:S04]  /*2bea0*/  LDL.LU R133, [R1+0x1d60] ;  /* 0x001d600001857983 */ /* 0x000f280000300800 */
[----:B------:R-:W-:Y:S04]  /*2beb0*/  STL.64 [R1+0x2e0], R44 ;  /* 0x0002e02c01007387 */ /* 0x000fe80000100a00 */
[----:B------:R1:W-:Y:S04]  /*2bec0*/  STL.64 [R1+0x2e8], R46 ;  /* 0x0002e82e01007387 */ /* 0x0003e80000100a00 */
[----:B------:R-:W4:Y:S04]  /*2bed0*/  LDL.LU R3, [R1+0x1d5c] ;  /* 0x001d5c0001037983 */ /* 0x000f280000300800 */
[----:B------:R-:W4:Y:S04]  /*2bee0*/  LDL.LU R16, [R1+0x1d58] ;  /* 0x001d580001107983 */ /* 0x000f280000300800 */
[----:B------:R-:W4:Y:S01]  /*2bef0*/  LDL.LU R17, [R1+0x1d54] ;  /* 0x001d540001117983 */ /* 0x000f220000300800 */
[----:B--2---:R-:W-:Y:S01]  /*2bf00*/  IMAD.MOV.U32 R48, RZ, RZ, R8 ;  /* 0x000000ffff307224 */ /* 0x004fe200078e0008 */
[----:B------:R-:W-:Y:S01]  /*2bf10*/  MOV R49, R9 ;  /* 0x0000000900317202 */ /* 0x000fe20000000f00 */
[----:B---3--:R-:W-:Y:S01]  /*2bf20*/  IMAD.MOV.U32 R50, RZ, RZ, R21 ;  /* 0x000000ffff327224 */ /* 0x008fe200078e0015 */
[----:B------:R-:W2:Y:S01]  /*2bf30*/  LDL.LU R8, [R1+0x1d50] ;  /* 0x001d500001087983 */ /* 0x000ea20000300800 */
[----:B------:R-:W-:-:S03]  /*2bf40*/  IMAD.MOV.U32 R51, RZ, RZ, R20 ;  /* 0x000000ffff337224 */ /* 0x000fc600078e0014 */
        /* <DEDUP_REMOVED lines=31> */
[----:B----4-:R-:W-:-:S02]  /*2c140*/  IMAD.MOV.U32 R163, RZ, RZ, R133 ;  /* 0x000000ffffa37224 */ /* 0x010fc400078e0085 */
[----:B------:R-:W-:Y:S02]  /*2c150*/  IMAD.MOV.U32 R162, RZ, RZ, R3 ;  /* 0x000000ffffa27224 */ /* 0x000fe400078e0003 */
[----:B------:R-:W-:Y:S02]  /*2c160*/  IMAD.MOV.U32 R161, RZ, RZ, R16 ;  /* 0x000000ffffa17224 */ /* 0x000fe400078e0010 */
[----:B------:R-:W-:Y:S02]  /*2c170*/  IMAD.MOV.U32 R160, RZ, RZ, R17 ;  /* 0x000000ffffa07224 */ /* 0x000fe400078e0011 */
        /* <DEDUP_REMOVED lines=11> */
[----:B------:R-:W4:Y:S01]  /*2c230*/  LDL.LU R99, [R1+0x8ec] ;  /* 0x0008ec0001637983 */ /* 0x000f220000300800 */
[----:B--2---:R-:W-:-:S02]  /*2c240*/  IMAD.MOV.U32 R176, RZ, RZ, R20 ;  /* 0x000000ffffb07224 */ /* 0x004fc400078e0014 */
[----:B------:R-:W-:Y:S01]  /*2c250*/  IMAD.MOV.U32 R177, RZ, RZ, R21 ;  /* 0x000000ffffb17224 */ /* 0x000fe200078e0015 */
[----:B------:R-:W2:Y:S01]  /*2c260*/  LDL.LU R20, [R1+0x1d30] ;  /* 0x001d300001147983 */ /* 0x000ea20000300800 */
[----:B---3--:R-:W-:Y:S01]  /*2c270*/  IMAD.MOV.U32 R178, RZ, RZ, R9 ;  /* 0x000000ffffb27224 */ /* 0x008fe200078e0009 */
[----:B------:R-:W-:Y:S02]  /*2c280*/  MOV R179, R8 ;  /* 0x0000000800b37202 */ /* 0x000fe40000000f00 */
[----:B------:R-:W3:Y:S04]  /*2c290*/  LDL.LU R21, [R1+0x1d2c] ;  /* 0x001d2c0001157983 */ /* 0x000ee80000300800 */
[----:B------:R-:W2:Y:S04]  /*2c2a0*/  LDL.LU R9, [R1+0x1d28] ;  /* 0x001d280001097983 */ /* 0x000ea80000300800 */
[----:B------:R-:W2:Y:S01]  /*2c2b0*/  LDL.LU R8, [R1+0x1d24] ;  /* 0x001d240001087983 */ /* 0x000ea20000300800 */
        /* <DEDUP_REMOVED lines=28> */
[C---:B------:R-:W-:Y:S08]  /*2c480*/  HMMA.1688.F32.TF32 R68, R40.reuse, R138, R96 ;  /* 0x0000008a2844723c */ /* 0x040ff00000081060 */
[----:B-1----:R-:W-:Y:S01]  /*2c490*/  HMMA.1688.F32.TF32 R44, R40, R142, R164 ;  /* 0x0000008e282c723c */ /* 0x002fe200000810a4 */
[----:B------:R-:W-:-:S02]  /*2c4a0*/  IMAD.MOV.U32 R180, RZ, RZ, R128 ;  /* 0x000000ffffb47224 */ /* 0x000fc400078e0080 */
[----:B------:R-:W-:Y:S01]  /*2c4b0*/  IMAD.MOV.U32 R181, RZ, RZ, R129 ;  /* 0x000000ffffb57224 */ /* 0x000fe200078e0081 */
[----:B------:R-:W4:Y:S01]  /*2c4c0*/  LDL.LU R128, [R1+0x1d10] ;  /* 0x001d100001807983 */ /* 0x000f220000300800 */
[----:B------:R-:W-:Y:S02]  /*2c4d0*/  IMAD.MOV.U32 R182, RZ, RZ, R33 ;  /* 0x000000ffffb67224 */ /* 0x000fe400078e0021 */
[----:B------:R-:W-:Y:S01]  /*2c4e0*/  IMAD.MOV.U32 R183, RZ, RZ, R29 ;  /* 0x000000ffffb77224 */ /* 0x000fe200078e001d */
[----:B------:R-:W4:Y:S01]  /*2c4f0*/  LDL.LU R129, [R1+0x1d0c] ;  /* 0x001d0c0001817983 */ /* 0x000f220000300800 */
[C---:B------:R-:W-:Y:S03]  /*2c500*/  HMMA.1688.F32.TF32 R72, R40.reuse, R146, R124 ;  /* 0x000000922848723c */ /* 0x040fe6000008107c */
[----:B------:R-:W4:Y:S04]  /*2c510*/  LDL.LU R33, [R1+0x1d08] ;  /* 0x001d080001217983 */ /* 0x000f280000300800 */
[----:B------:R-:W4:Y:S04]  /*2c520*/  LDL.LU R29, [R1+0x1d04] ;  /* 0x001d0400011d7983 */ /* 0x000f280000300800 */
[----:B------:R-:W-:Y:S04]  /*2c530*/  STL.64 [R1+0x3c0], R68 ;  /* 0x0003c04401007387 */ /* 0x000fe80000100a00 */
[----:B------:R1:W-:Y:S04]  /*2c540*/  STL.64 [R1+0x3c8], R70 ;  /* 0x0003c84601007387 */ /* 0x0003e80000100a00 */
[----:B------:R-:W-:Y:S04]  /*2c550*/  STL.64 [R1+0x4e0], R44 ;  /* 0x0004e02c01007387 */ /* 0x000fe80000100a00 */
[----:B------:R2:W-:Y:S01]  /*2c560*/  STL.64 [R1+0x4e8], R46 ;  /* 0x0004e82e01007387 */ /* 0x0005e20000100a00 */
[----:B-1----:R-:W-:Y:S08]  /*2c570*/  HMMA.1688.F32.TF32 R68, R40, R150, R176 ;  /* 0x000000962844723c */ /* 0x002ff000000810b0 */
[C---:B------:R-:W-:Y:S08]  /*2c580*/  HMMA.1688.F32.TF32 R48, R36.reuse, R146, R48 ;  /* 0x000000922430723c */ /* 0x040ff00000081030 */
[C---:B------:R-:W-:Y:S08]  /*2c590*/  HMMA.1688.F32.TF32 R56, R36.reuse, R26, R56 ;  /* 0x0000001a2438723c */ /* 0x040ff00000081038 */
[----:B------:R-:W-:Y:S01]  /*2c5a0*/  HMMA.1688.F32.TF32 R52, R36, R22, R52 ;  /* 0x000000162434723c */ /* 0x000fe20000081034 */
[----:B------:R-:W-:Y:S01]  /*2c5b0*/  IMAD.MOV.U32 R92, RZ, RZ, R101 ;  /* 0x000000ffff5c7224 */ /* 0x000fe200078e0065 */
[----:B------:R-:W-:Y:S01]  /*2c5c0*/  MOV R93, R252 ;  /* 0x000000fc005d7202 */ /* 0x000fe20000000f00 */
[----:B------:R-:W-:-:S02]  /*2c5d0*/  IMAD.MOV.U32 R94, RZ, RZ, R24 ;  /* 0x000000ffff5e7224 */ /* 0x000fc400078e0018 */
[----:B------:R-:W-:Y:S02]  /*2c5e0*/  IMAD.MOV.U32 R95, RZ, RZ, R25 ;  /* 0x000000ffff5f7224 */ /* 0x000fe400078e0019 */
[----:B------:R-:W-:Y:S01]  /*2c5f0*/  IMAD.MOV.U32 R228, RZ, RZ, R28 ;  /* 0x000000ffffe47224 */ /* 0x000fe200078e001c */
[C---:B--2---:R-:W-:Y:S01]  /*2c600*/  HMMA.1688.F32.TF32 R44, R40.reuse, R154, R160 ;  /* 0x0000009a282c723c */ /* 0x044fe200000810a0 */
[----:B------:R-:W-:Y:S01]  /*2c610*/  STL.64 [R1+0x9b0], R72 ;  /* 0x0009b04801007387 */ /* 0x000fe20000100a00 */
[----:B------:R-:W-:Y:S02]  /*2c620*/  IMAD.MOV.U32 R229, RZ, RZ, R100 ;  /* 0x000000ffffe57224 */ /* 0x000fe400078e0064 */
[----:B------:R-:W-:Y:S02]  /*2c630*/  IMAD.MOV.U32 R230, RZ, RZ, R6 ;  /* 0x000000ffffe67224 */ /* 0x000fe400078e0006 */
[----:B------:R-:W-:Y:S01]  /*2c640*/  IMAD.MOV.U32 R231, RZ, RZ, R7 ;  /* 0x000000ffffe77224 */ /* 0x000fe200078e0007 */
[----:B------:R-:W-:Y:S01]  /*2c650*/  MOV R123, R20 ;  /* 0x00000014007b7202 */ /* 0x000fe20000000f00 */
[----:B------:R-:W-:Y:S01]  /*2c660*/  HMMA.1688.F32.TF32 R40, R40, R158, R192 ;  /* 0x0000009e2828723c */ /* 0x000fe200000810c0 */
[----:B------:R-:W-:Y:S04]  /*2c670*/  STL.64 [R1+0x9b8], R74 ;  /* 0x0009b84a01007387 */ /* 0x000fe80000100a00 */
[----:B------:R-:W-:Y:S04]  /*2c680*/  STL.64 [R1+0x9a0], R68 ;  /* 0x0009a04401007387 */ /* 0x000fe80000100a00 */
[----:B------:R-:W-:Y:S01]  /*2c690*/  STL.64 [R1+0x9a8], R70 ;  /* 0x0009a84601007387 */ /* 0x000fe20000100a00 */
[----:B------:R-:W-:-:S02]  /*2c6a0*/  IMAD.MOV.U32 R120, RZ, RZ, R8 ;  /* 0x000000ffff787224 */ /* 0x000fc400078e0008 */
[----:B------:R-:W-:Y:S01]  /*2c6b0*/  IMAD.MOV.U32 R121, RZ, RZ, R9 ;  /* 0x000000ffff797224 */ /* 0x000fe200078e0009 */
[----:B------:R-:W-:Y:S04]  /*2c6c0*/  LDS R164, [R2+0xc700] ;  /* 0x00c7000002a47984 */ /* 0x000fe80000000800 */
[----:B------:R-:W-:Y:S04]  /*2c6d0*/  STL.64 [R1+0x990], R44 ;  /* 0x0009902c01007387 */ /* 0x000fe80000100a00 */
[----:B------:R-:W-:Y:S04]  /*2c6e0*/  STL.64 [R1+0x998], R46 ;  /* 0x0009982e01007387 */ /* 0x000fe80000100a00 */
[----:B------:R-:W-:Y:S04]  /*2c6f0*/  STL.64 [R1+0x8e0], R40 ;  /* 0x0008e02801007387 */ /* 0x000fe80000100a00 */
[----:B------:R1:W-:Y:S01]  /*2c700*/  STL.64 [R1+0x8e8], R42 ;  /* 0x0008e82a01007387 */ /* 0x0003e20000100a00 */
[----:B---3--:R-:W-:-:S03]  /*2c710*/  IMAD.MOV.U32 R122, RZ, RZ, R21 ;  /* 0x000000ffff7a7224 */ /* 0x008fc600078e0015 */
[----:B------:R-:W-:Y:S04]  /*2c720*/  LDS R166, [R2+0xe700] ;  /* 0x00e7000002a67984 */ /* 0x000fe80000000800 */
[----:B------:R-:W-:Y:S01]  /*2c730*/  LDS R165, [R0+0xc700] ;  /* 0x00c7000000a57984 */ /* 0x000fe20000000800 */
[C---:B-1----:R-:W-:Y:S03]  /*2c740*/  HMMA.1688.F32.TF32 R40, R36.reuse, R18, R236 ;  /* 0x000000122428723c */ /* 0x042fe600000810ec */
[----:B------:R-:W1:Y:S01]  /*2c750*/  LDS R167, [R0+0xe700] ;  /* 0x00e7000000a77984 */ /* 0x000e620000000800 */
[----:B------:R-:W-:Y:S02]  /*2c760*/  IMAD.MOV.U32 R232, RZ, RZ, R32 ;  /* 0x000000ffffe87224 */ /* 0x000fe400078e0020 */
[----:B------:R-:W-:Y:S01]  /*2c770*/  IMAD.MOV.U32 R233, RZ, RZ, R13 ;  /* 0x000000ffffe97224 */ /* 0x000fe200078e000d */
[----:B------:R-:W-:Y:S01]  /*2c780*/  LDS R163, [R0+0xe780] ;  /* 0x00e7800000a37984 */ /* 0x000fe20000000800 */
[----:B------:R-:W-:Y:S01]  /*2c790*/  HMMA.1688.F32.TF32 R44, R36, R10, R240 ;  /* 0x0000000a242c723c */ /* 0x000fe200000810f0 */
[----:B------:R-:W-:-:S02]  /*2c7a0*/  IMAD.MOV.U32 R234, RZ, RZ, R12 ;  /* 0x000000ffffea7224 */ /* 0x000fc400078e000c */
[----:B------:R-:W-:Y:S01]  /*2c7b0*/  LDS R161, [R0+0xc780] ;  /* 0x00c7800000a17984 */ /* 0x000fe20000000800 */
[----:B------:R-:W-:Y:S02]  /*2c7c0*/  IMAD.MOV.U32 R235, RZ, RZ, R5 ;  /* 0x000000ffffeb7224 */ /* 0x000fe400078e0005 */
[----:B------:R-:W-:Y:S01]  /*2c7d0*/  IMAD.MOV.U32 R206, RZ, RZ, c[0x0][0x188] ;  /* 0x00006200ffce7624 */ /* 0x000fe200078e00ff */
[----:B------:R-:W-:Y:S01]  /*2c7e0*/  LDS R162, [R2+0xe780] ;  /* 0x00e7800002a27984 */ /* 0x000fe20000000800 */
[C---:B------:R-:W-:Y:S03]  /*2c7f0*/  HMMA.1688.F32.TF32 R68, R36.reuse, R134, R168 ;  /* 0x000000862444723c */ /* 0x040fe600000810a8 */
[----:B------:R-:W2:Y:S05]  /*2c800*/  LDS R160, [R2+0xc780] ;  /* 0x00c7800002a07984 */ /* 0x000eaa0000000800 */
[C---:B----4-:R-:W-:Y:S11]  /*2c810*/  HMMA.1688.F32.TF32 R108, R36.reuse, R102, R108 ;  /* 0x00000066246c723c */ /* 0x050ff6000008106c */
[----:B------:R-:W-:Y:S11]  /*2c820*/  @!UPT UIADD3 URZ, URZ, URZ, URZ ;  /* 0x0000003f3f3ff290 */ /* 0x000ff6000fffe03f */
[----:B------:R-:W-:Y:S01]  /*2c830*/  @!UPT UIADD3 URZ, URZ, URZ, URZ ;  /* 0x0000003f3f3ff290 */ /* 0x000fe2000fffe03f */
[----:B------:R-:W-:Y:S04]  /*2c840*/  STL [R1+0x1c78], R110 ;  /* 0x001c786e01007387 */ /* 0x000fe80000100800 */
[----:B------:R-:W-:Y:S04]  /*2c850*/  STL [R1+0x1c74], R111 ;  /* 0x001c746f01007387 */ /* 0x000fe80000100800 */
[----:B------:R-:W-:Y:S04]  /*2c860*/  STL.64 [R1], R40 ;  /* 0x0000002801007387 */ /* 0x000fe80000100a00 */
[----:B------:R3:W-:Y:S02]  /*2c870*/  STL.64 [R1+0x8], R42 ;  /* 0x0000082a01007387 */ /* 0x0007e40000100a00 */
[C---:B---3--:R-:W-:Y:S02]  /*2c880*/  HMMA.1688.F32.TF32 R40, R36.reuse, R130, R172 ;  /* 0x000000822428723c */ /* 0x048fe400000810ac */
[----:B------:R-:W-:Y:S04]  /*2c890*/  STL.64 [R1+0xc0], R44 ;  /* 0x0000c02c01007387 */ /* 0x000fe80000100a00 */
[----:B------:R3:W-:Y:S02]  /*2c8a0*/  STL.64 [R1+0xc8], R46 ;  /* 0x0000c82e01007387 */ /* 0x0007e40000100a00 */
[C---:B---3--:R-:W-:Y:S11]  /*2c8b0*/  HMMA.1688.F32.TF32 R44, R36.reuse, R138, R244 ;  /* 0x0000008a242c723c */ /* 0x048ff600000810f4 */
[----:B------:R-:W-:Y:S04]  /*2c8c0*/  @!UPT UIADD3 URZ, URZ, URZ, URZ ;  /* 0x0000003f3f3ff290 */ /* 0x000fe8000fffe03f */
[----:B------:R-:W-:Y:S04]  /*2c8d0*/  STL.64 [R1+0x1e0], R40 ;  /* 0x0001e02801007387 */ /* 0x000fe80000100a00 */
[----:B------:R3:W-:Y:S02]  /*2c8e0*/  STL.64 [R1+0x1e8], R42 ;  /* 0x0001e82a01007387 */ /* 0x0007e40000100a00 */
[C---:B---3--:R-:W-:Y:S02]  /*2c8f0*/  HMMA.1688.F32.TF32 R40, R36.reuse, R142, R104 ;  /* 0x0000008e2428723c */ /* 0x048fe40000081068 */
[----:B------:R-:W-:Y:S04]  /*2c900*/  STL.64 [R1+0x2d0], R68 ;  /* 0x0002d04401007387 */ /* 0x000fe80000100a00 */
[----:B------:R-:W-:Y:S04]  /*2c910*/  STL.64 [R1+0x2d8], R70 ;  /* 0x0002d84601007387 */ /* 0x000fe80000100a00 */
[----:B------:R-:W-:Y:S04]  /*2c920*/  STL.64 [R1+0x3b0], R44 ;  /* 0x0003b02c01007387 */ /* 0x000fe80000100a00 */
[----:B------:R3:W-:Y:S01]  /*2c930*/  STL.64 [R1+0x3b8], R46 ;  /* 0x0003b82e01007387 */ /* 0x0007e20000100a00 */
[C---:B------:R-:W-:Y:S08]  /*2c940*/  HMMA.1688.F32.TF32 R64, R36.reuse, R34, R64 ;  /* 0x000000222440723c */ /* 0x040ff00000081040 */
[----:B------:R-:W-:Y:S01]  /*2c950*/  STL.64 [R1+0x4d0], R40 ;  /* 0x0004d02801007387 */ /* 0x000fe20000100a00 */
[C---:B---3--:R-:W-:Y:S03]  /*2c960*/  HMMA.1688.F32.TF32 R44, R36.reuse, R150, R184 ;  /* 0x00000096242c723c */ /* 0x048fe600000810b8 */
[----:B------:R3:W-:Y:S05]  /*2c970*/  STL.64 [R1+0x4d8], R42 ;  /* 0x0004d82a01007387 */ /* 0x0007ea0000100a00 */
[C---:B------:R-:W-:Y:S08]  /*2c980*/  HMMA.1688.F32.TF32 R60, R36.reuse, R30, R60 ;  /* 0x0000001e243c723c */ /* 0x040ff0000008103c */
[C---:B---3--:R-:W-:Y:S08]  /*2c990*/  HMMA.1688.F32.TF32 R40, R36.reuse, R154, R180 ;  /* 0x0000009a2428723c */ /* 0x048ff000000810b4 */
[C---:B------:R-:W-:Y:S08]  /*2c9a0*/  HMMA.1688.F32.TF32 R248, R36.reuse, R14, R248 ;  /* 0x0000000e24f8723c */ /* 0x040ff000000810f8 */
[----:B------:R-:W-:Y:S01]  /*2c9b0*/  HMMA.1688.F32.TF32 R36, R36, R158, R196 ;  /* 0x0000009e2424723c */ /* 0x000fe200000810c4 */
[----:B------:R3:W-:Y:S04]  /*2c9c0*/  STL.64 [R1+0x930], R48 ;  /* 0x0009303001007387 */ /* 0x0007e80000100a00 */
[----:B------:R4:W-:Y:S04]  /*2c9d0*/  STL.64 [R1+0x938], R50 ;  /* 0x0009383201007387 */ /* 0x0009e80000100a00 */
[----:B------:R1:W-:Y:S04]  /*2c9e0*/  STL.64 [R1+0x920], R44 ;  /* 0x0009202c01007387 */ /* 0x0003e80000100a00 */
[----:B------:R1:W-:Y:S04]  /*2c9f0*/  STL.64 [R1+0x928], R46 ;  /* 0x0009282e01007387 */ /* 0x0003e80000100a00 */
[----:B------:R-:W2:Y:S04]  /*2ca00*/  LDL.LU R184, [R1+0x1210] ;  /* 0x0012100001b87983 */ /* 0x000ea80000300800 */
[----:B------:R-:W-:Y:S04]  /*2ca10*/  STL.64 [R1+0x910], R40 ;  /* 0x0009102801007387 */ /* 0x000fe80000100a00 */
[----:B------:R-:W-:Y:S04]  /*2ca20*/  STL.64 [R1+0x918], R42 ;  /* 0x0009182a01007387 */ /* 0x000fe80000100a00 */
        /* <DEDUP_REMOVED lines=35> */
[----:B------:R-:W-:-:S02]  /*2cc60*/  IMAD.MOV.U32 R86, RZ, RZ, R29 ;  /* 0x000000ffff567224 */ /* 0x000fc400078e001d */
[----:B------:R-:W-:Y:S02]  /*2cc70*/  IMAD.MOV.U32 R87, RZ, RZ, R33 ;  /* 0x000000ffff577224 */ /* 0x000fe400078e0021 */
[----:B------:R-:W-:Y:S01]  /*2cc80*/  IMAD.MOV.U32 R91, RZ, RZ, R133 ;  /* 0x000000ffff5b7224 */ /* 0x000fe200078e0085 */
[----:B-1----:R-:W-:Y:S01]  /*2cc90*/  HMMA.1688.F32.TF32 R76, R164, R142, R120 ;  /* 0x0000008ea44c723c */ /* 0x002fe20000081078 */
[----:B------:R-:W-:Y:S02]  /*2cca0*/  IMAD.MOV.U32 R13, RZ, RZ, 0x1f ;  /* 0x0000001fff0d7424 */ /* 0x000fe400078e00ff */
[----:B------:R-:W-:Y:S01]  /*2ccb0*/  IMAD.SHL.U32 R206, R206, 0x20, RZ ;  /* 0x00000020cece7824 */ /* 0x000fe200078e00ff */
[----:B------:R-:W1:Y:S01]  /*2ccc0*/  S2R R149, SR_TID.X ;  /* 0x0000000000957919 */ /* 0x000e620000002100 */
[----:B------:R-:W-:-:S03]  /*2ccd0*/  IMAD.MOV.U32 R2, RZ, RZ, c[0x0][0x180] ;  /* 0x00006000ff027624 */ /* 0x000fc600078e00ff */
[----:B------:R-:W-:Y:S01]  /*2cce0*/  BAR.SYNC.DEFER_BLOCKING 0x0 ;  /* 0x0000000000007b1d */ /* 0x000fe20000010000 */
[----:B--2---:R-:W-:Y:S02]  /*2ccf0*/  IMAD.MOV.U32 R227, RZ, RZ, R24 ;  /* 0x000000ffffe37224 */ /* 0x004fe400078e0018 */
[----:B---3--:R-:W-:Y:S02]  /*2cd00*/  IMAD.MOV.U32 R226, RZ, RZ, R25 ;  /* 0x000000ffffe27224 */ /* 0x008fe400078e0019 */
[----:B----4-:R-:W-:Y:S02]  /*2cd10*/  IMAD.MOV.U32 R225, RZ, RZ, R28 ;  /* 0x000000ffffe17224 */ /* 0x010fe400078e001c */
[----:B------:R-:W-:Y:S02]  /*2cd20*/  IMAD.MOV.U32 R224, RZ, RZ, R100 ;  /* 0x000000ffffe07224 */ /* 0x000fe400078e0064 */
[----:B------:R-:W2:Y:S04]  /*2cd30*/  LDL.LU R100, [R1+0x1cc4] ;  /* 0x001cc40001647983 */ /* 0x000ea80000300800 */
[----:B------:R-:W3:Y:S04]  /*2cd40*/  LDL.LU R28, [R1+0x1cc0] ;  /* 0x001cc000011c7983 */ /* 0x000ee80000300800 */
[----:B------:R-:W4:Y:S04]  /*2cd50*/  LDL.LU R25, [R1+0x1cbc] ;  /* 0x001cbc0001197983 */ /* 0x000f280000300800 */
[----:B------:R-:W2:Y:S01]  /*2cd60*/  LDL.LU R24, [R1+0x1cb8] ;  /* 0x001cb80001187983 */ /* 0x000ea20000300800 */
[----:B------:R-:W-:-:S02]  /*2cd70*/  IMAD.MOV.U32 R223, RZ, RZ, R21 ;  /* 0x000000ffffdf7224 */ /* 0x000fc400078e0015 */
[----:B------:R-:W-:Y:S01]  /*2cd80*/  IMAD.MOV.U32 R222, RZ, RZ, R20 ;  /* 0x000000ffffde7224 */ /* 0x000fe200078e0014 */
[----:B------:R-:W-:Y:S01]  /*2cd90*/  MOV R221, R17 ;  /* 0x0000001100dd7202 */ /* 0x000fe20000000f00 */
[----:B------:R-:W-:Y:S02]  /*2cda0*/  IMAD.MOV.U32 R220, RZ, RZ, R16 ;  /* 0x000000ffffdc7224 */ /* 0x000fe400078e0010 */
[----:B------:R-:W3:Y:S04]  /*2cdb0*/  LDL.LU R16, [R1+0x1cb4] ;  /* 0x001cb40001107983 */ /* 0x000ee80000300800 */
[----:B------:R-:W3:Y:S04]  /*2cdc0*/  LDL.LU R17, [R1+0x1cb0] ;  /* 0x001cb00001117983 */ /* 0x000ee80000300800 */
[----:B------:R-:W3:Y:S04]  /*2cdd0*/  LDL.LU R20, [R1+0x1cac] ;  /* 0x001cac0001147983 */ /* 0x000ee80000300800 */
[----:B------:R-:W3:Y:S04]  /*2cde0*/  LDL.LU R21, [R1+0x1ca8] ;  /* 0x001ca80001157983 */ /* 0x000ee80000300800 */
[----:B------:R-:W3:Y:S01]  /*2cdf0*/  LDL.LU R244, [R1+0x1220] ;  /* 0x0012200001f47983 */ /* 0x000ee20000300800 */
[----:B--2---:R-:W-:-:S03]  /*2ce00*/  IMAD.MOV.U32 R245, RZ, RZ, R24 ;  /* 0x000000fffff57224 */ /* 0x004fc600078e0018 */
[----:B------:R-:W2:Y:S04]  /*2ce10*/  LDL.LU R24, [R1+0x1ca4] ;  /* 0x001ca40001187983 */ /* 0x000ea80000300800 */
[----:B------:R-:W2:Y:S04]  /*2ce20*/  LDL.LU R246, [R1+0x1228] ;  /* 0x0012280001f67983 */ /* 0x000ea80000300800 */
[----:B------:R-:W2:Y:S04]  /*2ce30*/  LDL.LU R247, [R1+0x122c] ;  /* 0x00122c0001f77983 */ /* 0x000ea80000300800 */
[----:B------:R-:W2:Y:S04]  /*2ce40*/  LDL.LU R116, [R1+0x12e0] ;  /* 0x0012e00001747983 */ /* 0x000ea80000300800 */
[----:B------:R-:W2:Y:S04]  /*2ce50*/  LDL.LU R117, [R1+0x12e4] ;  /* 0x0012e40001757983 */ /* 0x000ea80000300800 */
[----:B------:R-:W2:Y:S01]  /*2ce60*/  LDL.LU R118, [R1+0x12e8] ;  /* 0x0012e80001767983 */ /* 0x000ea20000300800 */
[----:B----4-:R-:W-:-:S02]  /*2ce70*/  IMAD.MOV.U32 R236, RZ, RZ, R25 ;  /* 0x000000ffffec7224 */ /* 0x010fc400078e0019 */
[----:B---3--:R-:W-:Y:S02]  /*2ce80*/  IMAD.MOV.U32 R237, RZ, RZ, R28 ;  /* 0x000000ffffed7224 */ /* 0x008fe400078e001c */
[----:B------:R-:W-:Y:S02]  /*2ce90*/  IMAD.MOV.U32 R238, RZ, RZ, R100 ;  /* 0x000000ffffee7224 */ /* 0x000fe400078e0064 */
[----:B------:R-:W-:Y:S02]  /*2cea0*/  IMAD.MOV.U32 R239, RZ, RZ, R3 ;  /* 0x000000ffffef7224 */ /* 0x000fe400078e0003 */
[----:B------:R-:W-:Y:S02]  /*2ceb0*/  IMAD.MOV.U32 R84, RZ, RZ, R252 ;  /* 0x000000ffff547224 */ /* 0x000fe400078e00fc */
[----:B--2---:R-:W-:Y:S02]  /*2cec0*/  IMAD.MOV.U32 R119, RZ, RZ, R24 ;  /* 0x000000ffff777224 */ /* 0x004fe400078e0018 */
        /* <DEDUP_REMOVED lines=21> */
[----:B------:R-:W3:Y:S01]  /*2d020*/  LDL.LU R252, [R1+0x1c8c] ;  /* 0x001c8c0001fc7983 */ /* 0x000ee20000300800 */
[C---:B------:R-:W-:Y:S08]  /*2d030*/  HMMA.1688.F32.TF32 R72, R164.reuse, R10, R220 ;  /* 0x0000000aa448723c */ /* 0x040ff000000810dc */
[----:B------:R-:W-:Y:S01]  /*2d040*/  HMMA.1688.F32.TF32 R68, R164, R130, R224 ;  /* 0x00000082a444723c */ /* 0x000fe200000810e0 */
[----:B------:R-:W-:-:S02]  /*2d050*/  MOV R85, R101 ;  /* 0x0000006500557202 */ /* 0x000fc40000000f00 */
[----:B------:R-:W4:Y:S04]  /*2d060*/  LDL.LU R101, [R1+0x1c88] ;  /* 0x001c880001657983 */ /* 0x000f280000300800 */
[----:B------:R-:W4:Y:S01]  /*2d070*/  LDL.LU R29, [R1+0x1c84] ;  /* 0x001c8400011d7983 */ /* 0x000f220000300800 */
[----:B------:R-:W-:Y:S02]  /*2d080*/  IMAD.MOV.U32 R183, RZ, RZ, R6 ;  /* 0x000000ffffb77224 */ /* 0x000fe400078e0006 */
[----:B------:R-:W-:Y:S02]  /*2d090*/  IMAD.MOV.U32 R182, RZ, RZ, R7 ;  /* 0x000000ffffb67224 */ /* 0x000fe400078e0007 */
[----:B--2---:R-:W-:Y:S02]  /*2d0a0*/  IMAD.MOV.U32 R96, RZ, RZ, R3 ;  /* 0x000000ffff607224 */ /* 0x004fe400078e0003 */
[----:B------:R-:W2:Y:S01]  /*2d0b0*/  LDL.LU R3, [R1+0x1c80] ;  /* 0x001c800001037983 */ /* 0x000ea20000300800 */
[----:B---3--:R-:W-:-:S03]  /*2d0c0*/  IMAD.MOV.U32 R97, RZ, RZ, R252 ;  /* 0x000000ffff617224 */ /* 0x008fc600078e00fc */
[----:B------:R-:W3:Y:S04]  /*2d0d0*/  LDL.LU R252, [R1+0x16dc] ;  /* 0x0016dc0001fc7983 */ /* 0x000ee80000300800 */
[----:B------:R-:W-:Y:S04]  /*2d0e0*/  STL.64 [R1+0xb0], R72 ;  /* 0x0000b04801007387 */ /* 0x000fe80000100a00 */
[----:B------:R1:W-:Y:S04]  /*2d0f0*/  STL.64 [R1+0xb8], R74 ;  /* 0x0000b84a01007387 */ /* 0x0003e80000100a00 */
[----:B------:R-:W-:Y:S04]  /*2d100*/  STL.64 [R1+0x160], R68 ;  /* 0x0001604401007387 */ /* 0x000fe80000100a00 */
[----:B------:R4:W-:Y:S01]  /*2d110*/  STL.64 [R1+0x168], R70 ;  /* 0x0001684601007387 */ /* 0x0009e20000100a00 */
[C---:B-1----:R-:W-:Y:S08]  /*2d120*/  HMMA.1688.F32.TF32 R72, R164.reuse, R134, R84 ;  /* 0x00000086a448723c */ /* 0x042ff00000081054 */
[C---:B----4-:R-:W-:Y:S11]  /*2d130*/  HMMA.1688.F32.TF32 R68, R164.reuse, R138, R88 ;  /* 0x0000008aa444723c */ /* 0x050ff60000081058 */
[----:B------:R-:W-:Y:S04]  /*2d140*/  @!UPT UIADD3 URZ, URZ, URZ, URZ ;  /* 0x0000003f3f3ff290 */ /* 0x000fe8000fffe03f */
[----:B------:R-:W-:Y:S04]  /*2d150*/  STL.64 [R1+0x220], R72 ;  /* 0x0002204801007387 */ /* 0x000fe80000100a00 */
[----:B------:R1:W-:Y:S04]  /*2d160*/  STL.64 [R1+0x228], R74 ;  /* 0x0002284a01007387 */ /* 0x0003e80000100a00 */
[----:B------:R-:W-:Y:S04]  /*2d170*/  STL.64 [R1+0x3a0], R68 ;  /* 0x0003a04401007387 */ /* 0x000fe80000100a00 */
[----:B------:R4:W-:Y:S01]  /*2d180*/  STL.64 [R1+0x3a8], R70 ;  /* 0x0003a84601007387 */ /* 0x0009e20000100a00 */
[C---:B-1----:R-:W-:Y:S08]  /*2d190*/  HMMA.1688.F32.TF32 R72, R164.reuse, R146, R228 ;  /* 0x00000092a448723c */ /* 0x042ff000000810e4 */
[C---:B----4-:R-:W-:Y:S01]  /*2d1a0*/  HMMA.1688.F32.TF32 R68, R164.reuse, R150, R232 ;  /* 0x00000096a444723c */ /* 0x050fe200000810e8 */
[----:B------:R-:W-:Y:S04]  /*2d1b0*/  STL.64 [R1+0x4c0], R76 ;  /* 0x0004c04c01007387 */ /* 0x000fe80000100a00 */
[----:B------:R-:W-:Y:S04]  /*2d1c0*/  STL.64 [R1+0x4c8], R78 ;  /* 0x0004c84e01007387 */ /* 0x000fe80000100a00 */
[----:B------:R-:W4:Y:S06]  /*2d1d0*/  LDL.LU R0, [R1+0x14d4] ;  /* 0x0014d40001007983 */ /* 0x000f2c0000300800 */
[----:B------:R-:W-:Y:S04]  /*2d1e0*/  STL.64 [R1+0x900], R72 ;  /* 0x0009004801007387 */ /* 0x000fe80000100a00 */
[----:B------:R1:W-:Y:S04]  /*2d1f0*/  STL.64 [R1+0x908], R74 ;  /* 0x0009084a01007387 */ /* 0x0003e80000100a00 */
[----:B------:R-:W-:Y:S04]  /*2d200*/  STL.64 [R1+0x940], R68 ;  /* 0x0009404401007387 */ /* 0x000fe80000100a00 */
[----:B------:R1:W-:Y:S02]  /*2d210*/  STL.64 [R1+0x948], R70 ;  /* 0x0009484601007387 */ /* 0x0003e40000100a00 */
[C---:B-1----:R-:W-:Y:S02]  /*2d220*/  HMMA.1688.F32.TF32 R72, R164.reuse, R154, R92 ;  /* 0x0000009aa448723c */ /* 0x042fe4000008105c */
[----:B------:R-:W2:Y:S06]  /*2d230*/  LDL.LU R6, [R1+0x16e4] ;  /* 0x0016e40001067983 */ /* 0x000eac0000300800 */
[----:B------:R-:W-:Y:S11]  /*2d240*/  HMMA.1688.F32.TF32 R68, R164, R158, R200 ;  /* 0x0000009ea444723c */ /* 0x000ff600000810c8 */
[----:B------:R-:W-:Y:S04]  /*2d250*/  @!UPT UIADD3 URZ, URZ, URZ, URZ ;  /* 0x0000003f3f3ff290 */ /* 0x000fe8000fffe03f */
[----:B------:R-:W-:Y:S04]  /*2d260*/  STL.64 [R1+0x970], R72 ;  /* 0x0009704801007387 */ /* 0x000fe80000100a00 */
[----:B------:R1:W-:Y:S04]  /*2d270*/  STL.64 [R1+0x978], R74 ;  /* 0x0009784a01007387 */ /* 0x0003e80000100a00 */
[----:B------:R1:W-:Y:S04]  /*2d280*/  STL.64 [R1+0x960], R68 ;  /* 0x0009604401007387 */ /* 0x0003e80000100a00 */
[----:B------:R1:W-:Y:S04]  /*2d290*/  STL.64 [R1+0x968], R70 ;  /* 0x0009684601007387 */ /* 0x0003e80000100a00 */
        /* <DEDUP_REMOVED lines=8> */
[----:B------:R-:W2:Y:S01]  /*2d320*/  LDL.LU R70, [R1+0x1764] ;  /* 0x0017640001467983 */ /* 0x000ea20000300800 */
[----:B------:R-:W-:Y:S01]  /*2d330*/  IADD3 R133, R13, c[0x0][0x180], RZ ;  /* 0x000060000d857a10 */ /* 0x000fe20007ffe0ff */
[----:B------:R-:W-:-:S03]  /*2d340*/  IMAD.SHL.U32 R206, R206, 0x4, RZ ;  /* 0x00000004cece7824 */ /* 0x000fc600078e00ff */
[----:B------:R-:W-:Y:S02]  /*2d350*/  SHF.R.S32.HI R5, RZ, 0x1f, R133 ;  /* 0x0000001fff057819 */ /* 0x000fe40000011485 */
[----:B------:R-:W-:Y:S02]  /*2d360*/  IADD3 R2, R2, -0x40, RZ ;  /* 0xffffffc002027810 */ /* 0x000fe40007ffe0ff */
[----:B------:R-:W-:-:S04]  /*2d370*/  LEA.HI R5, R5, R133, RZ, 0x5 ;  /* 0x0000008505057211 */ /* 0x000fc800078f28ff */
[----:B------:R-:W-:-:S04]  /*2d380*/  SHF.R.S32.HI R5, RZ, 0x5, R5 ;  /* 0x00000005ff057819 */ /* 0x000fc80000011405 */
[----:B------:R-:W-:Y:S02]  /*2d390*/  IADD3 R5, R5, -0x2, RZ ;  /* 0xfffffffe05057810 */ /* 0x000fe40007ffe0ff */
[----:B------:R-:W-:-:S05]  /*2d3a0*/  LOP3.LUT R133, R149, 0x7f, RZ, 0xc0, !PT ;  /* 0x0000007f95857812 */ /* 0x000fca00078ec0ff */
[----:B------:R-:W-:Y:S02]  /*2d3b0*/  IMAD.SHL.U32 R204, R133, 0x4, RZ ;  /* 0x0000000485cc7824 */ /* 0x000fe400078e00ff */
[C---:B---3--:R-:W-:Y:S01]  /*2d3c0*/  IMAD R2, R252.reuse, -0x20, R2 ;  /* 0xffffffe0fc027824 */ /* 0x048fe200078e0202 */
[----:B------:R-:W-:-:S04]  /*2d3d0*/  ISETP.GE.AND P0, PT, R252, R5, PT ;  /* 0x00000005fc00720c */ /* 0x000fc80003f06270 */
[----:B------:R-:W-:-:S04]  /*2d3e0*/  ISETP.GT.AND P1, PT, R2, RZ, PT ;  /* 0x000000ff0200720c */ /* 0x000fc80003f24270 */
[----:B------:R-:W-:-:S04]  /*2d3f0*/  SEL R5, RZ, 0x4, !P1 ;  /* 0x00000004ff057807 */ /* 0x000fc80004800000 */
[----:B------:R-:W-:-:S04]  /*2d400*/  SEL R5, R5, RZ, !P0 ;  /* 0x000000ff05057207 */ /* 0x000fc80004000000 */
[----:B------:R-:W-:Y:S02]  /*2d410*/  ISETP.NE.U32.AND P1, PT, R5, RZ, PT ;  /* 0x000000ff0500720c */ /* 0x000fe40003f25070 */
[----:B----4-:R-:W-:-:S04]  /*2d420*/  IADD3 R0, R0, 0x1, RZ ;  /* 0x0000000100007810 */ /* 0x010fc80007ffe0ff */
[----:B------:R-:W-:-:S04]  /*2d430*/  ISETP.GT.AND P2, PT, R0, 0x1, PT ;  /* 0x000000010000780c */ /* 0x000fc80003f44270 */
[----:B------:R-:W-:Y:S02]  /*2d440*/  SEL R93, R0, RZ, !P2 ;  /* 0x000000ff005d7207 */ /* 0x000fe40005000000 */
[----:B--2---:R-:W-:-:S05]  /*2d450*/  IADD3 R6, P3, R6, R206, RZ ;  /* 0x000000ce06067210 */ /* 0x004fca0007f7e0ff */
[----:B------:R1:W-:Y:S04]  /*2d460*/  STL [R1+0x16e4], R6 ;  /* 0x0016e40601007387 */ /* 0x0003e80000100800 */
[----:B------:R-:W-:Y:S01]  /*2d470*/  STL [R1+0x14d4], R93 ;  /* 0x0014d45d01007387 */ /* 0x000fe20000100800 */
[----:B------:R-:W-:Y:S01]  /*2d480*/  LEA R0, R93, R204, 0x10 ;  /* 0x000000cc5d007211 */ /* 0x000fe200078e80ff */
[----:B------:R-:W-:-:S05]  /*2d490*/  IMAD.X R7, R7, 0x1, R3, P3 ;  /* 0x0000000107077824 */ /* 0x000fca00018e0603 */
[----:B------:R2:W-:Y:S04]  /*2d4a0*/  STL [R1+0x16e0], R7 ;  /* 0x0016e00701007387 */ /* 0x0005e80000100800 */
[----:B------:R-:W3:Y:S04]  /*2d4b0*/  LDL.LU R77, [R1+0x1768] ;  /* 0x00176800014d7983 */ /* 0x000ee80000300800 */
[----:B------:R-:W4:Y:S04]  /*2d4c0*/  LDL.LU R74, [R1+0x176c] ;  /* 0x00176c00014a7983 */ /* 0x000f280000300800 */
[----:B------:R-:W3:Y:S04]  /*2d4d0*/  LDL.LU R72, [R1+0x1770] ;  /* 0x0017700001487983 */ /* 0x000ee80000300800 */
[----:B------:R-:W3:Y:S01]  /*2d4e0*/  LDL.LU R69, [R1+0x1774] ;  /* 0x0017740001457983 */ /* 0x000ee20000300800 */
[----:B------:R-:W-:-:S02]  /*2d4f0*/  IADD3 R75, P2, R75, R206, RZ ;  /* 0x000000ce4b4b7210 */ /* 0x000fc40007f5e0ff */
[----:B------:R-:W-:Y:S01]  /*2d500*/  IADD3 R68, P3, R68, R206, RZ ;  /* 0x000000ce44447210 */ /* 0x000fe20007f7e0ff */
[----:B------:R-:W-:Y:S01]  /*2d510*/  @!PT LDS RZ, [RZ] ;  /* 0x00000000fffff984 */ /* 0x000fe20000000800 */
[----:B------:R-:W-:Y:S01]  /*2d520*/  @!PT LDS RZ, [RZ] ;  /* 0x00000000fffff984 */ /* 0x000fe20000000800 */
[----:B------:R-:W-:Y:S01]  /*2d530*/  @!PT LDS RZ, [RZ] ;  /* 0x00000000fffff984 */ /* 0x000fe20000000800 */
[----:B------:R1:W-:Y:S02]  /*2d540*/  LDGSTS.E [R0], [R6.64], P1 ;  /* 0x0000000006007fae */ /* 0x0003e40008921844 */
[--C-:B------:R-:W-:Y:S02]  /*2d550*/  IMAD.X R76, R76, 0x1, R3.reuse, P2 ;  /* 0x000000014c4c7824 */ /* 0x100fe400010e0603 */
[----:B------:R-:W-:Y:S01]  /*2d560*/  IMAD.X R71, R71, 0x1, R3, P3 ;  /* 0x0000000147477824 */ /* 0x000fe200018e0603 */
[----:B------:R-:W-:Y:S04]  /*2d570*/  STL [R1+0x16ec], R75 ;  /* 0x0016ec4b01007387 */ /* 0x000fe80000100800 */
[----:B------:R2:W-:Y:S01]  /*2d580*/  STL [R1+0x16e8], R76 ;  /* 0x0016e84c01007387 */ /* 0x0005e20000100800 */
[----:B-1----:R-:W-:-:S02]  /*2d590*/  IMAD.MOV.U32 R6, RZ, RZ, R75 ;  /* 0x000000ffff067224 */ /* 0x002fc400078e004b */
[----:B--2---:R-:W-:Y:S01]  /*2d5a0*/  IMAD.MOV.U32 R7, RZ, RZ, R76 ;  /* 0x000000ffff077224 */ /* 0x004fe200078e004c */
[----:B------:R-:W-:Y:S04]  /*2d5b0*/  STL [R1+0x16f4], R68 ;  /* 0x0016f44401007387 */ /* 0x000fe80000100800 */
[----:B------:R1:W-:Y:S04]  /*2d5c0*/  STL [R1+0x16f0], R71 ;  /* 0x0016f04701007387 */ /* 0x0003e80000100800 */
[----:B------:R-:W3:Y:S04]  /*2d5d0*/  LDL.LU R76, [R1+0x1778] ;  /* 0x00177800014c7983 */ /* 0x000ee80000300800 */
[----:B------:R1:W-:Y:S04]  /*2d5e0*/  LDGSTS.E [R0+0x200], [R6.64], P1 ;  /* 0x0020000006007fae */ /* 0x0003e80008921844 */
[----:B------:R-:W3:Y:S01]  /*2d5f0*/  LDL.LU R75, [R1+0x177c] ;  /* 0x00177c00014b7983 */ /* 0x000ee20000300800 */
[----:B------:R-:W-:Y:S01]  /*2d600*/  IADD3 R78, P3, R78, R206, RZ ;  /* 0x000000ce4e4e7210 */ /* 0x000fe20007f7e0ff */
[----:B-1----:R-:W-:-:S02]  /*2d610*/  IMAD.MOV.U32 R7, RZ, RZ, R71 ;  /* 0x000000ffff077224 */ /* 0x002fc400078e0047 */
[----:B------:R-:W-:Y:S01]  /*2d620*/  IMAD.MOV.U32 R6, RZ, RZ, R68 ;  /* 0x000000ffff067224 */ /* 0x000fe200078e0044 */
[----:B------:R-:W3:Y:S04]  /*2d630*/  LDL.LU R71, [R1+0x181c] ;  /* 0x00181c0001477983 */ /* 0x000ee80000300800 */
[----:B------:R-:W3:Y:S01]  /*2d640*/  LDL.LU R68, [R1+0x1820] ;  /* 0x0018200001447983 */ /* 0x000ee20000300800 */
[----:B------:R-:W-:Y:S01]  /*2d650*/  IADD3 R70, P4, R70, R206, RZ ;  /* 0x000000ce46467210 */ /* 0x000fe20007f9e0ff */
[--C-:B------:R-:W-:Y:S02]  /*2d660*/  IMAD.X R79, R79, 0x1, R3.reuse, P3 ;  /* 0x000000014f4f7824 */ /* 0x100fe400018e0603 */
[----:B------:R1:W-:Y:S02]  /*2d670*/  LDGSTS.E [R0+0x400], [R6.64], P1 ;  /* 0x0040000006007fae */ /* 0x0003e40008921844 */
[----:B------:R-:W-:-:S02]  /*2d680*/  IMAD.X R73, R73, 0x1, R3, P4 ;  /* 0x0000000149497824 */ /* 0x000fc400020e0603 */
[----:B------:R-:W-:Y:S04]  /*2d690*/  STL [R1+0x16fc], R78 ;  /* 0x0016fc4e01007387 */ /* 0x000fe80000100800 */
[----:B------:R1:W-:Y:S02]  /*2d6a0*/  STL [R1+0x16f8], R79 ;  /* 0x0016f84f01007387 */ /* 0x0003e40000100800 */
[----:B-1----:R-:W-:Y:S01]  /*2d6b0*/  IMAD.MOV.U32 R6, RZ, RZ, R78 ;  /* 0x000000ffff067224 */ /* 0x002fe200078e004e */
[----:B------:R-:W-:Y:S01]  /*2d6c0*/  MOV R7, R79 ;  /* 0x0000004f00077202 */ /* 0x000fe20000000f00 */
[----:B------:R-:W-:Y:S04]  /*2d6d0*/  STL [R1+0x1764], R70 ;  /* 0x0017644601007387 */ /* 0x000fe80000100800 */
[----:B------:R1:W-:Y:S04]  /*2d6e0*/  STL [R1+0x1760], R73 ;  /* 0x0017604901007387 */ /* 0x0003e80000100800 */
[----:B------:R-:W3:Y:S04]  /*2d6f0*/  LDL.LU R79, [R1+0x1824] ;  /* 0x00182400014f7983 */ /* 0x000ee80000300800 */
[----:B------:R1:W-:Y:S04]  /*2d700*/  LDGSTS.E [R0+0x600], [R6.64], P1 ;  /* 0x0060000006007fae */ /* 0x0003e80008921844 */
[----:B------:R-:W3:Y:S01]  /*2d710*/  LDL.LU R78, [R1+0x1828] ;  /* 0x00182800014e7983 */ /* 0x000ee20000300800 */
[----:B-1----:R-:W-:-:S02]  /*2d720*/  IMAD.MOV.U32 R7, RZ, RZ, R73 ;  /* 0x000000ffff077224 */ /* 0x002fc400078e0049 */
[----:B------:R-:W-:Y:S01]  /*2d730*/  IMAD.MOV.U32 R6, RZ, RZ, R70 ;  /* 0x000000ffff067224 */ /* 0x000fe200078e0046 */
[----:B------:R-:W3:Y:S04]  /*2d740*/  LDL.LU R73, [R1+0x182c] ;  /* 0x00182c0001497983 */ /* 0x000ee80000300800 */
[----:B------:R-:W3:Y:S01]  /*2d750*/  LDL.LU R70, [R1+0x1830] ;  /* 0x0018300001467983 */ /* 0x000ee20000300800 */
[----:B------:R-:W-:-:S04]  /*2d760*/  ISETP.GT.AND P2, PT, R2, 0x4, PT ;  /* 0x000000040200780c */ /* 0x000fc80003f44270 */
[----:B------:R-:W-:-:S04]  /*2d770*/  SEL R5, RZ, 0x4, !P2 ;  /* 0x00000004ff057807 */ /* 0x000fc80005000000 */
[----:B------:R-:W-:-:S04]  /*2d780*/  SEL R5, R5, RZ, !P0 ;  /* 0x000000ff05057207 */ /* 0x000fc80004000000 */
[----:B------:R-:W-:Y:S11]  /*2d790*/  ISETP.NE.U32.AND P2, PT, R5, RZ, PT ;  /* 0x000000ff0500720c */ /* 0x000ff60003f45070 */
[----:B------:R-:W-:Y:S02]  /*2d7a0*/  @!UPT UIADD3 URZ, URZ, URZ, URZ ;  /* 0x0000003f3f3ff290 */ /* 0x000fe4000fffe03f */
[----:B------:R1:W-:Y:S01]  /*2d7b0*/  LDGSTS.E [R0+0x2000], [R6.64], P2 ;  /* 0x0200000006007fae */ /* 0x0003e20009121844 */
[----:B----4-:R-:W-:-:S05]  /*2d7c0*/  IADD3 R74, P1, R74, R206, RZ ;  /* 0x000000ce4a4a7210 */ /* 0x010fca0007f3e0ff */
[----:B---3--:R-:W-:Y:S01]  /*2d7d0*/  IMAD.X R77, R77, 0x1, R3, P1 ;  /* 0x000000014d4d7824 */ /* 0x008fe200008e0603 */
[----:B------:R-:W-:Y:S01]  /*2d7e0*/  IADD3 R69, P3, R69, R206, RZ ;  /* 0x000000ce45457210 */ /* 0x000fe20007f7e0ff */
[----:B-1----:R-:W-:Y:S01]  /*2d7f0*/  IMAD.MOV.U32 R6, RZ, RZ, R74 ;  /* 0x000000ffff067224 */ /* 0x002fe200078e004a */
[----:B------:R-:W-:Y:S01]  /*2d800*/  STL [R1+0x176c], R74 ;  /* 0x00176c4a01007387 */ /* 0x000fe20000100800 */
[----:B------:R-:W-:Y:S02]  /*2d810*/  IMAD.MOV.U32 R7, RZ, RZ, R77 ;  /* 0x000000ffff077224 */ /* 0x000fe400078e004d */
[----:B------:R-:W-:Y:S01]  /*2d820*/  IMAD.X R72, R72, 0x1, R3, P3 ;  /* 0x0000000148487824 */ /* 0x000fe200018e0603 */
[----:B------:R1:W-:Y:S04]  /*2d830*/  STL [R1+0x1768], R77 ;  /* 0x0017684d01007387 */ /* 0x0003e80000100800 */
[----:B------:R-:W-:Y:S04]  /*2d840*/  STL [R1+0x1774], R69 ;  /* 0x0017744501007387 */ /* 0x000fe80000100800 */
[----:B------:R3:W-:Y:S04]  /*2d850*/  STL [R1+0x1770], R72 ;  /* 0x0017704801007387 */ /* 0x0007e80000100800 */
[----:B------:R4:W-:Y:S04]  /*2d860*/  LDGSTS.E [R0+0x2200], [R6.64], P2 ;  /* 0x0220000006007fae */ /* 0x0009e80009121844 */
[----:B-1----:R-:W2:Y:S04]  /*2d870*/  LDL.LU R77, [R1+0x1834] ;  /* 0x00183400014d7983 */ /* 0x002ea80000300800 */
[----:B------:R-:W2:Y:S01]  /*2d880*/  LDL.LU R74, [R1+0x1838] ;  /* 0x00183800014a7983 */ /* 0x000ea20000300800 */
[----:B----4-:R-:W-:-:S02]  /*2d890*/  IMAD.MOV.U32 R7, RZ, RZ, R72 ;  /* 0x000000ffff077224 */ /* 0x010fc400078e0048 */
[----:B------:R-:W-:Y:S01]  /*2d8a0*/  IMAD.MOV.U32 R6, RZ, RZ, R69 ;  /* 0x000000ffff067224 */ /* 0x000fe200078e0045 */
[----:B---3--:R-:W3:Y:S04]  /*2d8b0*/  LDL.LU R72, [R1+0x189c] ;  /* 0x00189c0001487983 */ /* 0x008ee80000300800 */
[----:B------:R-:W4:Y:S01]  /*2d8c0*/  LDL.LU R69, [R1+0x18a0] ;  /* 0x0018a00001457983 */ /* 0x000f220000300800 */
[-C--:B------:R-:W-:Y:S02]  /*2d8d0*/  IADD3 R75, P3, R75, R206.reuse, RZ ;  /* 0x000000ce4b4b7210 */ /* 0x080fe40007f7e0ff */
[----:B------:R-:W-:Y:S01]  /*2d8e0*/  ISETP.GT.AND P1, PT, R2, 0x8, PT ;  /* 0x000000080200780c */ /* 0x000fe20003f24270 */
[----:B------:R1:W-:Y:S02]  /*2d8f0*/  LDGSTS.E [R0+0x2400], [R6.64], P2 ;  /* 0x0240000006007fae */ /* 0x0003e40009121844 */
[----:B------:R-:W-:Y:S01]  /*2d900*/  IMAD.X R76, R76, 0x1, R3, P3 ;  /* 0x000000014c4c7824 */ /* 0x000fe200018e0603 */
[----:B------:R-:W-:Y:S01]  /*2d910*/  IADD3 R68, P4, R68, R206, RZ ;  /* 0x000000ce44447210 */ /* 0x000fe20007f9e0ff */
[----:B------:R-:W-:Y:S03]  /*2d920*/  STL [R1+0x177c], R75 ;  /* 0x00177c4b01007387 */ /* 0x000fe60000100800 */
[----:B------:R-:W-:Y:S01]  /*2d930*/  IADD3.X R71, R71, R3, RZ, P4, !PT ;  /* 0x0000000347477210 */ /* 0x000fe200027fe4ff */
[----:B------:R1:W-:Y:S01]  /*2d940*/  STL [R1+0x1778], R76 ;  /* 0x0017784c01007387 */ /* 0x0003e20000100800 */
[----:B------:R-:W-:Y:S01]  /*2d950*/  SEL R5, RZ, 0x4, !P1 ;  /* 0x00000004ff057807 */ /* 0x000fe20004800000 */
[----:B-1----:R-:W-:-:S02]  /*2d960*/  IMAD.MOV.U32 R6, RZ, RZ, R75 ;  /* 0x000000ffff067224 */ /* 0x002fc400078e004b */
[----:B------:R-:W-:Y:S01]  /*2d970*/  IMAD.MOV.U32 R7, RZ, RZ, R76 ;  /* 0x000000ffff077224 */ /* 0x000fe200078e004c */
[----:B------:R-:W-:Y:S01]  /*2d980*/  STL [R1+0x1820], R68 ;  /* 0x0018204401007387 */ /* 0x000fe20000100800 */
[----:B------:R-:W-:-:S03]  /*2d990*/  SEL R5, R5, RZ, !P0 ;  /* 0x000000ff05057207 */ /* 0x000fc60004000000 */
[----:B------:R1:W-:Y:S04]  /*2d9a0*/  STL [R1+0x181c], R71 ;  /* 0x00181c4701007387 */ /* 0x0003e80000100800 */
[----:B------:R-:W3:Y:S04]  /*2d9b0*/  LDL.LU R76, [R1+0x18a4] ;  /* 0x0018a400014c7983 */ /* 0x000ee80000300800 */
[----:B------:R-:W3:Y:S01]  /*2d9c0*/  LDL.LU R75, [R1+0x18a8] ;  /* 0x0018a800014b7983 */ /* 0x000ee20000300800 */
[----:B------:R-:W-:-:S03]  /*2d9d0*/  ISETP.NE.U32.AND P1, PT, R5, RZ, PT ;  /* 0x000000ff0500720c */ /* 0x000fc60003f25070 */
[----:B------:R1:W-:Y:S02]  /*2d9e0*/  LDGSTS.E [R0+0x2600], [R6.64], P2 ;  /* 0x0260000006007fae */ /* 0x0003e40009121844 */
[----:B-1----:R-:W-:Y:S02]  /*2d9f0*/  IMAD.MOV.U32 R7, RZ, RZ, R71 ;  /* 0x000000ffff077224 */ /* 0x002fe400078e0047 */
[----:B------:R-:W-:Y:S01]  /*2da00*/  IMAD.MOV.U32 R6, RZ, RZ, R68 ;  /* 0x000000ffff067224 */ /* 0x000fe200078e0044 */
[----:B------:R-:W3:Y:S04]  /*2da10*/  LDL.LU R71, [R1+0x1914] ;  /* 0x0019140001477983 */ /* 0x000ee80000300800 */
[----:B------:R-:W3:Y:S01]  /*2da20*/  LDL.LU R68, [R1+0x1ae4] ;  /* 0x001ae40001447983 */ /* 0x000ee20000300800 */
[----:B------:R-:W-:-:S02]  /*2da30*/  IADD3 R78, P2, R78, R206, RZ ;  /* 0x000000ce4e4e7210 */ /* 0x000fc40007f5e0ff */
[----:B------:R-:W-:Y:S01]  /*2da40*/  IADD3 R70, P3, R70, R206, RZ ;  /* 0x000000ce46467210 */ /* 0x000fe20007f7e0ff */
[----:B------:R1:W-:Y:S02]  /*2da50*/  LDGSTS.E [R0+0x4000], [R6.64], P1 ;  /* 0x0400000006007fae */ /* 0x0003e40008921844 */
[--C-:B------:R-:W-:Y:S02]  /*2da60*/  IMAD.X R79, R79, 0x1, R3.reuse, P2 ;  /* 0x000000014f4f7824 */ /* 0x100fe400010e0603 */
[----:B------:R-:W-:Y:S01]  /*2da70*/  IMAD.X R73, R73, 0x1, R3, P3 ;  /* 0x0000000149497824 */ /* 0x000fe200018e0603 */
[----:B------:R-:W-:Y:S04]  /*2da80*/  STL [R1+0x1828], R78 ;  /* 0x0018284e01007387 */ /* 0x000fe80000100800 */
[----:B------:R1:W-:Y:S02]  /*2da90*/  STL [R1+0x1824], R79 ;  /* 0x0018244f01007387 */ /* 0x0003e40000100800 */
[----:B-1----:R-:W-:-:S02]  /*2daa0*/  IMAD.MOV.U32 R6, RZ, RZ, R78 ;  /* 0x000000ffff067224 */ /* 0x002fc400078e004e */
[----:B------:R-:W-:Y:S01]  /*2dab0*/  IMAD.MOV.U32 R7, RZ, RZ, R79 ;  /* 0x000000ffff077224 */ /* 0x000fe200078e004f */
[----:B------:R-:W-:Y:S04]  /*2dac0*/  STL [R1+0x1830], R70 ;  /* 0x0018304601007387 */ /* 0x000fe80000100800 */
[----:B------:R1:W-:Y:S04]  /*2dad0*/  STL [R1+0x182c], R73 ;  /* 0x00182c4901007387 */ /* 0x0003e80000100800 */
[----:B------:R1:W-:Y:S04]  /*2dae0*/  LDGSTS.E [R0+0x4200], [R6.64], P1 ;  /* 0x0420000006007fae */ /* 0x0003e80008921844 */
[----:B------:R-:W3:Y:S04]  /*2daf0*/  LDL.LU R79, [R1+0x1918] ;  /* 0x00191800014f7983 */ /* 0x000ee80000300800 */
[----:B------:R-:W3:Y:S01]  /*2db00*/  LDL.LU R78, [R1+0x1ae0] ;  /* 0x001ae000014e7983 */ /* 0x000ee20000300800 */
[----:B-1----:R-:W-:Y:S01]  /*2db10*/  MOV R7, R73 ;  /* 0x0000004900077202 */ /* 0x002fe20000000f00 */
[----:B------:R-:W-:-:S02]  /*2db20*/  IMAD.MOV.U32 R6, RZ, RZ, R70 ;  /* 0x000000ffff067224 */ /* 0x000fc400078e0046 */
[----:B------:R-:W3:Y:S04]  /*2db30*/  LDL.LU R73, [R1+0x1a60] ;  /* 0x001a600001497983 */ /* 0x000ee80000300800 */
[----:B------:R-:W3:Y:S01]  /*2db40*/  LDL.LU R70, [R1+0x1adc] ;  /* 0x001adc0001467983 */ /* 0x000ee20000300800 */
[----:B------:R-:W-:-:S03]  /*2db50*/  ISETP.GT.AND P2, PT, R2, 0xc, PT ;  /* 0x0000000c0200780c */ /* 0x000fc60003f44270 */
[----:B------:R1:W-:Y:S01]  /*2db60*/  LDGSTS.E [R0+0x4400], [R6.64], P1 ;  /* 0x0440000006007fae */ /* 0x0003e20008921844 */
[----:B------:R-:W-:-:S04]  /*2db70*/  SEL R5, RZ, 0x4, !P2 ;  /* 0x00000004ff057807 */ /* 0x000fc80005000000 */
[----:B------:R-:W-:-:S04]  /*2db80*/  SEL R5, R5, RZ, !P0 ;  /* 0x000000ff05057207 */ /* 0x000fc80004000000 */
[----:B------:R-:W-:Y:S02]  /*2db90*/  ISETP.NE.U32.AND P2, PT, R5, RZ, PT ;  /* 0x000000ff0500720c */ /* 0x000fe40003f45070 */
[----:B--2---:R-:W-:-:S05]  /*2dba0*/  IADD3 R74, P3, R74, R206, RZ ;  /* 0x000000ce4a4a7210 */ /* 0x004fca0007f7e0ff */
[----:B------:R-:W-:Y:S01]  /*2dbb0*/  IMAD.X R77, R77, 0x1, R3, P3 ;  /* 0x000000014d4d7824 */ /* 0x000fe200018e0603 */
[----:B----4-:R-:W-:Y:S01]  /*2dbc0*/  IADD3 R69, P4, R69, R206, RZ ;  /* 0x000000ce45457210 */ /* 0x010fe20007f9e0ff */
[----:B------:R-:W-:Y:S01]  /*2dbd0*/  STL [R1+0x1838], R74 ;  /* 0x0018384a01007387 */ /* 0x000fe20000100800 */
[----:B-1----:R-:W-:-:S03]  /*2dbe0*/  IMAD.MOV.U32 R6, RZ, RZ, R74 ;  /* 0x000000ffff067224 */ /* 0x002fc600078e004a */
[----:B---3--:R-:W-:Y:S01]  /*2dbf0*/  IMAD.X R72, R72, 0x1, R3, P4 ;  /* 0x0000000148487824 */ /* 0x008fe200020e0603 */
[----:B------:R1:W-:Y:S01]  /*2dc00*/  STL [R1+0x1834], R77 ;  /* 0x0018344d01007387 */ /* 0x0003e20000100800 */
[----:B------:R-:W-:-:S03]  /*2dc10*/  IMAD.MOV.U32 R7, RZ, RZ, R77 ;  /* 0x000000ffff077224 */ /* 0x000fc600078e004d */
[----:B------:R-:W-:Y:S04]  /*2dc20*/  STL [R1+0x18a0], R69 ;  /* 0x0018a04501007387 */ /* 0x000fe80000100800 */
[----:B------:R2:W-:Y:S04]  /*2dc30*/  STL [R1+0x189c], R72 ;  /* 0x00189c4801007387 */ /* 0x0005e80000100800 */
[----:B-1----:R-:W3:Y:S04]  /*2dc40*/  LDL.LU R77, [R1+0x1a64] ;  /* 0x001a6400014d7983 */ /* 0x002ee80000300800 */
[----:B------:R-:W4:Y:S04]  /*2dc50*/  LDL.LU R74, [R1+0x1ad8] ;  /* 0x001ad800014a7983 */ /* 0x000f280000300800 */
[----:B------:R1:W-:Y:S02]  /*2dc60*/  LDGSTS.E [R0+0x4600], [R6.64], P1 ;  /* 0x0460000006007fae */ /* 0x0003e40008921844 */
[----:B-1----:R-:W-:-:S02]  /*2dc70*/  IMAD.MOV.U32 R7, RZ, RZ, R72 ;  /* 0x000000ffff077224 */ /* 0x002fc400078e0048 */
[----:B------:R-:W-:Y:S01]  /*2dc80*/  IMAD.MOV.U32 R6, RZ, RZ, R69 ;  /* 0x000000ffff067224 */ /* 0x000fe200078e0045 */
[----:B--2---:R-:W2:Y:S04]  /*2dc90*/  LDL.LU R72, [R1+0x1a68] ;  /* 0x001a680001487983 */ /* 0x004ea80000300800 */
[----:B------:R-:W2:Y:S01]  /*2dca0*/  LDL.LU R69, [R1+0x1ad4] ;  /* 0x001ad40001457983 */ /* 0x000ea20000300800 */
[----:B------:R-:W-:-:S03]  /*2dcb0*/  IADD3 R75, P1, R75, R206, RZ ;  /* 0x000000ce4b4b7210 */ /* 0x000fc60007f3e0ff */
[----:B------:R1:W-:Y:S02]  /*2dcc0*/  LDGSTS.E [R0+0x6000], [R6.64], P2 ;  /* 0x0600000006007fae */ /* 0x0003e40009121844 */
[----:B------:R-:W-:Y:S01]  /*2dcd0*/  IMAD.X R76, R76, 0x1, R3, P1 ;  /* 0x000000014c4c7824 */ /* 0x000fe200008e0603 */
[----:B------:R-:W-:Y:S01]  /*2dce0*/  IADD3 R68, P3, R68, R206, RZ ;  /* 0x000000ce44447210 */ /* 0x000fe20007f7e0ff */
[----:B------:R1:W-:Y:S02]  /*2dcf0*/  STL [R1+0x18a8], R75 ;  /* 0x0018a84b01007387 */ /* 0x0003e40000100800 */
[----:B-1----:R-:W-:Y:S01]  /*2dd00*/  IMAD.MOV.U32 R6, RZ, RZ, R75 ;  /* 0x000000ffff067224 */ /* 0x002fe200078e004b */
[----:B------:R-:W-:Y:S01]  /*2dd10*/  MOV R7, R76 ;  /* 0x0000004c00077202 */ /* 0x000fe20000000f00 */
[----:B------:R-:W-:Y:S01]  /*2dd20*/  IMAD.X R71, R71, 0x1, R3, P3 ;  /* 0x0000000147477824 */ /* 0x000fe200018e0603 */
[----:B------:R-:W-:Y:S04]  /*2dd30*/  STL [R1+0x18a4], R76 ;  /* 0x0018a44c01007387 */ /* 0x000fe80000100800 */
[----:B------:R1:W-:Y:S04]  /*2dd40*/  STL [R1+0x1ae4], R68 ;  /* 0x001ae44401007387 */ /* 0x0003e80000100800 */
[----:B------:R1:W-:Y:S04]  /*2dd50*/  LDGSTS.E [R0+0x6200], [R6.64], P2 ;  /* 0x0620000006007fae */ /* 0x0003e80009121844 */
[----:B------:R1:W-:Y:S04]  /*2dd60*/  STL [R1+0x1914], R71 ;  /* 0x0019144701007387 */ /* 0x0003e80000100800 */
[----:B------:R-:W2:Y:S01]  /*2dd70*/  LDL.LU R75, [R1+0x1a6c] ;  /* 0x001a6c00014b7983 */ /* 0x000ea20000300800 */
[----:B-1----:R-:W-:-:S03]  /*2dd80*/  IMAD.MOV.U32 R6, RZ, RZ, R68 ;  /* 0x000000ffff067224 */ /* 0x002fc600078e0044 */
[----:B------:R-:W2:Y:S01]  /*2dd90*/  LDL.LU R68, [R1+0x1ad0] ;  /* 0x001ad00001447983 */ /* 0x000ea20000300800 */
[----:B------:R-:W-:-:S03]  /*2dda0*/  IMAD.MOV.U32 R7, RZ, RZ, R71 ;  /* 0x000000ffff077224 */ /* 0x000fc600078e0047 */
[----:B------:R-:W2:Y:S04]  /*2ddb0*/  LDL.LU R76, [R1+0x1a70] ;  /* 0x001a7000014c7983 */ /* 0x000ea80000300800 */
[----:B------:R-:W2:Y:S01]  /*2ddc0*/  LDL.LU R71, [R1+0x1acc] ;  /* 0x001acc0001477983 */ /* 0x000ea20000300800 */
[----:B------:R-:W-:-:S03]  /*2ddd0*/  IADD3 R78, P3, R78, R206, RZ ;  /* 0x000000ce4e4e7210 */ /* 0x000fc60007f7e0ff */
[----:B------:R1:W-:Y:S02]  /*2dde0*/  LDGSTS.E [R0+0x6400], [R6.64], P2 ;  /* 0x0640000006007fae */ /* 0x0003e40009121844 */
[--C-:B------:R-:W-:Y:S01]  /*2ddf0*/  IMAD.X R79, R79, 0x1, R3.reuse, P3 ;  /* 0x000000014f4f7824 */ /* 0x100fe200018e0603 */
[----:B------:R-:W-:Y:S01]  /*2de00*/  IADD3 R70, P4, R70, R206, RZ ;  /* 0x000000ce46467210 */ /* 0x000fe20007f9e0ff */
[----:B------:R-:W-:Y:S04]  /*2de10*/  STL [R1+0x1ae0], R78 ;  /* 0x001ae04e01007387 */ /* 0x000fe80000100800 */
[----:B------:R-:W-:Y:S01]  /*2de20*/  IMAD.X R73, R73, 0x1, R3, P4 ;  /* 0x0000000149497824 */ /* 0x000fe200020e0603 */
[----:B------:R1:W-:Y:S02]  /*2de30*/  STL [R1+0x1918], R79 ;  /* 0x0019184f01007387 */ /* 0x0003e40000100800 */
[----:B-1----:R-:W-:-:S02]  /*2de40*/  IMAD.MOV.U32 R6, RZ, RZ, R78 ;  /* 0x000000ffff067224 */ /* 0x002fc400078e004e */
[----:B------:R-:W-:Y:S01]  /*2de50*/  IMAD.MOV.U32 R7, RZ, RZ, R79 ;  /* 0x000000ffff077224 */ /* 0x000fe200078e004f */
[----:B------:R-:W-:Y:S04]  /*2de60*/  STL [R1+0x1adc], R70 ;  /* 0x001adc4601007387 */ /* 0x000fe80000100800 */
[----:B------:R1:W-:Y:S04]  /*2de70*/  STL [R1+0x1a60], R73 ;  /* 0x001a604901007387 */ /* 0x0003e80000100800 */
[----:B------:R-:W2:Y:S04]  /*2de80*/  LDL.LU R79, [R1+0x1a74] ;  /* 0x001a7400014f7983 */ /* 0x000ea80000300800 */
[----:B------:R-:W2:Y:S04]  /*2de90*/  LDL.LU R78, [R1+0x1ac8] ;  /* 0x001ac800014e7983 */ /* 0x000ea80000300800 */
[----:B------:R1:W-:Y:S02]  /*2dea0*/  LDGSTS.E [R0+0x6600], [R6.64], P2 ;  /* 0x0660000006007fae */ /* 0x0003e40009121844 */
[----:B-1----:R-:W-:-:S02]  /*2deb0*/  IMAD.MOV.U32 R7, RZ, RZ, R73 ;  /* 0x000000ffff077224 */ /* 0x002fc400078e0049 */
[----:B------:R-:W-:Y:S01]  /*2dec0*/  IMAD.MOV.U32 R6, RZ, RZ, R70 ;  /* 0x000000ffff067224 */ /* 0x000fe200078e0046 */
[----:B------:R-:W2:Y:S04]  /*2ded0*/  LDL.LU R73, [R1+0x1a78] ;  /* 0x001a780001497983 */ /* 0x000ea80000300800 */
[----:B------:R-:W2:Y:S01]  /*2dee0*/  LDL.LU R70, [R1+0x1ac4] ;  /* 0x001ac40001467983 */ /* 0x000ea20000300800 */
        /* <DEDUP_REMOVED lines=8> */
[----:B------:R-:W-:Y:S01]  /*2df70*/  STL [R1+0x1ad8], R74 ;  /* 0x001ad84a01007387 */ /* 0x000fe20000100800 */
[----:B-1----:R-:W-:Y:S02]  /*2df80*/  IMAD.MOV.U32 R6, RZ, RZ, R74 ;  /* 0x000000ffff067224 */ /* 0x002fe400078e004a */
[----:B------:R-:W-:Y:S01]  /*2df90*/  IMAD.MOV.U32 R7, RZ, RZ, R77 ;  /* 0x000000ffff077224 */ /* 0x000fe200078e004d */
[----:B------:R1:W-:Y:S04]  /*2dfa0*/  STL [R1+0x1a64], R77 ;  /* 0x001a644d01007387 */ /* 0x0003e80000100800 */
[----:B------:R3:W-:Y:S01]  /*2dfb0*/  LDGSTS.E [R0+0x8200], [R6.64], P1 ;  /* 0x0820000006007fae */ /* 0x0007e20008921844 */
[----:B--2---:R-:W-:-:S04]  /*2dfc0*/  IADD3 R69, P3, R69, R206, RZ ;  /* 0x000000ce45457210 */ /* 0x004fc80007f7e0ff */
[----:B------:R-:W-:Y:S01]  /*2dfd0*/  IADD3.X R72, R72, R3, RZ, P3, !PT ;  /* 0x0000000348487210 */ /* 0x000fe20001ffe4ff */
[----:B------:R-:W-:Y:S01]  /*2dfe0*/  STL [R1+0x1ad4], R69 ;  /* 0x001ad44501007387 */ /* 0x000fe20000100800 */
[----:B---3--:R-:W-:-:S03]  /*2dff0*/  IMAD.MOV.U32 R6, RZ, RZ, R69 ;  /* 0x000000ffff067224 */ /* 0x008fc600078e0045 */
[----:B------:R2:W-:Y:S01]  /*2e000*/  STL [R1+0x1a68], R72 ;  /* 0x001a684801007387 */ /* 0x0005e20000100800 */
[----:B------:R-:W-:-:S03]  /*2e010*/  IMAD.MOV.U32 R7, RZ, RZ, R72 ;  /* 0x000000ffff077224 */ /* 0x000fc600078e0048 */
[----:B-1----:R-:W3:Y:S04]  /*2e020*/  LDL.LU R77, [R1+0x1a7c] ;  /* 0x001a7c00014d7983 */ /* 0x002ee80000300800 */
[----:B------:R-:W4:Y:S04]  /*2e030*/  LDL.LU R74, [R1+0x1ac0] ;  /* 0x001ac000014a7983 */ /* 0x000f280000300800 */
[----:B--2---:R-:W2:Y:S04]  /*2e040*/  LDL.LU R72, [R1+0x1a80] ;  /* 0x001a800001487983 */ /* 0x004ea80000300800 */
[----:B------:R-:W2:Y:S01]  /*2e050*/  LDL.LU R69, [R1+0x1abc] ;  /* 0x001abc0001457983 */ /* 0x000ea20000300800 */
[----:B------:R-:W-:-:S03]  /*2e060*/  ISETP.GT.AND P2, PT, R2, 0x14, PT ;  /* 0x000000140200780c */ /* 0x000fc60003f44270 */
[----:B------:R1:W-:Y:S01]  /*2e070*/  LDGSTS.E [R0+0x8400], [R6.64], P1 ;  /* 0x0840000006007fae */ /* 0x0003e20008921844 */
[----:B------:R-:W-:Y:S02]  /*2e080*/  SEL R5, RZ, 0x4, !P2 ;  /* 0x00000004ff057807 */ /* 0x000fe40005000000 */
[----:B------:R-:W-:-:S05]  /*2e090*/  IADD3 R68, P3, R68, R206, RZ ;  /* 0x000000ce44447210 */ /* 0x000fca0007f7e0ff */
[----:B------:R-:W-:Y:S01]  /*2e0a0*/  IMAD.X R75, R75, 0x1, R3, P3 ;  /* 0x000000014b4b7824 */ /* 0x000fe200018e0603 */
[----:B------:R-:W-:Y:S01]  /*2e0b0*/  IADD3 R71, P4, R71, R206, RZ ;  /* 0x000000ce47477210 */ /* 0x000fe20007f9e0ff */
[----:B------:R-:W-:Y:S01]  /*2e0c0*/  STL [R1+0x1ad0], R68 ;  /* 0x001ad04401007387 */ /* 0x000fe20000100800 */
[----:B-1----:R-:W-:Y:S02]  /*2e0d0*/  IMAD.MOV.U32 R6, RZ, RZ, R68 ;  /* 0x000000ffff067224 */ /* 0x002fe400078e0044 */
[----:B------:R-:W-:Y:S01]  /*2e0e0*/  IMAD.MOV.U32 R7, RZ, RZ, R75 ;  /* 0x000000ffff077224 */ /* 0x000fe200078e004b */
[----:B------:R1:W-:Y:S01]  /*2e0f0*/  STL [R1+0x1a6c], R75 ;  /* 0x001a6c4b01007387 */ /* 0x0003e20000100800 */
[----:B------:R-:W-:Y:S01]  /*2e100*/  IMAD.X R76, R76, 0x1, R3, P4 ;  /* 0x000000014c4c7824 */ /* 0x000fe200020e0603 */
[----:B------:R-:W-:Y:S02]  /*2e110*/  SEL R5, R5, RZ, !P0 ;  /* 0x000000ff05057207 */ /* 0x000fe40004000000 */
[----:B------:R-:W-:Y:S02]  /*2e120*/  STL [R1+0x1acc], R71 ;  /* 0x001acc4701007387 */ /* 0x000fe40000100800 */
[----:B------:R-:W-:-:S02]  /*2e130*/  ISETP.NE.U32.AND P2, PT, R5, RZ, PT ;  /* 0x000000ff0500720c */ /* 0x000fc40003f45070 */
[----:B------:R1:W-:Y:S04]  /*2e140*/  LDGSTS.E [R0+0x8600], [R6.64], P1 ;  /* 0x0860000006007fae */ /* 0x0003e80008921844 */
[----:B-1----:R-:W2:Y:S04]  /*2e150*/  LDL.LU R75, [R1+0x1ab8] ;  /* 0x001ab800014b7983 */ /* 0x002ea80000300800 */
[----:B------:R1:W-:Y:S04]  /*2e160*/  STL [R1+0x1a70], R76 ;  /* 0x001a704c01007387 */ /* 0x0003e80000100800 */
[----:B------:R-:W2:Y:S01]  /*2e170*/  LDL.LU R68, [R1+0x1ab4] ;  /* 0x001ab40001447983 */ /* 0x000ea20000300800 */
[----:B------:R-:W-:Y:S01]  /*2e180*/  MOV R7, R76 ;  /* 0x0000004c00077202 */ /* 0x000fe20000000f00 */
[----:B------:R-:W-:-:S02]  /*2e190*/  IMAD.MOV.U32 R6, RZ, RZ, R71 ;  /* 0x000000ffff067224 */ /* 0x000fc400078e0047 */
[----:B-1----:R-:W2:Y:S01]  /*2e1a0*/  LDL.LU R76, [R1+0x1a84] ;  /* 0x001a8400014c7983 */ /* 0x002ea20000300800 */
[----:B------:R-:W-:-:S03]  /*2e1b0*/  IADD3 R78, P1, R78, R206, RZ ;  /* 0x000000ce4e4e7210 */ /* 0x000fc60007f3e0ff */
[----:B------:R-:W2:Y:S02]  /*2e1c0*/  LDL.LU R71, [R1+0x1a88] ;  /* 0x001a880001477983 */ /* 0x000ea40000300800 */
[----:B------:R-:W-:Y:S02]  /*2e1d0*/  IMAD.X R79, R79, 0x1, R3, P1 ;  /* 0x000000014f4f7824 */ /* 0x000fe400008e0603 */
[----:B------:R1:W-:Y:S04]  /*2e1e0*/  LDGSTS.E [R0+0xa000], [R6.64], P2 ;  /* 0x0a00000006007fae */ /* 0x0003e80009121844 */
[----:B------:R-:W-:Y:S04]  /*2e1f0*/  STL [R1+0x1ac8], R78 ;  /* 0x001ac84e01007387 */ /* 0x000fe80000100800 */
[----:B------:R-:W-:Y:S01]  /*2e200*/  STL [R1+0x1a74], R79 ;  /* 0x001a744f01007387 */ /* 0x000fe20000100800 */
[----:B-1----:R-:W-:Y:S01]  /*2e210*/  IMAD.MOV.U32 R6, RZ, RZ, R78 ;  /* 0x000000ffff067224 */ /* 0x002fe200078e004e */
[----:B------:R-:W-:Y:S01]  /*2e220*/  IADD3 R70, P3, R70, R206, RZ ;  /* 0x000000ce46467210 */ /* 0x000fe20007f7e0ff */
[----:B------:R-:W-:-:S04]  /*2e230*/  IMAD.MOV.U32 R7, RZ, RZ, R79 ;  /* 0x000000ffff077224 */ /* 0x000fc800078e004f */
[----:B------:R-:W-:Y:S01]  /*2e240*/  IMAD.X R73, R73, 0x1, R3, P3 ;  /* 0x0000000149497824 */ /* 0x000fe200018e0603 */
[----:B------:R-:W-:Y:S04]  /*2e250*/  STL [R1+0x1ac4], R70 ;  /* 0x001ac44601007387 */ /* 0x000fe80000100800 */
[----:B------:R1:W-:Y:S04]  /*2e260*/  LDGSTS.E [R0+0xa200], [R6.64], P2 ;  /* 0x0a20000006007fae */ /* 0x0003e80009121844 */
[----:B------:R1:W-:Y:S02]  /*2e270*/  STL [R1+0x1a78], R73 ;  /* 0x001a784901007387 */ /* 0x0003e40000100800 */
[----:B-1----:R-:W-:-:S02]  /*2e280*/  IMAD.MOV.U32 R7, RZ, RZ, R73 ;  /* 0x000000ffff077224 */ /* 0x002fc400078e0049 */
[----:B------:R-:W-:Y:S01]  /*2e290*/  IMAD.MOV.U32 R6, RZ, RZ, R70 ;  /* 0x000000ffff067224 */ /* 0x000fe200078e0046 */
[----:B------:R-:W2:Y:S04]  /*2e2a0*/  LDL.LU R73, [R1+0x1a8c] ;  /* 0x001a8c0001497983 */ /* 0x000ea80000300800 */
[----:B------:R-:W2:Y:S01]  /*2e2b0*/  LDL.LU R70, [R1+0x1ab0] ;  /* 0x001ab00001467983 */ /* 0x000ea20000300800 */
[----:B------:R-:W-:-:S03]  /*2e2c0*/  ISETP.GT.AND P1, PT, R2, 0x18, PT ;  /* 0x000000180200780c */ /* 0x000fc60003f24270 */
[----:B------:R1:W-:Y:S01]  /*2e2d0*/  LDGSTS.E [R0+0xa400], [R6.64], P2 ;  /* 0x0a40000006007fae */ /* 0x0003e20009121844 */
[----:B------:R-:W-:-:S04]  /*2e2e0*/  SEL R5, RZ, 0x4, !P1 ;  /* 0x00000004ff057807 */ /* 0x000fc80004800000 */
[----:B------:R-:W-:-:S04]  /*2e2f0*/  SEL R5, R5, RZ, !P0 ;  /* 0x000000ff05057207 */ /* 0x000fc80004000000 */
[----:B------:R-:W-:Y:S01]  /*2e300*/  ISETP.NE.U32.AND P1, PT, R5, RZ, PT ;  /* 0x000000ff0500720c */ /* 0x000fe20003f25070 */
[-C--:B------:R-:W-:Y:S08]  /*2e310*/  HMMA.1688.F32.TF32 R236, R164, R14.reuse, R236 ;  /* 0x0000000ea4ec723c */ /* 0x080ff000000810ec */
[----:B------:R-:W-:Y:S01]  /*2e320*/  HMMA.1688.F32.TF32 R12, R160, R14, R184 ;  /* 0x0000000ea00c723c */ /* 0x000fe200000810b8 */
[----:B------:R-:W-:Y:S01]  /*2e330*/  IMAD.MOV.U32 R180, RZ, RZ, R9 ;  /* 0x000000ffffb47224 */ /* 0x000fe200078e0009 */
[----:B------:R-:W-:-:S07]  /*2e340*/  MOV R181, R8 ;  /* 0x0000000800b57202 */ /* 0x000fce0000000f00 */
[----:B------:R-:W-:Y:S01]  /*2e350*/  HMMA.1688.F32.TF32 R8, R160, R10, R180 ;  /* 0x0000000aa008723c */ /* 0x000fe200000810b4 */
[----:B----4-:R-:W-:-:S05]  /*2e360*/  IADD3 R74, P3, R74, R206, RZ ;  /* 0x000000ce4a4a7210 */ /* 0x010fca0007f7e0ff */
[----:B---3--:R-:W-:Y:S01]  /*2e370*/  IMAD.X R77, R77, 0x1, R3, P3 ;  /* 0x000000014d4d7824 */ /* 0x008fe200018e0603 */
[----:B--2---:R-:W-:Y:S01]  /*2e380*/  IADD3 R69, P4, R69, R206, RZ ;  /* 0x000000ce45457210 */ /* 0x004fe20007f9e0ff */
[----:B------:R-:W-:Y:S01]  /*2e390*/  STL [R1+0x1ac0], R74 ;  /* 0x001ac04a01007387 */ /* 0x000fe20000100800 */
[----:B-1----:R-:W-:-:S03]  /*2e3a0*/  IMAD.MOV.U32 R6, RZ, RZ, R74 ;  /* 0x000000ffff067224 */ /* 0x002fc600078e004a */
[----:B------:R-:W-:Y:S01]  /*2e3b0*/  IMAD.X R72, R72, 0x1, R3, P4 ;  /* 0x0000000148487824 */ /* 0x000fe200020e0603 */
[----:B------:R1:W-:Y:S01]  /*2e3c0*/  STL [R1+0x1a7c], R77 ;  /* 0x001a7c4d01007387 */ /* 0x0003e20000100800 */
[----:B------:R-:W-:-:S03]  /*2e3d0*/  MOV R7, R77 ;  /* 0x0000004d00077202 */ /* 0x000fc60000000f00 */
        /* <DEDUP_REMOVED lines=9> */
[-C--:B------:R-:W-:Y:S02]  /*2e470*/  IADD3 R75, P2, R75, R206.reuse, RZ ;  /* 0x000000ce4b4b7210 */ /* 0x080fe40007f5e0ff */
[----:B------:R-:W-:Y:S01]  /*2e480*/  IADD3 R68, P3, R68, R206, RZ ;  /* 0x000000ce44447210 */ /* 0x000fe20007f7e0ff */
[----:B------:R1:W-:Y:S02]  /*2e490*/  LDGSTS.E [R0+0xc000], [R6.64], P1 ;  /* 0x0c00000006007fae */ /* 0x0003e40008921844 */
[----:B------:R-:W-:-:S02]  /*2e4a0*/  IMAD.X R76, R76, 0x1, R3, P2 ;  /* 0x000000014c4c7824 */ /* 0x000fc400010e0603 */
[----:B------:R1:W-:Y:S01]  /*2e4b0*/  STL [R1+0x1ab8], R75 ;  /* 0x001ab84b01007387 */ /* 0x0003e20000100800 */
[----:B------:R-:W-:Y:S02]  /*2e4c0*/  IMAD.X R71, R71, 0x1, R3, P3 ;  /* 0x0000000147477824 */ /* 0x000fe400018e0603 */
[----:B-1----:R-:W-:Y:S02]  /*2e4d0*/  IMAD.MOV.U32 R6, RZ, RZ, R75 ;  /* 0x000000ffff067224 */ /* 0x002fe400078e004b */
[----:B------:R-:W-:Y:S01]  /*2e4e0*/  IMAD.MOV.U32 R7, RZ, RZ, R76 ;  /* 0x000000ffff077224 */ /* 0x000fe200078e004c */
[----:B------:R-:W-:Y:S04]  /*2e4f0*/  STL [R1+0x1a84], R76 ;  /* 0x001a844c01007387 */ /* 0x000fe80000100800 */
[----:B------:R1:W-:Y:S04]  /*2e500*/  STL [R1+0x1ab4], R68 ;  /* 0x001ab44401007387 */ /* 0x0003e80000100800 */
[----:B------:R1:W-:Y:S04]  /*2e510*/  LDGSTS.E [R0+0xc200], [R6.64], P1 ;  /* 0x0c20000006007fae */ /* 0x0003e80008921844 */
[----:B------:R1:W-:Y:S04]  /*2e520*/  STL [R1+0x1a88], R71 ;  /* 0x001a884701007387 */ /* 0x0003e80000100800 */
[----:B------:R-:W2:Y:S01]  /*2e530*/  LDL.LU R75, [R1+0x1aa4] ;  /* 0x001aa400014b7983 */ /* 0x000ea20000300800 */
[----:B-1----:R-:W-:-:S03]  /*2e540*/  IMAD.MOV.U32 R6, RZ, RZ, R68 ;  /* 0x000000ffff067224 */ /* 0x002fc600078e0044 */
[----:B------:R-:W2:Y:S04]  /*2e550*/  LDL.LU R68, [R1+0x1aa0] ;  /* 0x001aa00001447983 */ /* 0x000ea80000300800 */
[----:B------:R-:W2:Y:S04]  /*2e560*/  LDL.LU R184, [R1+0x1080] ;  /* 0x0010800001b87983 */ /* 0x000ea80000300800 */
[----:B------:R-:W2:Y:S04]  /*2e570*/  LDL.LU R185, [R1+0x1084] ;  /* 0x0010840001b97983 */ /* 0x000ea80000300800 */
[----:B------:R-:W2:Y:S01]  /*2e580*/  LDL.LU R186, [R1+0x1088] ;  /* 0x0010880001ba7983 */ /* 0x000ea20000300800 */
[----:B------:R-:W-:-:S03]  /*2e590*/  IMAD.MOV.U32 R7, RZ, RZ, R71 ;  /* 0x000000ffff077224 */ /* 0x000fc600078e0047 */
[----:B------:R-:W2:Y:S04]  /*2e5a0*/  LDL.LU R187, [R1+0x108c] ;  /* 0x00108c0001bb7983 */ /* 0x000ea80000300800 */
[----:B------:R-:W2:Y:S01]  /*2e5b0*/  LDL.LU R76, [R1+0x1a98] ;  /* 0x001a9800014c7983 */ /* 0x000ea20000300800 */
[----:B------:R-:W-:-:S03]  /*2e5c0*/  IADD3 R70, P3, R70, R206, RZ ;  /* 0x000000ce46467210 */ /* 0x000fc60007f7e0ff */
[----:B------:R-:W2:Y:S02]  /*2e5d0*/  LDL.LU R71, [R1+0x1a9c] ;  /* 0x001a9c0001477983 */ /* 0x000ea40000300800 */
[----:B------:R-:W-:Y:S02]  /*2e5e0*/  IMAD.X R73, R73, 0x1, R3, P3 ;  /* 0x0000000149497824 */ /* 0x000fe400018e0603 */
[----:B------:R-:W-:Y:S04]  /*2e5f0*/  STL [R1+0x1ab0], R70 ;  /* 0x001ab04601007387 */ /* 0x000fe80000100800 */
[----:B------:R1:W-:Y:S04]  /*2e600*/  STL [R1+0x1a8c], R73 ;  /* 0x001a8c4901007387 */ /* 0x0003e80000100800 */
[----:B------:R-:W2:Y:S04]  /*2e610*/  LDL.LU R180, [R1+0xfd0] ;  /* 0x000fd00001b47983 */ /* 0x000ea80000300800 */
[----:B------:R-:W2:Y:S04]  /*2e620*/  LDL.LU R181, [R1+0xfd4] ;  /* 0x000fd40001b57983 */ /* 0x000ea80000300800 */
[----:B------:R1:W-:Y:S02]  /*2e630*/  LDGSTS.E [R0+0xc400], [R6.64], P1 ;  /* 0x0c40000006007fae */ /* 0x0003e40008921844 */
[----:B-1----:R-:W-:Y:S01]  /*2e640*/  IMAD.MOV.U32 R7, RZ, RZ, R73 ;  /* 0x000000ffff077224 */ /* 0x002fe200078e0049 */
[----:B------:R-:W-:Y:S01]  /*2e650*/  MOV R6, R70 ;  /* 0x0000004600067202 */ /* 0x000fe20000000f00 */
[----:B------:R-:W2:Y:S04]  /*2e660*/  LDL.LU R73, [R1+0x1700] ;  /* 0x0017000001497983 */ /* 0x000ea80000300800 */
[----:B------:R-:W2:Y:S01]  /*2e670*/  LDL.LU R70, [R1+0x1704] ;  /* 0x0017040001467983 */ /* 0x000ea20000300800 */
[----:B------:R-:W-:-:S03]  /*2e680*/  ISETP.GT.AND P2, PT, R2, 0x1c, PT ;  /* 0x0000001c0200780c */ /* 0x000fc60003f44270 */
[----:B------:R1:W-:Y:S01]  /*2e690*/  LDGSTS.E [R0+0xc600], [R6.64], P1 ;  /* 0x0c60000006007fae */ /* 0x0003e20008921844 */
[----:B------:R-:W-:-:S04]  /*2e6a0*/  SEL R5, RZ, 0x4, !P2 ;  /* 0x00000004ff057807 */ /* 0x000fc80005000000 */
[----:B------:R-:W-:-:S04]  /*2e6b0*/  SEL R5, R5, RZ, !P0 ;  /* 0x000000ff05057207 */ /* 0x000fc80004000000 */
[----:B------:R-:W-:Y:S01]  /*2e6c0*/  ISETP.NE.U32.AND P2, PT, R5, RZ, PT ;  /* 0x000000ff0500720c */ /* 0x000fe20003f45070 */
[----:B------:R-:W-:Y:S02]  /*2e6d0*/  IMAD.MOV.U32 R182, RZ, RZ, R129 ;  /* 0x000000ffffb67224 */ /* 0x000fe400078e0081 */
[----:B------:R-:W-:Y:S01]  /*2e6e0*/  IMAD.MOV.U32 R183, RZ, RZ, R128 ;  /* 0x000000ffffb77224 */ /* 0x000fe200078e0080 */
[----:B------:R-:W-:Y:S01]  /*2e6f0*/  HMMA.1688.F32.TF32 R40, R164, R26, R80 ;  /* 0x0000001aa428723c */ /* 0x000fe20000081050 */
[----:B----4-:R-:W-:-:S05]  /*2e700*/  IADD3 R74, P1, R74, R206, RZ ;  /* 0x000000ce4a4a7210 */ /* 0x010fca0007f3e0ff */
[----:B---3--:R-:W-:Y:S02]  /*2e710*/  IMAD.X R77, R77, 0x1, R3, P1 ;  /* 0x000000014d4d7824 */ /* 0x008fe400008e0603 */
[----:B-1----:R-:W-:Y:S02]  /*2e720*/  IMAD.MOV.U32 R6, RZ, RZ, R74 ;  /* 0x000000ffff067224 */ /* 0x002fe400078e004a */
[----:B------:R-:W-:Y:S01]  /*2e730*/  IMAD.MOV.U32 R7, RZ, RZ, R77 ;  /* 0x000000ffff077224 */ /* 0x000fe200078e004d */
[----:B------:R1:W-:Y:S04]  /*2e740*/  STL [R1+0x1aac], R74 ;  /* 0x001aac4a01007387 */ /* 0x0003e80000100800 */
[----:B------:R-:W-:Y:S04]  /*2e750*/  STL [R1+0x1a90], R77 ;  /* 0x001a904d01007387 */ /* 0x000fe80000100800 */
[----:B------:R3:W-:Y:S01]  /*2e760*/  LDGSTS.E [R0+0xe000], [R6.64], P2 ;  /* 0x0e00000006007fae */ /* 0x0007e20009121844 */
[----:B--2---:R-:W-:-:S05]  /*2e770*/  IADD3 R69, P3, R69, R206, RZ ;  /* 0x000000ce45457210 */ /* 0x004fca0007f7e0ff */
[----:B------:R-:W-:Y:S01]  /*2e780*/  IMAD.X R72, R72, 0x1, R3, P3 ;  /* 0x0000000148487824 */ /* 0x000fe200018e0603 */
[----:B------:R-:W-:Y:S01]  /*2e790*/  STL [R1+0x1aa8], R69 ;  /* 0x001aa84501007387 */ /* 0x000fe20000100800 */
[----:B---3--:R-:W-:Y:S02]  /*2e7a0*/  IMAD.MOV.U32 R6, RZ, RZ, R69 ;  /* 0x000000ffff067224 */ /* 0x008fe400078e0045 */
[----:B------:R-:W-:Y:S01]  /*2e7b0*/  IMAD.MOV.U32 R7, RZ, RZ, R72 ;  /* 0x000000ffff077224 */ /* 0x000fe200078e0048 */
[----:B------:R2:W-:Y:S04]  /*2e7c0*/  STL [R1+0x1a94], R72 ;  /* 0x001a944801007387 */ /* 0x0005e80000100800 */
[----:B-1----:R-:W3:Y:S04]  /*2e7d0*/  LDL.LU R74, [R1+0x1708] ;  /* 0x00170800014a7983 */ /* 0x002ee80000300800 */
[----:B------:R1:W-:Y:S04]  /*2e7e0*/  LDGSTS.E [R0+0xe200], [R6.64], P2 ;  /* 0x0e20000006007fae */ /* 0x0003e80009121844 */
[----:B--2---:R-:W2:Y:S04]  /*2e7f0*/  LDL.LU R72, [R1+0x170c] ;  /* 0x00170c0001487983 */ /* 0x004ea80000300800 */
[----:B------:R-:W4:Y:S04]  /*2e800*/  LDL.LU R69, [R1+0x1710] ;  /* 0x0017100001457983 */ /* 0x000f280000300800 */
[----:B------:R-:W4:Y:S01]  /*2e810*/  LDL.LU R5, [R1+0x1714] ;  /* 0x0017140001057983 */ /* 0x000f220000300800 */
[----:B------:R-:W-:-:S02]  /*2e820*/  IADD3 R75, P1, R75, R206, RZ ;  /* 0x000000ce4b4b7210 */ /* 0x000fc40007f3e0ff */
[----:B------:R-:W-:-:S03]  /*2e830*/  IADD3 R68, P3, R68, R206, RZ ;  /* 0x000000ce44447210 */ /* 0x000fc60007f7e0ff */
[----:B------:R-:W-:Y:S01]  /*2e840*/  STL [R1+0x1aa4], R75 ;  /* 0x001aa44b01007387 */ /* 0x000fe20000100800 */
[----:B-1----:R-:W-:Y:S01]  /*2e850*/  IMAD.MOV.U32 R6, RZ, RZ, R75 ;  /* 0x000000ffff067224 */ /* 0x002fe200078e004b */
[----:B------:R-:W-:Y:S01]  /*2e860*/  IADD3.X R76, R76, R3, RZ, P1, !PT ;  /* 0x000000034c4c7210 */ /* 0x000fe20000ffe4ff */
[----:B------:R-:W-:-:S04]  /*2e870*/  IMAD.X R71, R71, 0x1, R3, P3 ;  /* 0x0000000147477824 */ /* 0x000fc800018e0603 */
[----:B------:R-:W-:Y:S01]  /*2e880*/  STL [R1+0x1a98], R76 ;  /* 0x001a984c01007387 */ /* 0x000fe20000100800 */
[----:B------:R-:W-:-:S03]  /*2e890*/  IMAD.MOV.U32 R7, RZ, RZ, R76 ;  /* 0x000000ffff077224 */ /* 0x000fc600078e004c */
[----:B------:R-:W-:Y:S04]  /*2e8a0*/  STL [R1+0x1aa0], R68 ;  /* 0x001aa04401007387 */ /* 0x000fe80000100800 */
[----:B------:R1:W-:Y:S04]  /*2e8b0*/  STL [R1+0x1a9c], R71 ;  /* 0x001a9c4701007387 */ /* 0x0003e80000100800 */
[----:B------:R-:W4:Y:S04]  /*2e8c0*/  LDL.LU R79, [R1+0x1718] ;  /* 0x00171800014f7983 */ /* 0x000f280000300800 */
[----:B------:R1:W-:Y:S04]  /*2e8d0*/  LDGSTS.E [R0+0xe400], [R6.64], P2 ;  /* 0x0e40000006007fae */ /* 0x0003e80009121844 */
[----:B------:R-:W4:Y:S01]  /*2e8e0*/  LDL.LU R78, [R1+0x171c] ;  /* 0x00171c00014e7983 */ /* 0x000f220000300800 */
[----:B------:R-:W-:Y:S01]  /*2e8f0*/  HMMA.1688.F32.TF32 R80, R160, R134, R180 ;  /* 0x00000086a050723c */ /* 0x000fe200000810b4 */
[----:B-1----:R-:W-:-:S02]  /*2e900*/  IMAD.MOV.U32 R7, RZ, RZ, R71 ;  /* 0x000000ffff077224 */ /* 0x002fc400078e0047 */
[----:B------:R-:W-:Y:S01]  /*2e910*/  IMAD.MOV.U32 R6, RZ, RZ, R68 ;  /* 0x000000ffff067224 */ /* 0x000fe200078e0044 */
[----:B------:R-:W4:Y:S04]  /*2e920*/  LDL.LU R71, [R1+0x1780] ;  /* 0x0017800001477983 */ /* 0x000f280000300800 */
[----:B------:R-:W4:Y:S04]  /*2e930*/  LDL.LU R68, [R1+0x1784] ;  /* 0x0017840001447983 */ /* 0x000f280000300800 */
[----:B------:R1:W-:Y:S01]  /*2e940*/  LDGSTS.E [R0+0xe600], [R6.64], P2 ;  /* 0x0e60000006007fae */ /* 0x0003e20009121844 */
[----:B------:R-:W-:-:S05]  /*2e950*/  IADD3 R70, P2, R70, R206, RZ ;  /* 0x000000ce46467210 */ /* 0x000fca0007f5e0ff */
[----:B------:R-:W-:-:S05]  /*2e960*/  IMAD.X R73, R73, 0x1, R3, P2 ;  /* 0x0000000149497824 */ /* 0x000fca00010e0603 */
[----:B------:R-:W-:Y:S04]  /*2e970*/  STL.64 [R1+0x150], R80 ;  /* 0x0001505001007387 */ /* 0x000fe80000100a00 */
[----:B------:R-:W-:Y:S04]  /*2e980*/  STL.64 [R1+0x158], R82 ;  /* 0x0001585201007387 */ /* 0x000fe80000100a00 */
[----:B------:R-:W-:Y:S01]  /*2e990*/  STL [R1+0x1704], R70 ;  /* 0x0017044601007387 */ /* 0x000fe20000100800 */
[----:B-1----:R-:W-:-:S03]  /*2e9a0*/  MOV R7, R73 ;  /* 0x0000004900077202 */ /* 0x002fc60000000f00 */
[----:B------:R1:W-:Y:S01]  /*2e9b0*/  STL [R1+0x1700], R73 ;  /* 0x0017004901007387 */ /* 0x0003e20000100800 */
[----:B------:R-:W-:-:S03]  /*2e9c0*/  IMAD.MOV.U32 R6, RZ, RZ, R70 ;  /* 0x000000ffff067224 */ /* 0x000fc600078e0046 */
[----:B------:R-:W4:Y:S04]  /*2e9d0*/  LDL.LU R77, [R1+0x1788] ;  /* 0x00178800014d7983 */ /* 0x000f280000300800 */
[----:B------:R-:W4:Y:S04]  /*2e9e0*/  LDL.LU R76, [R1+0x178c] ;  /* 0x00178c00014c7983 */ /* 0x000f280000300800 */
[----:B-1----:R-:W4:Y:S04]  /*2e9f0*/  LDL.LU R73, [R1+0x1790] ;  /* 0x0017900001497983 */ /* 0x002f280000300800 */
[----:B------:R-:W4:Y:S04]  /*2ea00*/  LDL.LU R70, [R1+0x1794] ;  /* 0x0017940001467983 */ /* 0x000f280000300800 */
[----:B------:R-:W1:Y:S01]  /*2ea10*/  S2R R148, SR_TID.X ;  /* 0x0000000000947919 */ /* 0x000e620000002100 */
[----:B------:R-:W-:-:S04]  /*2ea20*/  ISETP.GT.AND P1, PT, R2, 0x1, PT ;  /* 0x000000010200780c */ /* 0x000fc80003f24270 */
[----:B------:R-:W-:-:S04]  /*2ea30*/  SEL R0, RZ, 0x4, !P1 ;  /* 0x00000004ff007807 */ /* 0x000fc80004800000 */
[----:B------:R-:W-:-:S04]  /*2ea40*/  SEL R0, R0, RZ, !P0 ;  /* 0x000000ff00007207 */ /* 0x000fc80004000000 */
[----:B------:R-:W-:Y:S02]  /*2ea50*/  ISETP.NE.U32.AND P1, PT, R0, RZ, PT ;  /* 0x000000ff0000720c */ /* 0x000fe40003f25070 */
[----:B-1----:R-:W-:-:S05]  /*2ea60*/  LOP3.LUT R148, R148, 0x7f, RZ, 0xc0, !PT ;  /* 0x0000007f94947812 */ /* 0x002fca00078ec0ff */
[----:B------:R-:W-:-:S05]  /*2ea70*/  IMAD.SHL.U32 R148, R148, 0x4, RZ ;  /* 0x0000000494947824 */ /* 0x000fca00078e00ff */
[----:B------:R-:W-:-:S05]  /*2ea80*/  LOP3.LUT R75, R148, 0x20, RZ, 0x3c, !PT ;  /* 0x00000020944b7812 */ /* 0x000fca00078e3cff */
[----:B------:R-:W-:-:S05]  /*2ea90*/  IMAD R0, R93, 0x10000, R75 ;  /* 0x000100005d007824 */ /* 0x000fca00078e024b */
[----:B------:R1:W-:Y:S01]  /*2eaa0*/  LDGSTS.E [R0+0x800], [R6.64], P1 ;  /* 0x0080000006007fae */ /* 0x0003e20008921844 */
[----:B--2---:R-:W-:-:S05]  /*2eab0*/  IADD3 R72, P2, R72, R206, RZ ;  /* 0x000000ce48487210 */ /* 0x004fca0007f5e0ff */
[----:B---3--:R-:W-:Y:S01]  /*2eac0*/  IMAD.X R74, R74, 0x1, R3, P2 ;  /* 0x000000014a4a7824 */ /* 0x008fe200010e0603 */
[----:B----4-:R-:W-:Y:S01]  /*2ead0*/  IADD3 R5, P3, R5, R206, RZ ;  /* 0x000000ce05057210 */ /* 0x010fe20007f7e0ff */
[----:B------:R-:W-:Y:S01]  /*2eae0*/  STL [R1+0x170c], R72 ;  /* 0x00170c4801007387 */ /* 0x000fe20000100800 */
[----:B-1----:R-:W-:-:S03]  /*2eaf0*/  IMAD.MOV.U32 R6, RZ, RZ, R72 ;  /* 0x000000ffff067224 */ /* 0x002fc600078e0048 */
[----:B------:R-:W-:Y:S01]  /*2eb00*/  IMAD.X R69, R69, 0x1, R3, P3 ;  /* 0x0000000145457824 */ /* 0x000fe200018e0603 */
[----:B------:R1:W-:Y:S01]  /*2eb10*/  STL [R1+0x1708], R74 ;  /* 0x0017084a01007387 */ /* 0x0003e20000100800 */
[----:B------:R-:W-:-:S03]  /*2eb20*/  IMAD.MOV.U32 R7, RZ, RZ, R74 ;  /* 0x000000ffff077224 */ /* 0x000fc600078e004a */
[----:B------:R-:W-:Y:S04]  /*2eb30*/  STL [R1+0x1714], R5 ;  /* 0x0017140501007387 */ /* 0x000fe80000100800 */
[----:B------:R2:W-:Y:S04]  /*2eb40*/  STL [R1+0x1710], R69 ;  /* 0x0017104501007387 */ /* 0x0005e80000100800 */
[----:B------:R-:W3:Y:S04]  /*2eb50*/  LDL.LU R75, [R1+0x1798] ;  /* 0x00179800014b7983 */ /* 0x000ee80000300800 */
[----:B-1----:R-:W4:Y:S04]  /*2eb60*/  LDL.LU R74, [R1+0x179c] ;  /* 0x00179c00014a7983 */ /* 0x002f280000300800 */
[----:B------:R1:W-:Y:S04]  /*2eb70*/  LDGSTS.E [R0+0xa00], [R6.64], P1 ;  /* 0x00a0000006007fae */ /* 0x0003e80008921844 */
[----:B------:R-:W3:Y:S01]  /*2eb80*/  LDL.LU R72, [R1+0x183c] ;  /* 0x00183c0001487983 */ /* 0x000ee20000300800 */
[----:B-1----:R-:W-:-:S03]  /*2eb90*/  IMAD.MOV.U32 R7, RZ, RZ, R69 ;  /* 0x000000ffff077224 */ /* 0x002fc600078e0045 */
[----:B--2---:R-:W2:Y:S01]  /*2eba0*/  LDL.LU R69, [R1+0x1840] ;  /* 0x0018400001457983 */ /* 0x004ea20000300800 */
[----:B------:R-:W-:-:S05]  /*2ebb0*/  IMAD.MOV.U32 R6, RZ, RZ, R5 ;  /* 0x000000ffff067224 */ /* 0x000fca00078e0005 */
[----:B------:R1:W-:Y:S01]  /*2ebc0*/  LDGSTS.E [R0+0xc00], [R6.64], P1 ;  /* 0x00c0000006007fae */ /* 0x0003e20008921844 */
[----:B------:R-:W-:-:S05]  /*2ebd0*/  IADD3 R78, P3, R78, R206, RZ ;  /* 0x000000ce4e4e7210 */ /* 0x000fca0007f7e0ff */
[--C-:B------:R-:W-:Y:S01]  /*2ebe0*/  IMAD.X R79, R79, 0x1, R3.reuse, P3 ;  /* 0x000000014f4f7824 */ /* 0x100fe200018e0603 */
[----:B------:R-:W-:Y:S01]  /*2ebf0*/  STL [R1+0x171c], R78 ;  /* 0x00171c4e01007387 */ /* 0x000fe20000100800 */
[----:B-1----:R-:W-:Y:S01]  /*2ec00*/  IMAD.MOV.U32 R6, RZ, RZ, R78 ;  /* 0x000000ffff067224 */ /* 0x002fe200078e004e */
[----:B------:R-:W-:Y:S02]  /*2ec10*/  IADD3 R68, P4, R68, R206, RZ ;  /* 0x000000ce44447210 */ /* 0x000fe40007f9e0ff */
[----:B------:R1:W-:Y:S01]  /*2ec20*/  STL [R1+0x1718], R79 ;  /* 0x0017184f01007387 */ /* 0x0003e20000100800 */
[----:B------:R-:W-:Y:S02]  /*2ec30*/  MOV R7, R79 ;  /* 0x0000004f00077202 */ /* 0x000fe40000000f00 */
[----:B------:R-:W-:Y:S01]  /*2ec40*/  IMAD.X R71, R71, 0x1, R3, P4 ;  /* 0x0000000147477824 */ /* 0x000fe200020e0603 */
[----:B------:R-:W-:Y:S04]  /*2ec50*/  STL [R1+0x1784], R68 ;  /* 0x0017844401007387 */ /* 0x000fe80000100800 */
[----:B------:R1:W-:Y:S04]  /*2ec60*/  STL [R1+0x1780], R71 ;  /* 0x0017804701007387 */ /* 0x0003e80000100800 */
[----:B-1----:R-:W2:Y:S01]  /*2ec70*/  LDL.LU R79, [R1+0x1844] ;  /* 0x00184400014f7983 */ /* 0x002ea20000300800 */
[----:B------:R-:W-:-:S03]  /*2ec80*/  ISETP.GT.AND P2, PT, R2, 0x5, PT ;  /* 0x000000050200780c */ /* 0x000fc60003f44270 */
[----:B------:R1:W-:Y:S04]  /*2ec90*/  LDGSTS.E [R0+0xe00], [R6.64], P1 ;  /* 0x00e0000006007fae */ /* 0x0003e80008921844 */
[----:B------:R-:W2:Y:S01]  /*2eca0*/  LDL.LU R78, [R1+0x1848] ;  /* 0x00184800014e7983 */ /* 0x000ea20000300800 */
[----:B------:R-:W-:Y:S01]  /*2ecb0*/  SEL R5, RZ, 0x4, !P2 ;  /* 0x00000004ff057807 */ /* 0x000fe20005000000 */
[----:B-1----:R-:W-:Y:S02]  /*2ecc0*/  IMAD.MOV.U32 R7, RZ, RZ, R71 ;  /* 0x000000ffff077224 */ /* 0x002fe400078e0047 */
[----:B------:R-:W-:Y:S01]  /*2ecd0*/  IMAD.MOV.U32 R6, RZ, RZ, R68 ;  /* 0x000000ffff067224 */ /* 0x000fe200078e0044 */
[----:B------:R-:W2:Y:S04]  /*2ece0*/  LDL.LU R71, [R1+0x184c] ;  /* 0x00184c0001477983 */ /* 0x000ea80000300800 */
[----:B------:R-:W2:Y:S01]  /*2ecf0*/  LDL.LU R68, [R1+0x1850] ;  /* 0x0018500001447983 */ /* 0x000ea20000300800 */
[----:B------:R-:W-:-:S04]  /*2ed00*/  SEL R5, R5, RZ, !P0 ;  /* 0x000000ff05057207 */ /* 0x000fc80004000000 */
[----:B------:R-:W-:Y:S02]  /*2ed10*/  ISETP.NE.U32.AND P2, PT, R5, RZ, PT ;  /* 0x000000ff0500720c */ /* 0x000fe40003f45070 */
[-C--:B------:R-:W-:Y:S02]  /*2ed20*/  IADD3 R76, P1, R76, R206.reuse, RZ ;  /* 0x000000ce4c4c7210 */ /* 0x080fe40007f3e0ff */
[----:B------:R-:W-:-:S03]  /*2ed30*/  IADD3 R70, P3, R70, R206, RZ ;  /* 0x000000ce46467210 */ /* 0x000fc60007f7e0ff */
[--C-:B------:R-:W-:Y:S02]  /*2ed40*/  IMAD.X R77, R77, 0x1, R3.reuse, P1 ;  /* 0x000000014d4d7824 */ /* 0x100fe400008e0603 */
[----:B------:R-:W-:Y:S01]  /*2ed50*/  IMAD.X R73, R73, 0x1, R3, P3 ;  /* 0x0000000149497824 */ /* 0x000fe200018e0603 */
[----:B------:R-:W-:Y:S04]  /*2ed60*/  STL [R1+0x178c], R76 ;  /* 0x00178c4c01007387 */ /* 0x000fe80000100800 */
[----:B------:R1:W-:Y:S04]  /*2ed70*/  LDGSTS.E [R0+0x2800], [R6.64], P2 ;  /* 0x0280000006007fae */ /* 0x0003e80009121844 */
[----:B------:R1:W-:Y:S04]  /*2ed80*/  STL [R1+0x1788], R77 ;  /* 0x0017884d01007387 */ /* 0x0003e80000100800 */
[----:B------:R-:W-:Y:S01]  /*2ed90*/  STL [R1+0x1794], R70 ;  /* 0x0017944601007387 */ /* 0x000fe20000100800 */
[----:B-1----:R-:W-:-:S02]  /*2eda0*/  IMAD.MOV.U32 R6, RZ, RZ, R76 ;  /* 0x000000ffff067224 */ /* 0x002fc400078e004c */
[----:B------:R-:W-:Y:S01]  /*2edb0*/  IMAD.MOV.U32 R7, RZ, RZ, R77 ;  /* 0x000000ffff077224 */ /* 0x000fe200078e004d */
[----:B------:R1:W-:Y:S04]  /*2edc0*/  STL [R1+0x1790], R73 ;  /* 0x0017904901007387 */ /* 0x0003e80000100800 */
[----:B------:R1:W-:Y:S04]  /*2edd0*/  LDGSTS.E [R0+0x2a00], [R6.64], P2 ;  /* 0x02a0000006007fae */ /* 0x0003e80009121844 */
[----:B------:R-:W2:Y:S04]  /*2ede0*/  LDL.LU R77, [R1+0x1854] ;  /* 0x00185400014d7983 */ /* 0x000ea80000300800 */
[----:B------:R-:W2:Y:S01]  /*2edf0*/  LDL.LU R76, [R1+0x1858] ;  /* 0x00185800014c7983 */ /* 0x000ea20000300800 */
        /* <DEDUP_REMOVED lines=8> */
[----:B------:R-:W-:Y:S02]  /*2ee80*/  ISETP.NE.U32.AND P1, PT, R5, RZ, PT ;  /* 0x000000ff0500720c */ /* 0x000fe40003f25070 */
        /* <DEDUP_REMOVED lines=9> */
[----:B------:R-:W-:Y:S04]  /*2ef20*/  STL [R1+0x1840], R69 ;  /* 0x0018404501007387 */ /* 0x000fe80000100800 */
[----:B------:R2:W-:Y:S04]  /*2ef30*/  STL [R1+0x183c], R72 ;  /* 0x00183c4801007387 */ /* 0x0005e80000100800 */
[----:B-1----:R-:W4:Y:S01]  /*2ef40*/  LDL.LU R75, [R1+0x1928] ;  /* 0x00192800014b7983 */ /* 0x002f220000300800 */
[----:B---3--:R-:W-:-:S03]  /*2ef50*/  IMAD.MOV.U32 R7, RZ, RZ, R72 ;  /* 0x000000ffff077224 */ /* 0x008fc600078e0048 */
[----:B------:R-:W3:Y:S01]  /*2ef60*/  LDL.LU R74, [R1+0x192c] ;  /* 0x00192c00014a7983 */ /* 0x000ee20000300800 */
[----:B------:R-:W-:-:S03]  /*2ef70*/  IMAD.MOV.U32 R6, RZ, RZ, R69 ;  /* 0x000000ffff067224 */ /* 0x000fc600078e0045 */
[----:B--2---:R-:W2:Y:S04]  /*2ef80*/  LDL.LU R72, [R1+0x1930] ;  /* 0x0019300001487983 */ /* 0x004ea80000300800 */
[----:B------:R-:W2:Y:S04]  /*2ef90*/  LDL.LU R69, [R1+0x1934] ;  /* 0x0019340001457983 */ /* 0x000ea80000300800 */
[----:B------:R1:W-:Y:S01]  /*2efa0*/  LDGSTS.E [R0+0x4800], [R6.64], P1 ;  /* 0x0480000006007fae */ /* 0x0003e20008921844 */
[----:B------:R-:W-:-:S05]  /*2efb0*/  IADD3 R78, P2, R78, R206, RZ ;  /* 0x000000ce4e4e7210 */ /* 0x000fca0007f5e0ff */
[----:B------:R-:W-:Y:S01]  /*2efc0*/  IMAD.X R79, R79, 0x1, R3, P2 ;  /* 0x000000014f4f7824 */ /* 0x000fe200010e0603 */
[----:B------:R-:W-:Y:S01]  /*2efd0*/  STL [R1+0x1848], R78 ;  /* 0x0018484e01007387 */ /* 0x000fe20000100800 */
[----:B-1----:R-:W-:Y:S02]  /*2efe0*/  IMAD.MOV.U32 R6, RZ, RZ, R78 ;  /* 0x000000ffff067224 */ /* 0x002fe400078e004e */
[----:B------:R-:W-:Y:S01]  /*2eff0*/  IMAD.MOV.U32 R7, RZ, RZ, R79 ;  /* 0x000000ffff077224 */ /* 0x000fe200078e004f */
[----:B------:R-:W-:Y:S01]  /*2f000*/  IADD3 R68, P3, R68, R206, RZ ;  /* 0x000000ce44447210 */ /* 0x000fe20007f7e0ff */
[----:B------:R1:W-:Y:S04]  /*2f010*/  STL [R1+0x1844], R79 ;  /* 0x0018444f01007387 */ /* 0x0003e80000100800 */
[----:B------:R-:W-:Y:S01]  /*2f020*/  IMAD.X R71, R71, 0x1, R3, P3 ;  /* 0x0000000147477824 */ /* 0x000fe200018e0603 */
[----:B------:R-:W-:Y:S04]  /*2f030*/  STL [R1+0x1850], R68 ;  /* 0x0018504401007387 */ /* 0x000fe80000100800 */
[----:B------:R1:W-:Y:S04]  /*2f040*/  STL [R1+0x184c], R71 ;  /* 0x00184c4701007387 */ /* 0x0003e80000100800 */
[----:B------:R1:W-:Y:S04]  /*2f050*/  LDGSTS.E [R0+0x4a00], [R6.64], P1 ;  /* 0x04a0000006007fae */ /* 0x0003e80008921844 */
[----:B-1----:R-:W2:Y:S04]  /*2f060*/  LDL.LU R79, [R1+0x1938] ;  /* 0x00193800014f7983 */ /* 0x002ea80000300800 */
[----:B------:R-:W2:Y:S01]  /*2f070*/  LDL.LU R78, [R1+0x193c] ;  /* 0x00193c00014e7983 */ /* 0x000ea20000300800 */
[----:B------:R-:W-:Y:S01]  /*2f080*/  MOV R7, R71 ;  /* 0x0000004700077202 */ /* 0x000fe20000000f00 */
[----:B------:R-:W-:-:S02]  /*2f090*/  IMAD.MOV.U32 R6, RZ, RZ, R68 ;  /* 0x000000ffff067224 */ /* 0x000fc400078e0044 */
[----:B------:R-:W2:Y:S04]  /*2f0a0*/  LDL.LU R71, [R1+0x19e0] ;  /* 0x0019e00001477983 */ /* 0x000ea80000300800 */
[----:B------:R-:W2:Y:S04]  /*2f0b0*/  LDL.LU R68, [R1+0x1a5c] ;  /* 0x001a5c0001447983 */ /* 0x000ea80000300800 */
[----:B------:R1:W-:Y:S01]  /*2f0c0*/  LDGSTS.E [R0+0x4c00], [R6.64], P1 ;  /* 0x04c0000006007fae */ /* 0x0003e20008921844 */
[----:B------:R-:W-:-:S05]  /*2f0d0*/  IADD3 R76, P3, R76, R206, RZ ;  /* 0x000000ce4c4c7210 */ /* 0x000fca0007f7e0ff */
[----:B------:R-:W-:Y:S01]  /*2f0e0*/  IMAD.X R77, R77, 0x1, R3, P3 ;  /* 0x000000014d4d7824 */ /* 0x000fe200018e0603 */
[----:B------:R-:W-:Y:S01]  /*2f0f0*/  IADD3 R70, P4, R70, R206, RZ ;  /* 0x000000ce46467210 */ /* 0x000fe20007f9e0ff */
[----:B------:R-:W-:Y:S01]  /*2f100*/  STL [R1+0x1858], R76 ;  /* 0x0018584c01007387 */ /* 0x000fe20000100800 */
[----:B-1----:R-:W-:-:S03]  /*2f110*/  IMAD.MOV.U32 R6, RZ, RZ, R76 ;  /* 0x000000ffff067224 */ /* 0x002fc600078e004c */
[----:B------:R-:W-:Y:S01]  /*2f120*/  IMAD.X R73, R73, 0x1, R3, P4 ;  /* 0x0000000149497824 */ /* 0x000fe200020e0603 */
[----:B------:R1:W-:Y:S01]  /*2f130*/  STL [R1+0x1854], R77 ;  /* 0x0018544d01007387 */ /* 0x0003e20000100800 */
[----:B------:R-:W-:-:S03]  /*2f140*/  IMAD.MOV.U32 R7, RZ, RZ, R77 ;  /* 0x000000ffff077224 */ /* 0x000fc600078e004d */
[----:B------:R-:W-:Y:S04]  /*2f150*/  STL [R1+0x1924], R70 ;  /* 0x0019244601007387 */ /* 0x000fe80000100800 */
[----:B------:R1:W-:Y:S04]  /*2f160*/  STL [R1+0x1920], R73 ;  /* 0x0019204901007387 */ /* 0x0003e80000100800 */
[----:B-1----:R-:W2:Y:S04]  /*2f170*/  LDL.LU R77, [R1+0x19e4] ;  /* 0x0019e400014d7983 */ /* 0x002ea80000300800 */
        /* <DEDUP_REMOVED lines=12> */
[----:B---3--:R-:W-:-:S05]  /*2f240*/  IADD3 R74, P1, R74, R206, RZ ;  /* 0x000000ce4a4a7210 */ /* 0x008fca0007f3e0ff */
[----:B----4-:R-:W-:Y:S01]  /*2f250*/  IMAD.X R75, R75, 0x1, R3, P1 ;  /* 0x000000014b4b7824 */ /* 0x010fe200008e0603 */
[----:B--2---:R-:W-:Y:S01]  /*2f260*/  IADD3 R69, P3, R69, R206, RZ ;  /* 0x000000ce45457210 */ /* 0x004fe20007f7e0ff */
[----:B-1----:R-:W-:-:S03]  /*2f270*/  IMAD.MOV.U32 R6, RZ, RZ, R74 ;  /* 0x000000ffff067224 */ /* 0x002fc600078e004a */
[----:B------:R-:W-:Y:S01]  /*2f280*/  MOV R7, R75 ;  /* 0x0000004b00077202 */ /* 0x000fe20000000f00 */
[----:B------:R1:W-:Y:S01]  /*2f290*/  STL [R1+0x192c], R74 ;  /* 0x00192c4a01007387 */ /* 0x0003e20000100800 */
[----:B------:R-:W-:-:S03]  /*2f2a0*/  IMAD.X R72, R72, 0x1, R3, P3 ;  /* 0x0000000148487824 */ /* 0x000fc600018e0603 */
[----:B------:R-:W-:Y:S04]  /*2f2b0*/  STL [R1+0x1928], R75 ;  /* 0x0019284b01007387 */ /* 0x000fe80000100800 */
[----:B------:R3:W-:Y:S04]  /*2f2c0*/  STL [R1+0x1934], R69 ;  /* 0x0019344501007387 */ /* 0x0007e80000100800 */
[----:B------:R3:W-:Y:S04]  /*2f2d0*/  LDGSTS.E [R0+0x6a00], [R6.64], P2 ;  /* 0x06a0000006007fae */ /* 0x0007e80009121844 */
[----:B------:R4:W-:Y:S04]  /*2f2e0*/  STL [R1+0x1930], R72 ;  /* 0x0019304801007387 */ /* 0x0009e80000100800 */
[----:B-1----:R-:W2:Y:S01]  /*2f2f0*/  LDL.LU R74, [R1+0x19ec] ;  /* 0x0019ec00014a7983 */ /* 0x002ea20000300800 */
[----:B---3--:R-:W-:-:S03]  /*2f300*/  IMAD.MOV.U32 R6, RZ, RZ, R69 ;  /* 0x000000ffff067224 */ /* 0x008fc600078e0045 */
[----:B------:R-:W3:Y:S01]  /*2f310*/  LDL.LU R69, [R1+0x1a50] ;  /* 0x001a500001457983 */ /* 0x000ee20000300800 */
[----:B------:R-:W-:-:S03]  /*2f320*/  IMAD.MOV.U32 R7, RZ, RZ, R72 ;  /* 0x000000ffff077224 */ /* 0x000fc600078e0048 */
[----:B------:R-:W2:Y:S04]  /*2f330*/  LDL.LU R75, [R1+0x19f0] ;  /* 0x0019f000014b7983 */ /* 0x000ea80000300800 */
[----:B----4-:R-:W4:Y:S04]  /*2f340*/  LDL.LU R72, [R1+0x1a4c] ;  /* 0x001a4c0001487983 */ /* 0x010f280000300800 */
[----:B------:R1:W-:Y:S01]  /*2f350*/  LDGSTS.E [R0+0x6c00], [R6.64], P2 ;  /* 0x06c0000006007fae */ /* 0x0003e20009121844 */
[----:B------:R-:W-:Y:S02]  /*2f360*/  ISETP.GT.AND P1, PT, R2, 0x11, PT ;  /* 0x000000110200780c */ /* 0x000fe40003f24270 */
[----:B------:R-:W-:-:S05]  /*2f370*/  IADD3 R78, P3, R78, R206, RZ ;  /* 0x000000ce4e4e7210 */ /* 0x000fca0007f7e0ff */
[--C-:B------:R-:W-:Y:S01]  /*2f380*/  IMAD.X R79, R79, 0x1, R3.reuse, P3 ;  /* 0x000000014f4f7824 */ /* 0x100fe200018e0603 */
[----:B------:R-:W-:Y:S01]  /*2f390*/  IADD3 R68, P4, R68, R206, RZ ;  /* 0x000000ce44447210 */ /* 0x000fe20007f9e0ff */
[----:B------:R-:W-:Y:S04]  /*2f3a0*/  STL [R1+0x193c], R78 ;  /* 0x00193c4e01007387 */ /* 0x000fe80000100800 */
[----:B------:R-:W-:Y:S01]  /*2f3b0*/  IMAD.X R71, R71, 0x1, R3, P4 ;  /* 0x0000000147477824 */ /* 0x000fe200020e0603 */
[----:B------:R1:W-:Y:S02]  /*2f3c0*/  STL [R1+0x1938], R79 ;  /* 0x0019384f01007387 */ /* 0x0003e40000100800 */
[----:B-1----:R-:W-:Y:S02]  /*2f3d0*/  IMAD.MOV.U32 R6, RZ, RZ, R78 ;  /* 0x000000ffff067224 */ /* 0x002fe400078e004e */
[----:B------:R-:W-:Y:S01]  /*2f3e0*/  IMAD.MOV.U32 R7, RZ, RZ, R79 ;  /* 0x000000ffff077224 */ /* 0x000fe200078e004f */
[----:B------:R-:W-:Y:S04]  /*2f3f0*/  STL [R1+0x1a5c], R68 ;  /* 0x001a5c4401007387 */ /* 0x000fe80000100800 */
[----:B------:R1:W-:Y:S04]  /*2f400*/  STL [R1+0x19e0], R71 ;  /* 0x0019e04701007387 */ /* 0x0003e80000100800 */
[----:B------:R-:W4:Y:S04]  /*2f410*/  LDL.LU R79, [R1+0x19f4] ;  /* 0x0019f400014f7983 */ /* 0x000f280000300800 */
[----:B------:R-:W4:Y:S04]  /*2f420*/  LDL.LU R78, [R1+0x1a48] ;  /* 0x001a4800014e7983 */ /* 0x000f280000300800 */
[----:B------:R1:W-:Y:S01]  /*2f430*/  LDGSTS.E [R0+0x6e00], [R6.64], P2 ;  /* 0x06e0000006007fae */ /* 0x0003e20009121844 */
[----:B------:R-:W-:Y:S01]  /*2f440*/  SEL R5, RZ, 0x4, !P1 ;  /* 0x00000004ff057807 */ /* 0x000fe20004800000 */
[----:B-1----:R-:W-:-:S02]  /*2f450*/  IMAD.MOV.U32 R7, RZ, RZ, R71 ;  /* 0x000000ffff077224 */ /* 0x002fc400078e0047 */
[----:B------:R-:W-:Y:S01]  /*2f460*/  IMAD.MOV.U32 R6, RZ, RZ, R68 ;  /* 0x000000ffff067224 */ /* 0x000fe200078e0044 */
[----:B------:R-:W4:Y:S04]  /*2f470*/  LDL.LU R71, [R1+0x19f8] ;  /* 0x0019f80001477983 */ /* 0x000f280000300800 */
[----:B------:R-:W4:Y:S01]  /*2f480*/  LDL.LU R68, [R1+0x1a44] ;  /* 0x001a440001447983 */ /* 0x000f220000300800 */
[----:B------:R-:W-:-:S04]  /*2f490*/  SEL R5, R5, RZ, !P0 ;  /* 0x000000ff05057207 */ /* 0x000fc80004000000 */
[----:B------:R-:W-:Y:S02]  /*2f4a0*/  ISETP.NE.U32.AND P1, PT, R5, RZ, PT ;  /* 0x000000ff0500720c */ /* 0x000fe40003f25070 */
[----:B------:R-:W-:-:S05]  /*2f4b0*/  IADD3 R76, P2, R76, R206, RZ ;  /* 0x000000ce4c4c7210 */ /* 0x000fca0007f5e0ff */
[----:B------:R-:W-:Y:S01]  /*2f4c0*/  IMAD.X R77, R77, 0x1, R3, P2 ;  /* 0x000000014d4d7824 */ /* 0x000fe200010e0603 */
[----:B------:R-:W-:Y:S05]  /*2f4d0*/  STL [R1+0x1a58], R76 ;  /* 0x001a584c01007387 */ /* 0x000fea0000100800 */
[----:B------:R1:W-:Y:S01]  /*2f4e0*/  LDGSTS.E [R0+0x8800], [R6.64], P1 ;  /* 0x0880000006007fae */ /* 0x0003e20008921844 */
[----:B------:R-:W-:-:S03]  /*2f4f0*/  IADD3 R70, P3, R70, R206, RZ ;  /* 0x000000ce46467210 */ /* 0x000fc60007f7e0ff */
[----:B------:R1:W-:Y:S01]  /*2f500*/  STL [R1+0x19e4], R77 ;  /* 0x0019e44d01007387 */ /* 0x0003e20000100800 */
[----:B------:R-:W-:Y:S01]  /*2f510*/  IADD3.X R73, R73, R3, RZ, P3, !PT ;  /* 0x0000000349497210 */ /* 0x000fe20001ffe4ff */
[----:B-1----:R-:W-:Y:S02]  /*2f520*/  IMAD.MOV.U32 R6, RZ, RZ, R76 ;  /* 0x000000ffff067224 */ /* 0x002fe400078e004c */
[----:B------:R-:W-:Y:S01]  /*2f530*/  IMAD.MOV.U32 R7, RZ, RZ, R77 ;  /* 0x000000ffff077224 */ /* 0x000fe200078e004d */
[----:B------:R-:W-:Y:S04]  /*2f540*/  STL [R1+0x1a54], R70 ;  /* 0x001a544601007387 */ /* 0x000fe80000100800 */
[----:B------:R1:W-:Y:S04]  /*2f550*/  STL [R1+0x19e8], R73 ;  /* 0x0019e84901007387 */ /* 0x0003e80000100800 */
[----:B------:R1:W-:Y:S04]  /*2f560*/  LDGSTS.E [R0+0x8a00], [R6.64], P1 ;  /* 0x08a0000006007fae */ /* 0x0003e80008921844 */
[----:B------:R-:W4:Y:S04]  /*2f570*/  LDL.LU R77, [R1+0x19fc] ;  /* 0x0019fc00014d7983 */ /* 0x000f280000300800 */
[----:B------:R-:W4:Y:S01]  /*2f580*/  LDL.LU R76, [R1+0x1a40] ;  /* 0x001a4000014c7983 */ /* 0x000f220000300800 */
[----:B-1----:R-:W-:-:S02]  /*2f590*/  IMAD.MOV.U32 R7, RZ, RZ, R73 ;  /* 0x000000ffff077224 */ /* 0x002fc400078e0049 */
[----:B------:R-:W-:Y:S01]  /*2f5a0*/  IMAD.MOV.U32 R6, RZ, RZ, R70 ;  /* 0x000000ffff067224 */ /* 0x000fe200078e0046 */
[----:B------:R-:W4:Y:S04]  /*2f5b0*/  LDL.LU R73, [R1+0x1a00] ;  /* 0x001a000001497983 */ /* 0x000f280000300800 */
[----:B------:R-:W4:Y:S01]  /*2f5c0*/  LDL.LU R70, [R1+0x1a3c] ;  /* 0x001a3c0001467983 */ /* 0x000f220000300800 */
[----:B------:R-:W-:-:S03]  /*2f5d0*/  ISETP.GT.AND P2, PT, R2, 0x15, PT ;  /* 0x000000150200780c */ /* 0x000fc60003f44270 */
[----:B------:R1:W-:Y:S01]  /*2f5e0*/  LDGSTS.E [R0+0x8c00], [R6.64], P1 ;  /* 0x08c0000006007fae */ /* 0x0003e20008921844 */
[----:B------:R-:W-:-:S04]  /*2f5f0*/  SEL R5, RZ, 0x4, !P2 ;  /* 0x00000004ff057807 */ /* 0x000fc80005000000 */
[----:B------:R-:W-:-:S04]  /*2f600*/  SEL R5, R5, RZ, !P0 ;  /* 0x000000ff05057207 */ /* 0x000fc80004000000 */
[----:B------:R-:W-:Y:S02]  /*2f610*/  ISETP.NE.U32.AND P2, PT, R5, RZ, PT ;  /* 0x000000ff0500720c */ /* 0x000fe40003f45070 */
[----:B---3--:R-:W-:-:S05]  /*2f620*/  IADD3 R69, P3, R69, R206, RZ ;  /* 0x000000ce45457210 */ /* 0x008fca0007f7e0ff */
[----:B--2---:R-:W-:Y:S01]  /*2f630*/  IMAD.X R74, R74, 0x1, R3, P3 ;  /* 0x000000014a4a7824 */ /* 0x004fe200018e0603 */
[----:B----4-:R-:W-:Y:S01]  /*2f640*/  IADD3 R72, P4, R72, R206, RZ ;  /* 0x000000ce48487210 */ /* 0x010fe20007f9e0ff */
[----:B------:R-:W-:Y:S01]  /*2f650*/  STL [R1+0x1a50], R69 ;  /* 0x001a504501007387 */ /* 0x000fe20000100800 */
[----:B-1----:R-:W-:Y:S02]  /*2f660*/  IMAD.MOV.U32 R6, RZ, RZ, R69 ;  /* 0x000000ffff067224 */ /* 0x002fe400078e0045 */
[----:B------:R-:W-:Y:S01]  /*2f670*/  IMAD.MOV.U32 R7, RZ, RZ, R74 ;  /* 0x000000ffff077224 */ /* 0x000fe200078e004a */
[----:B------:R1:W-:Y:S01]  /*2f680*/  STL [R1+0x19ec], R74 ;  /* 0x0019ec4a01007387 */ /* 0x0003e20000100800 */
[----:B------:R-:W-:-:S03]  /*2f690*/  IMAD.X R75, R75, 0x1, R3, P4 ;  /* 0x000000014b4b7824 */ /* 0x000fc600020e0603 */
[----:B------:R-:W-:Y:S04]  /*2f6a0*/  STL [R1+0x1a4c], R72 ;  /* 0x001a4c4801007387 */ /* 0x000fe80000100800 */
[----:B------:R2:W-:Y:S04]  /*2f6b0*/  LDGSTS.E [R0+0x8e00], [R6.64], P1 ;  /* 0x08e0000006007fae */ /* 0x0005e80008921844 */
[----:B-1----:R-:W3:Y:S04]  /*2f6c0*/  LDL.LU R74, [R1+0x1a38] ;  /* 0x001a3800014a7983 */ /* 0x002ee80000300800 */
[----:B------:R1:W-:Y:S04]  /*2f6d0*/  STL [R1+0x19f0], R75 ;  /* 0x0019f04b01007387 */ /* 0x0003e80000100800 */
[----:B------:R-:W4:Y:S01]  /*2f6e0*/  LDL.LU R69, [R1+0x1a34] ;  /* 0x001a340001457983 */ /* 0x000f220000300800 */
[----:B--2---:R-:W-:Y:S01]  /*2f6f0*/  MOV R7, R75 ;  /* 0x0000004b00077202 */ /* 0x004fe20000000f00 */
[----:B------:R-:W-:-:S02]  /*2f700*/  IMAD.MOV.U32 R6, RZ, RZ, R72 ;  /* 0x000000ffff067224 */ /* 0x000fc400078e0048 */
[----:B-1----:R-:W2:Y:S04]  /*2f710*/  LDL.LU R75, [R1+0x1a04] ;  /* 0x001a0400014b7983 */ /* 0x002ea80000300800 */
[----:B------:R-:W2:Y:S04]  /*2f720*/  LDL.LU R72, [R1+0x1a08] ;  /* 0x001a080001487983 */ /* 0x000ea80000300800 */
[----:B------:R1:W-:Y:S01]  /*2f730*/  LDGSTS.E [R0+0xa800], [R6.64], P2 ;  /* 0x0a80000006007fae */ /* 0x0003e20009121844 */
[----:B------:R-:W-:-:S05]  /*2f740*/  IADD3 R78, P1, R78, R206, RZ ;  /* 0x000000ce4e4e7210 */ /* 0x000fca0007f3e0ff */
[----:B------:R-:W-:Y:S02]  /*2f750*/  IMAD.X R79, R79, 0x1, R3, P1 ;  /* 0x000000014f4f7824 */ /* 0x000fe400008e0603 */
[----:B-1----:R-:W-:Y:S02]  /*2f760*/  IMAD.MOV.U32 R6, RZ, RZ, R78 ;  /* 0x000000ffff067224 */ /* 0x002fe400078e004e */
[----:B------:R-:W-:Y:S01]  /*2f770*/  IMAD.MOV.U32 R7, RZ, RZ, R79 ;  /* 0x000000ffff077224 */ /* 0x000fe200078e004f */
[----:B------:R-:W-:Y:S04]  /*2f780*/  STL [R1+0x1a48], R78 ;  /* 0x001a484e01007387 */ /* 0x000fe80000100800 */
[----:B------:R-:W-:Y:S04]  /*2f790*/  STL [R1+0x19f4], R79 ;  /* 0x0019f44f01007387 */ /* 0x000fe80000100800 */
[----:B------:R1:W-:Y:S01]  /*2f7a0*/  LDGSTS.E [R0+0xaa00], [R6.64], P2 ;  /* 0x0aa0000006007fae */ /* 0x0003e20009121844 */
[----:B------:R-:W-:-:S05]  /*2f7b0*/  IADD3 R68, P3, R68, R206, RZ ;  /* 0x000000ce44447210 */ /* 0x000fca0007f7e0ff */
[----:B------:R-:W-:Y:S01]  /*2f7c0*/  IMAD.X R71, R71, 0x1, R3, P3 ;  /* 0x0000000147477824 */ /* 0x000fe200018e0603 */
[----:B------:R-:W-:Y:S01]  /*2f7d0*/  STL [R1+0x1a44], R68 ;  /* 0x001a444401007387 */ /* 0x000fe20000100800 */
[----:B-1----:R-:W-:Y:S02]  /*2f7e0*/  IMAD.MOV.U32 R6, RZ, RZ, R68 ;  /* 0x000000ffff067224 */ /* 0x002fe400078e0044 */
[----:B------:R-:W-:Y:S01]  /*2f7f0*/  IMAD.MOV.U32 R7, RZ, RZ, R71 ;  /* 0x000000ffff077224 */ /* 0x000fe200078e0047 */
[----:B------:R1:W-:Y:S04]  /*2f800*/  STL [R1+0x19f8], R71 ;  /* 0x0019f84701007387 */ /* 0x0003e80000100800 */
[----:B------:R1:W-:Y:S04]  /*2f810*/  LDGSTS.E [R0+0xac00], [R6.64], P2 ;  /* 0x0ac0000006007fae */ /* 0x0003e80009121844 */
[----:B-1----:R-:W2:Y:S04]  /*2f820*/  LDL.LU R71, [R1+0x1a0c] ;  /* 0x001a0c0001477983 */ /* 0x002ea80000300800 */
[----:B------:R-:W2:Y:S01]  /*2f830*/  LDL.LU R68, [R1+0x1a30] ;  /* 0x001a300001447983 */ /* 0x000ea20000300800 */
[----:B------:R-:W-:-:S05]  /*2f840*/  IADD3 R76, P3, R76, R206, RZ ;  /* 0x000000ce4c4c7210 */ /* 0x000fca0007f7e0ff */
[----:B------:R-:W-:Y:S01]  /*2f850*/  IMAD.X R77, R77, 0x1, R3, P3 ;  /* 0x000000014d4d7824 */ /* 0x000fe200018e0603 */
[----:B------:R-:W-:Y:S01]  /*2f860*/  IADD3 R70, P4, R70, R206, RZ ;  /* 0x000000ce46467210 */ /* 0x000fe20007f9e0ff */
[----:B------:R-:W-:Y:S01]  /*2f870*/  STL [R1+0x1a40], R76 ;  /* 0x001a404c01007387 */ /* 0x000fe20000100800 */
[----:B------:R-:W-:-:S03]  /*2f880*/  IMAD.MOV.U32 R6, RZ, RZ, R76 ;  /* 0x000000ffff067224 */ /* 0x000fc600078e004c */
[----:B------:R-:W-:Y:S01]  /*2f890*/  IMAD.X R73, R73, 0x1, R3, P4 ;  /* 0x0000000149497824 */ /* 0x000fe200020e0603 */
[----:B------:R1:W-:Y:S01]  /*2f8a0*/  STL [R1+0x19fc], R77 ;  /* 0x0019fc4d01007387 */ /* 0x0003e20000100800 */
[----:B------:R-:W-:-:S03]  /*2f8b0*/  MOV R7, R77 ;  /* 0x0000004d00077202 */ /* 0x000fc60000000f00 */
        /* <DEDUP_REMOVED lines=12> */
[----:B------:R-:W-:Y:S01]  /*2f980*/  ISETP.NE.U32.AND P1, PT, R5, RZ, PT ;  /* 0x000000ff0500720c */ /* 0x000fe20003f25070 */
[----:B------:R-:W-:Y:S11]  /*2f990*/  HMMA.1688.F32.TF32 R128, R160, R130, R184 ;  /* 0x00000082a080723c */ /* 0x000ff600000810b8 */
[----:B------:R-:W-:Y:S01]  /*2f9a0*/  @!UPT UIADD3 URZ, URZ, URZ, URZ ;  /* 0x0000003f3f3ff290 */ /* 0x000fe2000fffe03f */
[----:B------:R1:W-:Y:S01]  /*2f9b0*/  LDGSTS.E [R0+0xc800], [R6.64], P1 ;  /* 0x0c80000006007fae */ /* 0x0003e20008921844 */
[-C--:B---3--:R-:W-:Y:S02]  /*2f9c0*/  IADD3 R74, P2, R74, R206.reuse, RZ ;  /* 0x000000ce4a4a7210 */ /* 0x088fe40007f5e0ff */
[----:B----4-:R-:W-:-:S03]  /*2f9d0*/  IADD3 R69, P3, R69, R206, RZ ;  /* 0x000000ce45457210 */ /* 0x010fc60007f7e0ff */
[----:B-1----:R-:W-:Y:S02]  /*2f9e0*/  IMAD.MOV.U32 R6, RZ, RZ, R74 ;  /* 0x000000ffff067224 */ /* 0x002fe400078e004a */
[--C-:B--2---:R-:W-:Y:S01]  /*2f9f0*/  IMAD.X R75, R75, 0x1, R3.reuse, P2 ;  /* 0x000000014b4b7824 */ /* 0x104fe200010e0603 */
[----:B------:R1:W-:Y:S01]  /*2fa00*/  STL [R1+0x1a38], R74 ;  /* 0x001a384a01007387 */ /* 0x0003e20000100800 */
[----:B------:R-:W-:Y:S02]  /*2fa10*/  IMAD.X R72, R72, 0x1, R3, P3 ;  /* 0x0000000148487824 */ /* 0x000fe400018e0603 */
[----:B------:R-:W-:Y:S01]  /*2fa20*/  IMAD.MOV.U32 R7, RZ, RZ, R75 ;  /* 0x000000ffff077224 */ /* 0x000fe200078e004b */
[----:B------:R-:W-:Y:S04]  /*2fa30*/  STL [R1+0x1a04], R75 ;  /* 0x001a044b01007387 */ /* 0x000fe80000100800 */
[----:B------:R3:W-:Y:S04]  /*2fa40*/  STL [R1+0x1a34], R69 ;  /* 0x001a344501007387 */ /* 0x0007e80000100800 */
[----:B------:R3:W-:Y:S04]  /*2fa50*/  LDGSTS.E [R0+0xca00], [R6.64], P1 ;  /* 0x0ca0000006007fae */ /* 0x0007e80008921844 */
[----:B------:R4:W-:Y:S04]  /*2fa60*/  STL [R1+0x1a08], R72 ;  /* 0x001a084801007387 */ /* 0x0009e80000100800 */
[----:B-1----:R-:W2:Y:S01]  /*2fa70*/  LDL.LU R74, [R1+0x1a24] ;  /* 0x001a2400014a7983 */ /* 0x002ea20000300800 */
[----:B---3--:R-:W-:-:S03]  /*2fa80*/  IMAD.MOV.U32 R6, RZ, RZ, R69 ;  /* 0x000000ffff067224 */ /* 0x008fc600078e0045 */
[----:B------:R-:W3:Y:S04]  /*2fa90*/  LDL.LU R69, [R1+0x1a20] ;  /* 0x001a200001457983 */ /* 0x000ee80000300800 */
[----:B------:R-:W3:Y:S04]  /*2faa0*/  LDL.LU R184, [R1+0xf20] ;  /* 0x000f200001b87983 */ /* 0x000ee80000300800 */
[----:B------:R-:W3:Y:S04]  /*2fab0*/  LDL.LU R185, [R1+0xf24] ;  /* 0x000f240001b97983 */ /* 0x000ee80000300800 */
[----:B------:R-:W3:Y:S04]  /*2fac0*/  LDL.LU R186, [R1+0xf28] ;  /* 0x000f280001ba7983 */ /* 0x000ee80000300800 */
[----:B------:R-:W3:Y:S01]  /*2fad0*/  LDL.LU R187, [R1+0xf2c] ;  /* 0x000f2c0001bb7983 */ /* 0x000ee20000300800 */
[----:B------:R-:W-:-:S03]  /*2fae0*/  IMAD.MOV.U32 R7, RZ, RZ, R72 ;  /* 0x000000ffff077224 */ /* 0x000fc600078e0048 */
[----:B------:R-:W3:Y:S04]  /*2faf0*/  LDL.LU R75, [R1+0x1a18] ;  /* 0x001a1800014b7983 */ /* 0x000ee80000300800 */
[----:B----4-:R-:W4:Y:S01]  /*2fb00*/  LDL.LU R72, [R1+0x1a1c] ;  /* 0x001a1c0001487983 */ /* 0x010f220000300800 */
[----:B------:R-:W-:-:S03]  /*2fb10*/  ISETP.GT.AND P2, PT, R2, 0x1d, PT ;  /* 0x0000001d0200780c */ /* 0x000fc60003f44270 */
[----:B------:R1:W-:Y:S01]  /*2fb20*/  LDGSTS.E [R0+0xcc00], [R6.64], P1 ;  /* 0x0cc0000006007fae */ /* 0x0003e20008921844 */
[----:B------:R-:W-:-:S05]  /*2fb30*/  IADD3 R68, P3, R68, R206, RZ ;  /* 0x000000ce44447210 */ /* 0x000fca0007f7e0ff */
[----:B------:R-:W-:Y:S01]  /*2fb40*/  IMAD.X R71, R71, 0x1, R3, P3 ;  /* 0x0000000147477824 */ /* 0x000fe200018e0603 */
[----:B------:R-:W-:Y:S04]  /*2fb50*/  STL [R1+0x1a30], R68 ;  /* 0x001a304401007387 */ /* 0x000fe80000100800 */
[----:B------:R1:W-:Y:S04]  /*2fb60*/  STL [R1+0x1a0c], R71 ;  /* 0x001a0c4701007387 */ /* 0x0003e80000100800 */
[----:B------:R-:W4:Y:S04]  /*2fb70*/  LDL.LU R180, [R1+0xe00] ;  /* 0x000e000001b47983 */ /* 0x000f280000300800 */
[----:B------:R-:W4:Y:S04]  /*2fb80*/  LDL.LU R181, [R1+0xe04] ;  /* 0x000e040001b57983 */ /* 0x000f280000300800 */
[----:B------:R-:W4:Y:S04]  /*2fb90*/  LDL.LU R182, [R1+0xe08] ;  /* 0x000e080001b67983 */ /* 0x000f280000300800 */
[----:B------:R-:W4:Y:S01]  /*2fba0*/  LDL.LU R183, [R1+0xe0c] ;  /* 0x000e0c0001b77983 */ /* 0x000f220000300800 */
[----:B------:R-:W-:Y:S01]  /*2fbb0*/  SEL R5, RZ, 0x4, !P2 ;  /* 0x00000004ff057807 */ /* 0x000fe20005000000 */
[----:B-1----:R-:W-:Y:S01]  /*2fbc0*/  IMAD.MOV.U32 R7, RZ, RZ, R71 ;  /* 0x000000ffff077224 */ /* 0x002fe200078e0047 */
[----:B------:R-:W-:Y:S01]  /*2fbd0*/  MOV R6, R68 ;  /* 0x0000004400067202 */ /* 0x000fe20000000f00 */
[----:B------:R-:W4:Y:S01]  /*2fbe0*/  LDL.LU R71, [R1+0x1720] ;  /* 0x0017200001477983 */ /* 0x000f220000300800 */
[----:B------:R-:W-:-:S03]  /*2fbf0*/  SEL R5, R5, RZ, !P0 ;  /* 0x000000ff05057207 */ /* 0x000fc60004000000 */
[----:B------:R-:W4:Y:S01]  /*2fc00*/  LDL.LU R68, [R1+0x1724] ;  /* 0x0017240001447983 */ /* 0x000f220000300800 */
[----:B------:R-:W-:-:S03]  /*2fc10*/  ISETP.NE.U32.AND P2, PT, R5, RZ, PT ;  /* 0x000000ff0500720c */ /* 0x000fc60003f45070 */
        /* <DEDUP_REMOVED lines=14> */
[----:B------:R-:W4:Y:S04]  /*2fd00*/  LDL.LU R78, [R1+0x1728] ;  /* 0x00172800014e7983 */ /* 0x000f280000300800 */
[----:B------:R2:W-:Y:S04]  /*2fd10*/  LDGSTS.E [R0+0xea00], [R6.64], P2 ;  /* 0x0ea0000006007fae */ /* 0x0005e80009121844 */
[----:B-1----:R-:W4:Y:S04]  /*2fd20*/  LDL.LU R73, [R1+0x172c] ;  /* 0x00172c0001497983 */ /* 0x002f280000300800 */
[----:B------:R-:W4:Y:S04]  /*2fd30*/  LDL.LU R70, [R1+0x1730] ;  /* 0x0017300001467983 */ /* 0x000f280000300800 */
[----:B------:R-:W4:Y:S01]  /*2fd40*/  LDL.LU R5, [R1+0x1734] ;  /* 0x0017340001057983 */ /* 0x000f220000300800 */
[----:B------:R-:W-:-:S05]  /*2fd50*/  LOP3.LUT R149, R149, 0x7f, RZ, 0xc0, !PT ;  /* 0x0000007f95957812 */ /* 0x000fca00078ec0ff */
[----:B------:R-:W-:Y:S01]  /*2fd60*/  IMAD.SHL.U32 R149, R149, 0x4, RZ ;  /* 0x0000000495957824 */ /* 0x000fe200078e00ff */
[-C--:B--2---:R-:W-:Y:S02]  /*2fd70*/  IADD3 R74, P1, R74, R206.reuse, RZ ;  /* 0x000000ce4a4a7210 */ /* 0x084fe40007f3e0ff */
[----:B---3--:R-:W-:Y:S01]  /*2fd80*/  IADD3 R69, P3, R69, R206, RZ ;  /* 0x000000ce45457210 */ /* 0x008fe20007f7e0ff */
[----:B------:R-:W-:Y:S02]  /*2fd90*/  HMMA.1688.F32.TF32 R80, R160, R138, R184 ;  /* 0x0000008aa050723c */ /* 0x000fe400000810b8 */
[--C-:B------:R-:W-:Y:S01]  /*2fda0*/  IMAD.X R75, R75, 0x1, R3.reuse, P1 ;  /* 0x000000014b4b7824 */ /* 0x100fe200008e0603 */
[----:B------:R-:W-:Y:S01]  /*2fdb0*/  STL [R1+0x1a24], R74 ;  /* 0x001a244a01007387 */ /* 0x000fe20000100800 */
[----:B----4-:R-:W-:-:S03]  /*2fdc0*/  IMAD.X R72, R72, 0x1, R3, P3 ;  /* 0x0000000148487824 */ /* 0x010fc600018e0603 */
[----:B------:R1:W-:Y:S04]  /*2fdd0*/  STL [R1+0x1a18], R75 ;  /* 0x001a184b01007387 */ /* 0x0003e80000100800 */
[----:B------:R-:W-:Y:S04]  /*2fde0*/  STL [R1+0x1a20], R69 ;  /* 0x001a204501007387 */ /* 0x000fe80000100800 */
[----:B------:R-:W-:Y:S04]  /*2fdf0*/  STL [R1+0x1a1c], R72 ;  /* 0x001a1c4801007387 */ /* 0x000fe80000100800 */
[----:B------:R-:W2:Y:S04]  /*2fe00*/  LDL.LU R77, [R1+0x1738] ;  /* 0x00173800014d7983 */ /* 0x000ea80000300800 */
[----:B------:R-:W3:Y:S04]  /*2fe10*/  LDL.LU R76, [R1+0x173c] ;  /* 0x00173c00014c7983 */ /* 0x000ee80000300800 */
[----:B------:R-:W-:Y:S04]  /*2fe20*/  STL.64 [R1+0x2b0], R80 ;  /* 0x0002b05001007387 */ /* 0x000fe80000100a00 */
[----:B------:R4:W-:Y:S01]  /*2fe30*/  STL.64 [R1+0x2b8], R82 ;  /* 0x0002b85201007387 */ /* 0x0009e20000100a00 */
[----:B------:R-:W-:Y:S01]  /*2fe40*/  MOV R6, R74 ;  /* 0x0000004a00067202 */ /* 0x000fe20000000f00 */
[----:B------:R-:W-:Y:S01]  /*2fe50*/  IMAD.MOV.U32 R7, RZ, RZ, R75 ;  /* 0x000000ffff077224 */ /* 0x000fe200078e004b */
[----:B------:R-:W-:Y:S01]  /*2fe60*/  ISETP.GT.AND P1, PT, R2, 0x2, PT ;  /* 0x000000020200780c */ /* 0x000fe20003f24270 */
[----:B-1----:R-:W2:Y:S04]  /*2fe70*/  LDL.LU R75, [R1+0x17a0] ;  /* 0x0017a000014b7983 */ /* 0x002ea80000300800 */
[----:B------:R1:W-:Y:S01]  /*2fe80*/  LDGSTS.E [R0+0xec00], [R6.64], P2 ;  /* 0x0ec0000006007fae */ /* 0x0003e20009121844 */
[----:B----4-:R-:W-:Y:S01]  /*2fe90*/  HMMA.1688.F32.TF32 R80, R160, R142, R180 ;  /* 0x0000008ea050723c */ /* 0x010fe200000810b4 */
[----:B-1----:R-:W-:-:S02]  /*2fea0*/  IMAD.MOV.U32 R6, RZ, RZ, R69 ;  /* 0x000000ffff067224 */ /* 0x002fc400078e0045 */
[----:B------:R-:W-:Y:S01]  /*2feb0*/  IMAD.MOV.U32 R7, RZ, RZ, R72 ;  /* 0x000000ffff077224 */ /* 0x000fe200078e0048 */
[----:B------:R-:W4:Y:S04]  /*2fec0*/  LDL.LU R69, [R1+0x17e0] ;  /* 0x0017e00001457983 */ /* 0x000f280000300800 */
[----:B------:R1:W-:Y:S01]  /*2fed0*/  LDGSTS.E [R0+0xee00], [R6.64], P2 ;  /* 0x0ee0000006007fae */ /* 0x0003e20009121844 */
[----:B------:R-:W-:Y:S02]  /*2fee0*/  IADD3 R68, P2, R68, R206, RZ ;  /* 0x000000ce44447210 */ /* 0x000fe40007f5e0ff */
[----:B------:R-:W-:-:S03]  /*2fef0*/  LOP3.LUT R72, R149, 0x40, RZ, 0x3c, !PT ;  /* 0x0000004095487812 */ /* 0x000fc600078e3cff */
[----:B------:R-:W-:Y:S01]  /*2ff00*/  IMAD.X R71, R71, 0x1, R3, P2 ;  /* 0x0000000147477824 */ /* 0x000fe200010e0603 */
[----:B-1----:R-:W-:-:S08]  /*2ff10*/  SEL R0, RZ, 0x4, !P1 ;  /* 0x00000004ff007807 */ /* 0x002fd00004800000 */
[----:B------:R-:W-:Y:S01]  /*2ff20*/  STL.64 [R1+0x370], R80 ;  /* 0x0003705001007387 */ /* 0x000fe20000100a00 */
[----:B------:R-:W-:-:S03]  /*2ff30*/  SEL R0, R0, RZ, !P0 ;  /* 0x000000ff00007207 */ /* 0x000fc60004000000 */
[----:B------:R-:W-:Y:S01]  /*2ff40*/  STL.64 [R1+0x378], R82 ;  /* 0x0003785201007387 */ /* 0x000fe20000100a00 */
[----:B------:R-:W-:Y:S01]  /*2ff50*/  ISETP.NE.U32.AND P1, PT, R0, RZ, PT ;  /* 0x000000ff0000720c */ /* 0x000fe20003f25070 */
[----:B------:R-:W-:Y:S02]  /*2ff60*/  IMAD R0, R93, 0x10000, R72 ;  /* 0x000100005d007824 */ /* 0x000fe400078e0248 */
[----:B------:R-:W-:Y:S01]  /*2ff70*/  STL [R1+0x1724], R68 ;  /* 0x0017244401007387 */ /* 0x000fe20000100800 */
[----:B------:R-:W-:-:S03]  /*2ff80*/  IMAD.MOV.U32 R7, RZ, RZ, R71 ;  /* 0x000000ffff077224 */ /* 0x000fc600078e0047 */
[----:B------:R1:W-:Y:S01]  /*2ff90*/  STL [R1+0x1720], R71 ;  /* 0x0017204701007387 */ /* 0x0003e20000100800 */
[----:B------:R-:W-:-:S03]  /*2ffa0*/  IMAD.MOV.U32 R6, RZ, RZ, R68 ;  /* 0x000000ffff067224 */ /* 0x000fc600078e0044 */
[----:B------:R-:W4:Y:S04]  /*2ffb0*/  LDL.LU R74, [R1+0x17e4] ;  /* 0x0017e400014a7983 */ /* 0x000f280000300800 */
[----:B------:R-:W4:Y:S04]  /*2ffc0*/  LDL.LU R72, [R1+0x17e8] ;  /* 0x0017e80001487983 */ /* 0x000f280000300800 */
[----:B-1----:R-:W4:Y:S04]  /*2ffd0*/  LDL.LU R71, [R1+0x17ec] ;  /* 0x0017ec0001477983 */ /* 0x002f280000300800 */
[----:B------:R-:W4:Y:S04]  /*2ffe0*/  LDL.LU R68, [R1+0x17f0] ;  /* 0x0017f00001447983 */ /* 0x000f280000300800 */
[----:B------:R1:W-:Y:S01]  /*2fff0*/  LDGSTS.E [R0+0x1000], [R6.64], P1 ;  /* 0x0100000006007fae */ /* 0x0003e20008921844 */
[----:B------:R-:W-:-:S05]  /*30000*/  IADD3 R73, P2, R73, R206, RZ ;  /* 0x000000ce49497210 */ /* 0x000fca0007f5e0ff */
[----:B------:R-:W-:Y:S01]  /*30010*/  IMAD.X R78, R78, 0x1, R3, P2 ;  /* 0x000000014e4e7824 */ /* 0x000fe200010e0603 */
[----:B------:R-:W-:Y:S01]  /*30020*/  IADD3 R5, P3, R5, R206, RZ ;  /* 0x000000ce05057210 */ /* 0x000fe20007f7e0ff */
[----:B------:R-:W-:Y:S01]  /*30030*/  STL [R1+0x172c], R73 ;  /* 0x00172c4901007387 */ /* 0x000fe20000100800 */
[----:B-1----:R-:W-:Y:S02]  /*30040*/  IMAD.MOV.U32 R6, RZ, RZ, R73 ;  /* 0x000000ffff067224 */ /* 0x002fe400078e0049 */
[----:B------:R-:W-:Y:S01]  /*30050*/  IADD3.X R70, R70, R3, RZ, P3, !PT ;  /* 0x0000000346467210 */ /* 0x000fe20001ffe4ff */
[----:B------:R-:W-:Y:S01]  /*30060*/  IMAD.MOV.U32 R7, RZ, RZ, R78 ;  /* 0x000000ffff077224 */ /* 0x000fe200078e004e */
[----:B------:R1:W-:Y:S04]  /*30070*/  STL [R1+0x1728], R78 ;  /* 0x0017284e01007387 */ /* 0x0003e80000100800 */
[----:B------:R-:W-:Y:S04]  /*30080*/  STL [R1+0x1734], R5 ;  /* 0x0017340501007387 */ /* 0x000fe80000100800 */
[----:B------:R1:W-:Y:S04]  /*30090*/  STL [R1+0x1730], R70 ;  /* 0x0017304601007387 */ /* 0x0003e80000100800 */
[----:B------:R-:W4:Y:S04]  /*300a0*/  LDL.LU R79, [R1+0x17f4] ;  /* 0x0017f400014f7983 */ /* 0x000f280000300800 */
[----:B------:R1:W-:Y:S04]  /*300b0*/  LDGSTS.E [R0+0x1200], [R6.64], P1 ;  /* 0x0120000006007fae */ /* 0x0003e80008921844 */
[----:B-1----:R-:W4:Y:S04]  /*300c0*/  LDL.LU R78, [R1+0x17f8] ;  /* 0x0017f800014e7983 */ /* 0x002f280000300800 */
[----:B------:R-:W4:Y:S01]  /*300d0*/  LDL.LU R73, [R1+0x185c] ;  /* 0x00185c0001497983 */ /* 0x000f220000300800 */
[----:B------:R-:W-:-:S03]  /*300e0*/  IMAD.MOV.U32 R7, RZ, RZ, R70 ;  /* 0x000000ffff077224 */ /* 0x000fc600078e0046 */
[----:B------:R-:W4:Y:S01]  /*300f0*/  LDL.LU R70, [R1+0x1860] ;  /* 0x0018600001467983 */ /* 0x000f220000300800 */
[----:B------:R-:W-:Y:S01]  /*30100*/  ISETP.GT.AND P2, PT, R2, 0x6, PT ;  /* 0x000000060200780c */ /* 0x000fe20003f44270 */
[----:B------:R-:W-:-:S03]  /*30110*/  IMAD.MOV.U32 R6, RZ, RZ, R5 ;  /* 0x000000ffff067224 */ /* 0x000fc600078e0005 */
[----:B------:R-:W-:Y:S02]  /*30120*/  SEL R5, RZ, 0x4, !P2 ;  /* 0x00000004ff057807 */ /* 0x000fe40005000000 */
[----:B------:R1:W-:Y:S02]  /*30130*/  LDGSTS.E [R0+0x1400], [R6.64], P1 ;  /* 0x0140000006007fae */ /* 0x0003e40008921844 */
[----:B------:R-:W-:-:S04]  /*30140*/  SEL R5, R5, RZ, !P0 ;  /* 0x000000ff05057207 */ /* 0x000fc80004000000 */
[----:B------:R-:W-:Y:S02]  /*30150*/  ISETP.NE.U32.AND P2, PT, R5, RZ, PT ;  /* 0x000000ff0500720c */ /* 0x000fe40003f45070 */
[----:B---3--:R-:W-:-:S05]  /*30160*/  IADD3 R76, P3, R76, R206, RZ ;  /* 0x000000ce4c4c7210 */ /* 0x008fca0007f7e0ff */
[----:B--2---:R-:W-:Y:S01]  /*30170*/  IMAD.X R77, R77, 0x1, R3, P3 ;  /* 0x000000014d4d7824 */ /* 0x004fe200018e0603 */
[----:B------:R-:W-:Y:S01]  /*30180*/  STL [R1+0x173c], R76 ;  /* 0x00173c4c01007387 */ /* 0x000fe20000100800 */
[----:B-1----:R-:W-:Y:S02]  /*30190*/  IMAD.MOV.U32 R6, RZ, RZ, R76 ;  /* 0x000000ffff067224 */ /* 0x002fe400078e004c */
[----:B------:R-:W-:Y:S01]  /*301a0*/  IMAD.MOV.U32 R7, RZ, RZ, R77 ;  /* 0x000000ffff077224 */ /* 0x000fe200078e004d */
[----:B------:R1:W-:Y:S04]  /*301b0*/  STL [R1+0x1738], R77 ;  /* 0x0017384d01007387 */ /* 0x0003e80000100800 */
[----:B------:R2:W-:Y:S01]  /*301c0*/  LDGSTS.E [R0+0x1600], [R6.64], P1 ;  /* 0x0160000006007fae */ /* 0x0005e20008921844 */
[----:B----4-:R-:W-:-:S05]  /*301d0*/  IADD3 R69, P4, R69, R206, RZ ;  /* 0x000000ce45457210 */ /* 0x010fca0007f9e0ff */
[----:B------:R-:W-:Y:S01]  /*301e0*/  IMAD.X R75, R75, 0x1, R3, P4 ;  /* 0x000000014b4b7824 */ /* 0x000fe200020e0603 */
[----:B------:R-:W-:Y:S01]  /*301f0*/  STL [R1+0x17e0], R69 ;  /* 0x0017e04501007387 */ /* 0x000fe20000100800 */
[----:B--2---:R-:W-:-:S03]  /*30200*/  IMAD.MOV.U32 R6, RZ, RZ, R69 ;  /* 0x000000ffff067224 */ /* 0x004fc600078e0045 */
[----:B------:R2:W-:Y:S01]  /*30210*/  STL [R1+0x17a0], R75 ;  /* 0x0017a04b01007387 */ /* 0x0005e20000100800 */
[----:B------:R-:W-:-:S03]  /*30220*/  MOV R7, R75 ;  /* 0x0000004b00077202 */ /* 0x000fc60000000f00 */
[----:B-1----:R-:W3:Y:S04]  /*30230*/  LDL.LU R77, [R1+0x1864] ;  /* 0x00186400014d7983 */ /* 0x002ee80000300800 */
[----:B------:R-:W4:Y:S04]  /*30240*/  LDL.LU R76, [R1+0x1868] ;  /* 0x00186800014c7983 */ /* 0x000f280000300800 */
[----:B--2---:R-:W2:Y:S04]  /*30250*/  LDL.LU R75, [R1+0x186c] ;  /* 0x00186c00014b7983 */ /* 0x004ea80000300800 */
        /* <DEDUP_REMOVED lines=18> */
[----:B------:R-:W2:Y:S04]  /*30380*/  LDL.LU R68, [R1+0x1944] ;  /* 0x0019440001447983 */ /* 0x000ea80000300800 */
[----:B------:R1:W-:Y:S01]  /*30390*/  LDGSTS.E [R0+0x3400], [R6.64], P2 ;  /* 0x0340000006007fae */ /* 0x0003e20009121844 */
[----:B------:R-:W-:-:S05]  /*303a0*/  IADD3 R78, P3, R78, R206, RZ ;  /* 0x000000ce4e4e7210 */ /* 0x000fca0007f7e0ff */
[--C-:B------:R-:W-:Y:S01]  /*303b0*/  IMAD.X R79, R79, 0x1, R3.reuse, P3 ;  /* 0x000000014f4f7824 */ /* 0x100fe200018e0603 */
[----:B------:R-:W-:Y:S01]  /*303c0*/  IADD3 R70, P4, R70, R206, RZ ;  /* 0x000000ce46467210 */ /* 0x000fe20007f9e0ff */
[----:B------:R-:W-:Y:S04]  /*303d0*/  STL [R1+0x17f8], R78 ;  /* 0x0017f84e01007387 */ /* 0x000fe80000100800 */
[----:B------:R-:W-:Y:S01]  /*303e0*/  IMAD.X R73, R73, 0x1, R3, P4 ;  /* 0x0000000149497824 */ /* 0x000fe200020e0603 */
[----:B------:R1:W-:Y:S02]  /*303f0*/  STL [R1+0x17f4], R79 ;  /* 0x0017f44f01007387 */ /* 0x0003e40000100800 */
[----:B-1----:R-:W-:Y:S01]  /*30400*/  IMAD.MOV.U32 R6, RZ, RZ, R78 ;  /* 0x000000ffff067224 */ /* 0x002fe200078e004e */
[----:B------:R-:W-:Y:S01]  /*30410*/  MOV R7, R79 ;  /* 0x0000004f00077202 */ /* 0x000fe20000000f00 */
        /* <DEDUP_REMOVED lines=16> */
[--C-:B---3--:R-:W-:Y:S01]  /*30520*/  IMAD.X R77, R77, 0x1, R3.reuse, P2 ;  /* 0x000000014d4d7824 */ /* 0x108fe200010e0603 */
[----:B--2---:R-:W-:Y:S01]  /*30530*/  IADD3 R69, P3, R69, R206, RZ ;  /* 0x000000ce45457210 */ /* 0x004fe20007f7e0ff */
[----:B------:R-:W-:Y:S04]  /*30540*/  STL [R1+0x1868], R76 ;  /* 0x0018684c01007387 */ /* 0x000fe80000100800 */
[----:B------:R-:W-:Y:S01]  /*30550*/  IMAD.X R75, R75, 0x1, R3, P3 ;  /* 0x000000014b4b7824 */ /* 0x000fe200018e0603 */
[----:B------:R2:W-:Y:S01]  /*30560*/  STL [R1+0x1864], R77 ;  /* 0x0018644d01007387 */ /* 0x0005e20000100800 */
[----:B-1----:R-:W-:Y:S02]  /*30570*/  IMAD.MOV.U32 R6, RZ, RZ, R76 ;  /* 0x000000ffff067224 */ /* 0x002fe400078e004c */
[----:B------:R-:W-:Y:S01]  /*30580*/  IMAD.MOV.U32 R7, RZ, RZ, R77 ;  /* 0x000000ffff077224 */ /* 0x000fe200078e004d */
[----:B------:R-:W-:Y:S04]  /*30590*/  STL [R1+0x1870], R69 ;  /* 0x0018704501007387 */ /* 0x000fe80000100800 */
[----:B------:R1:W-:Y:S04]  /*305a0*/  STL [R1+0x186c], R75 ;  /* 0x00186c4b01007387 */ /* 0x0003e80000100800 */
[----:B--2---:R-:W2:Y:S01]  /*305b0*/  LDL.LU R77, [R1+0x1958] ;  /* 0x00195800014d7983 */ /* 0x004ea20000300800 */
[----:B------:R-:W-:-:S03]  /*305c0*/  ISETP.GT.AND P2, PT, R2, 0xe, PT ;  /* 0x0000000e0200780c */ /* 0x000fc60003f44270 */
[----:B------:R-:W3:Y:S04]  /*305d0*/  LDL.LU R76, [R1+0x195c] ;  /* 0x00195c00014c7983 */ /* 0x000ee80000300800 */
[----:B------:R4:W-:Y:S01]  /*305e0*/  LDGSTS.E [R0+0x5200], [R6.64], P1 ;  /* 0x0520000006007fae */ /* 0x0009e20008921844 */
[----:B------:R-:W-:Y:S01]  /*305f0*/  SEL R5, RZ, 0x4, !P2 ;  /* 0x00000004ff057807 */ /* 0x000fe20005000000 */
[----:B----4-:R-:W-:Y:S02]  /*30600*/  IMAD.MOV.U32 R6, RZ, RZ, R69 ;  /* 0x000000ffff067224 */ /* 0x010fe400078e0045 */
[----:B------:R-:W-:Y:S02]  /*30610*/  IMAD.MOV.U32 R7, RZ, RZ, R75 ;  /* 0x000000ffff077224 */ /* 0x000fe400078e004b */
[----:B-1----:R-:W4:Y:S01]  /*30620*/  LDL.LU R75, [R1+0x1960] ;  /* 0x00196000014b7983 */ /* 0x002f220000300800 */
[----:B------:R-:W-:-:S03]  /*30630*/  IADD3 R72, P3, R72, R206, RZ ;  /* 0x000000ce48487210 */ /* 0x000fc60007f7e0ff */
[----:B------:R-:W4:Y:S02]  /*30640*/  LDL.LU R69, [R1+0x19dc] ;  /* 0x0019dc0001457983 */ /* 0x000f240000300800 */
[----:B------:R-:W-:Y:S02]  /*30650*/  IMAD.X R74, R74, 0x1, R3, P3 ;  /* 0x000000014a4a7824 */ /* 0x000fe400018e0603 */
[----:B------:R1:W-:Y:S01]  /*30660*/  LDGSTS.E [R0+0x5400], [R6.64], P1 ;  /* 0x0540000006007fae */ /* 0x0003e20008921844 */
[----:B------:R-:W-:-:S03]  /*30670*/  SEL R5, R5, RZ, !P0 ;  /* 0x000000ff05057207 */ /* 0x000fc60004000000 */
[----:B------:R-:W-:Y:S04]  /*30680*/  STL [R1+0x1878], R72 ;  /* 0x0018784801007387 */ /* 0x000fe80000100800 */
[----:B------:R1:W-:Y:S01]  /*30690*/  STL [R1+0x1874], R74 ;  /* 0x0018744a01007387 */ /* 0x0003e20000100800 */
[----:B------:R-:W-:Y:S01]  /*306a0*/  IADD3 R68, P4, R68, R206, RZ ;  /* 0x000000ce44447210 */ /* 0x000fe20007f9e0ff */
[----:B-1----:R-:W-:Y:S02]  /*306b0*/  IMAD.MOV.U32 R6, RZ, RZ, R72 ;  /* 0x000000ffff067224 */ /* 0x002fe400078e0048 */
[----:B------:R-:W-:Y:S01]  /*306c0*/  IMAD.MOV.U32 R7, RZ, RZ, R74 ;  /* 0x000000ffff077224 */ /* 0x000fe200078e004a */
[----:B------:R-:W-:Y:S01]  /*306d0*/  IADD3.X R71, R71, R3, RZ, P4, !PT ;  /* 0x0000000347477210 */ /* 0x000fe200027fe4ff */
[----:B------:R-:W-:Y:S01]  /*306e0*/  STL [R1+0x1944], R68 ;  /* 0x0019444401007387 */ /* 0x000fe20000100800 */
[----:B------:R-:W-:-:S03]  /*306f0*/  ISETP.NE.U32.AND P2, PT, R5, RZ, PT ;  /* 0x000000ff0500720c */ /* 0x000fc60003f45070 */
[----:B------:R1:W-:Y:S04]  /*30700*/  STL [R1+0x1940], R71 ;  /* 0x0019404701007387 */ /* 0x0003e80000100800 */
[----:B------:R1:W-:Y:S04]  /*30710*/  LDGSTS.E [R0+0x5600], [R6.64], P1 ;  /* 0x0560000006007fae */ /* 0x0003e80008921844 */
[----:B------:R-:W4:Y:S04]  /*30720*/  LDL.LU R74, [R1+0x1964] ;  /* 0x00196400014a7983 */ /* 0x000f280000300800 */
[----:B------:R-:W4:Y:S01]  /*30730*/  LDL.LU R72, [R1+0x19d8] ;  /* 0x0019d80001487983 */ /* 0x000f220000300800 */
[----:B-1----:R-:W-:-:S02]  /*30740*/  IMAD.MOV.U32 R7, RZ, RZ, R71 ;  /* 0x000000ffff077224 */ /* 0x002fc400078e0047 */
[----:B------:R-:W-:Y:S01]  /*30750*/  IMAD.MOV.U32 R6, RZ, RZ, R68 ;  /* 0x000000ffff067224 */ /* 0x000fe200078e0044 */
[----:B------:R-:W4:Y:S04]  /*30760*/  LDL.LU R71, [R1+0x1968] ;  /* 0x0019680001477983 */ /* 0x000f280000300800 */
[----:B------:R-:W4:Y:S04]  /*30770*/  LDL.LU R68, [R1+0x19d4] ;  /* 0x0019d40001447983 */ /* 0x000f280000300800 */
        /* <DEDUP_REMOVED lines=11> */
[----:B-1----:R-:W-:-:S03]  /*30830*/  IMAD.MOV.U32 R6, RZ, RZ, R70 ;  /* 0x000000ffff067224 */ /* 0x002fc600078e0046 */
[----:B------:R1:W-:Y:S01]  /*30840*/  STL [R1+0x1950], R73 ;  /* 0x0019504901007387 */ /* 0x0003e20000100800 */
[----:B------:R-:W-:Y:S02]  /*30850*/  MOV R7, R73 ;  /* 0x0000004900077202 */ /* 0x000fe40000000f00 */
[----:B------:R-:W-:-:S03]  /*30860*/  ISETP.GT.AND P1, PT, R2, 0x12, PT ;  /* 0x000000120200780c */ /* 0x000fc60003f24270 */
[----:B------:R2:W-:Y:S04]  /*30870*/  LDGSTS.E [R0+0x7400], [R6.64], P2 ;  /* 0x0740000006007fae */ /* 0x0005e80009121844 */
[----:B-1----:R-:W4:Y:S04]  /*30880*/  LDL.LU R73, [R1+0x196c] ;  /* 0x00196c0001497983 */ /* 0x002f280000300800 */
[----:B------:R-:W4:Y:S04]  /*30890*/  LDL.LU R70, [R1+0x19d0] ;  /* 0x0019d00001467983 */ /* 0x000f280000300800 */
[----:B------:R-:W4:Y:S04]  /*308a0*/  LDL.LU R81, [R1+0x1970] ;  /* 0x0019700001517983 */ /* 0x000f280000300800 */
[----:B------:R-:W4:Y:S01]  /*308b0*/  LDL.LU R80, [R1+0x19cc] ;  /* 0x0019cc0001507983 */ /* 0x000f220000300800 */
[----:B------:R-:W-:-:S04]  /*308c0*/  SEL R5, RZ, 0x4, !P1 ;  /* 0x00000004ff057807 */ /* 0x000fc80004800000 */
[----:B------:R-:W-:-:S04]  /*308d0*/  SEL R5, R5, RZ, !P0 ;  /* 0x000000ff05057207 */ /* 0x000fc80004000000 */
[----:B------:R-:W-:Y:S02]  /*308e0*/  ISETP.NE.U32.AND P1, PT, R5, RZ, PT ;  /* 0x000000ff0500720c */ /* 0x000fe40003f25070 */
[----:B---3--:R-:W-:-:S05]  /*308f0*/  IADD3 R76, P3, R76, R206, RZ ;  /* 0x000000ce4c4c7210 */ /* 0x008fca0007f7e0ff */
[----:B--2---:R-:W-:Y:S02]  /*30900*/  IMAD.X R77, R77, 0x1, R3, P3 ;  /* 0x000000014d4d7824 */ /* 0x004fe400018e0603 */
[----:B------:R-:W-:Y:S02]  /*30910*/  IMAD.MOV.U32 R6, RZ, RZ, R76 ;  /* 0x000000ffff067224 */ /* 0x000fe400078e004c */
[----:B------:R-:W-:Y:S01]  /*30920*/  IMAD.MOV.U32 R7, RZ, RZ, R77 ;  /* 0x000000ffff077224 */ /* 0x000fe200078e004d */
[----:B------:R1:W-:Y:S04]  /*30930*/  STL [R1+0x195c], R76 ;  /* 0x00195c4c01007387 */ /* 0x0003e80000100800 */
[----:B------:R-:W-:Y:S04]  /*30940*/  STL [R1+0x1958], R77 ;  /* 0x0019584d01007387 */ /* 0x000fe80000100800 */
[----:B------:R2:W-:Y:S01]  /*30950*/  LDGSTS.E [R0+0x7600], [R6.64], P2 ;  /* 0x0760000006007fae */ /* 0x0005e20009121844 */
[----:B----4-:R-:W-:-:S05]  /*30960*/  IADD3 R69, P4, R69, R206, RZ ;  /* 0x000000ce45457210 */ /* 0x010fca0007f9e0ff */
[----:B------:R-:W-:Y:S01]  /*30970*/  IMAD.X R75, R75, 0x1, R3, P4 ;  /* 0x000000014b4b7824 */ /* 0x000fe200020e0603 */
[----:B------:R3:W-:Y:S04]  /*30980*/  STL [R1+0x19dc], R69 ;  /* 0x0019dc4501007387 */ /* 0x0007e80000100800 */
[----:B------:R3:W-:Y:S04]  /*30990*/  STL [R1+0x1960], R75 ;  /* 0x0019604b01007387 */ /* 0x0007e80000100800 */
[----:B------:R-:W4:Y:S04]  /*309a0*/  LDL.LU R79, [R1+0x1974] ;  /* 0x00197400014f7983 */ /* 0x000f280000300800 */
[----:B------:R-:W4:Y:S01]  /*309b0*/  LDL.LU R78, [R1+0x19c8] ;  /* 0x0019c800014e7983 */ /* 0x000f220000300800 */
[----:B--2---:R-:W-:-:S03]  /*309c0*/  IMAD.MOV.U32 R6, RZ, RZ, R69 ;  /* 0x000000ffff067224 */ /* 0x004fc600078e0045 */
[----:B-1----:R-:W2:Y:S04]  /*309d0*/  LDL.LU R76, [R1+0x19b4] ;  /* 0x0019b400014c7983 */ /* 0x002ea80000300800 */
[----:B---3--:R-:W3:Y:S01]  /*309e0*/  LDL.LU R69, [R1+0x19c4] ;  /* 0x0019c40001457983 */ /* 0x008ee20000300800 */
[----:B------:R-:W-:-:S05]  /*309f0*/  IMAD.MOV.U32 R7, RZ, RZ, R75 ;  /* 0x000000ffff077224 */ /* 0x000fca00078e004b */
[----:B------:R1:W-:Y:S01]  /*30a00*/  LDGSTS.E [R0+0x9000], [R6.64], P1 ;  /* 0x0900000006007fae */ /* 0x0003e20008921844 */
[----:B------:R-:W-:-:S05]  /*30a10*/  IADD3 R72, P2, R72, R206, RZ ;  /* 0x000000ce48487210 */ /* 0x000fca0007f5e0ff */
[--C-:B------:R-:W-:Y:S01]  /*30a20*/  IMAD.X R74, R74, 0x1, R3.reuse, P2 ;  /* 0x000000014a4a7824 */ /* 0x100fe200010e0603 */
[----:B------:R-:W-:Y:S01]  /*30a30*/  IADD3 R68, P3, R68, R206, RZ ;  /* 0x000000ce44447210 */ /* 0x000fe20007f7e0ff */
[----:B------:R-:W-:Y:S04]  /*30a40*/  STL [R1+0x19d8], R72 ;  /* 0x0019d84801007387 */ /* 0x000fe80000100800 */
[----:B------:R-:W-:Y:S01]  /*30a50*/  IMAD.X R71, R71, 0x1, R3, P3 ;  /* 0x0000000147477824 */ /* 0x000fe200018e0603 */
[----:B------:R1:W-:Y:S04]  /*30a60*/  STL [R1+0x1964], R74 ;  /* 0x0019644a01007387 */ /* 0x0003e80000100800 */
[----:B------:R-:W-:Y:S04]  /*30a70*/  STL [R1+0x19d4], R68 ;  /* 0x0019d44401007387 */ /* 0x000fe80000100800 */
[----:B------:R1:W-:Y:S04]  /*30a80*/  STL [R1+0x1968], R71 ;  /* 0x0019684701007387 */ /* 0x0003e80000100800 */
[----:B------:R-:W2:Y:S04]  /*30a90*/  LDL.LU R77, [R1+0x19b8] ;  /* 0x0019b800014d7983 */ /* 0x000ea80000300800 */
[----:B------:R-:W2:Y:S01]  /*30aa0*/  LDL.LU R75, [R1+0x19c0] ;  /* 0x0019c000014b7983 */ /* 0x000ea20000300800 */
[----:B-1----:R-:W-:Y:S01]  /*30ab0*/  IMAD.MOV.U32 R6, RZ, RZ, R72 ;  /* 0x000000ffff067224 */ /* 0x002fe200078e0048 */
[----:B------:R-:W-:-:S02]  /*30ac0*/  MOV R7, R74 ;  /* 0x0000004a00077202 */ /* 0x000fc40000000f00 */
[----:B------:R-:W2:Y:S04]  /*30ad0*/  LDL.LU R74, [R1+0x19a4] ;  /* 0x0019a400014a7983 */ /* 0x000ea80000300800 */
[----:B------:R-:W2:Y:S04]  /*30ae0*/  LDL.LU R72, [R1+0x19bc] ;  /* 0x0019bc0001487983 */ /* 0x000ea80000300800 */
[----:B------:R1:W-:Y:S02]  /*30af0*/  LDGSTS.E [R0+0x9200], [R6.64], P1 ;  /* 0x0920000006007fae */ /* 0x0003e40008921844 */
[----:B-1----:R-:W-:-:S02]  /*30b00*/  IMAD.MOV.U32 R6, RZ, RZ, R68 ;  /* 0x000000ffff067224 */ /* 0x002fc400078e0044 */
[----:B------:R-:W-:Y:S02]  /*30b10*/  IMAD.MOV.U32 R7, RZ, RZ, R71 ;  /* 0x000000ffff077224 */ /* 0x000fe400078e0047 */
[----:B------:R-:W2:Y:S04]  /*30b20*/  LDL.LU R71, [R1+0x19b0] ;  /* 0x0019b00001477983 */ /* 0x000ea80000300800 */
[----:B------:R-:W2:Y:S04]  /*30b30*/  LDL.LU R68, [R1+0x19ac] ;  /* 0x0019ac0001447983 */ /* 0x000ea80000300800 */
[----:B------:R1:W-:Y:S01]  /*30b40*/  LDGSTS.E [R0+0x9400], [R6.64], P1 ;  /* 0x0940000006007fae */ /* 0x0003e20008921844 */
[----:B------:R-:W-:-:S05]  /*30b50*/  IADD3 R70, P3, R70, R206, RZ ;  /* 0x000000ce46467210 */ /* 0x000fca0007f7e0ff */
[----:B------:R-:W-:Y:S01]  /*30b60*/  IMAD.X R73, R73, 0x1, R3, P3 ;  /* 0x0000000149497824 */ /* 0x000fe200018e0603 */
[----:B------:R-:W-:Y:S01]  /*30b70*/  IADD3 R80, P4, R80, R206, RZ ;  /* 0x000000ce50507210 */ /* 0x000fe20007f9e0ff */
[----:B------:R-:W-:Y:S02]  /*30b80*/  STL [R1+0x19d0], R70 ;  /* 0x0019d04601007387 */ /* 0x000fe40000100800 */
[----:B-1----:R-:W-:Y:S02]  /*30b90*/  IMAD.MOV.U32 R7, RZ, RZ, R73 ;  /* 0x000000ffff077224 */ /* 0x002fe400078e0049 */
[----:B------:R1:W-:Y:S01]  /*30ba0*/  STL [R1+0x196c], R73 ;  /* 0x00196c4901007387 */ /* 0x0003e20000100800 */
[----:B------:R-:W-:-:S03]  /*30bb0*/  IMAD.X R81, R81, 0x1, R3, P4 ;  /* 0x0000000151517824 */ /* 0x000fc600020e0603 */
[----:B------:R-:W-:Y:S01]  /*30bc0*/  STL [R1+0x19cc], R80 ;  /* 0x0019cc5001007387 */ /* 0x000fe20000100800 */
[----:B------:R-:W-:-:S03]  /*30bd0*/  IMAD.MOV.U32 R6, RZ, RZ, R70 ;  /* 0x000000ffff067224 */ /* 0x000fc600078e0046 */
[----:B-1----:R-:W2:Y:S04]  /*30be0*/  LDL.LU R73, [R1+0x19a8] ;  /* 0x0019a80001497983 */ /* 0x002ea80000300800 */
[----:B------:R-:W-:Y:S04]  /*30bf0*/  STL [R1+0x1970], R81 ;  /* 0x0019705101007387 */ /* 0x000fe80000100800 */
[----:B------:R-:W2:Y:S01]  /*30c00*/  LDL.LU R70, [R1+0x1994] ;  /* 0x0019940001467983 */ /* 0x000ea20000300800 */
[----:B------:R-:W-:-:S03]  /*30c10*/  ISETP.GT.AND P2, PT, R2, 0x16, PT ;  /* 0x000000160200780c */ /* 0x000fc60003f44270 */
[----:B------:R1:W-:Y:S01]  /*30c20*/  LDGSTS.E [R0+0x9600], [R6.64], P1 ;  /* 0x0960000006007fae */ /* 0x0003e20008921844 */
[----:B------:R-:W-:-:S04]  /*30c30*/  SEL R5, RZ, 0x4, !P2 ;  /* 0x00000004ff057807 */ /* 0x000fc80005000000 */
[----:B------:R-:W-:-:S04]  /*30c40*/  SEL R5, R5, RZ, !P0 ;  /* 0x000000ff05057207 */ /* 0x000fc80004000000 */
[----:B------:R-:W-:Y:S01]  /*30c50*/  ISETP.NE.U32.AND P2, PT, R5, RZ, PT ;  /* 0x000000ff0500720c */ /* 0x000fe20003f45070 */
[----:B-1----:R-:W-:Y:S02]  /*30c60*/  IMAD.MOV.U32 R6, RZ, RZ, R80 ;  /* 0x000000ffff067224 */ /* 0x002fe400078e0050 */
[----:B------:R-:W-:-:S10]  /*30c70*/  IMAD.MOV.U32 R7, RZ, RZ, R81 ;  /* 0x000000ffff077224 */ /* 0x000fd400078e0051 */
[----:B------:R1:W-:Y:S01]  /*30c80*/  LDGSTS.E [R0+0xb000], [R6.64], P2 ;  /* 0x0b00000006007fae */ /* 0x0003e20009121844 */
[----:B------:R-:W-:Y:S01]  /*30c90*/  IMAD.MOV.U32 R184, RZ, RZ, R4 ;  /* 0x000000ffffb87224 */ /* 0x000fe200078e0004 */
[----:B----4-:R-:W-:-:S05]  /*30ca0*/  IADD3 R78, P1, R78, R206, RZ ;  /* 0x000000ce4e4e7210 */ /* 0x010fca0007f3e0ff */
[----:B------:R-:W-:Y:S01]  /*30cb0*/  IMAD.X R79, R79, 0x1, R3, P1 ;  /* 0x000000014f4f7824 */ /* 0x000fe200008e0603 */
[----:B---3--:R-:W-:Y:S01]  /*30cc0*/  IADD3 R69, P3, R69, R206, RZ ;  /* 0x000000ce45457210 */ /* 0x008fe20007f7e0ff */
[----:B-1----:R-:W-:Y:S02]  /*30cd0*/  IMAD.MOV.U32 R6, RZ, RZ, R78 ;  /* 0x000000ffff067224 */ /* 0x002fe400078e004e */
[----:B------:R-:W-:Y:S01]  /*30ce0*/  IMAD.MOV.U32 R7, RZ, RZ, R79 ;  /* 0x000000ffff077224 */ /* 0x000fe200078e004f */
[----:B--2---:R-:W-:Y:S01]  /*30cf0*/  IADD3.X R76, R76, R3, RZ, P3, !PT ;  /* 0x000000034c4c7210 */ /* 0x004fe20001ffe4ff */
[----:B------:R-:W-:Y:S04]  /*30d00*/  STL [R1+0x19c8], R78 ;  /* 0x0019c84e01007387 */ /* 0x000fe80000100800 */
[----:B------:R1:W-:Y:S04]  /*30d10*/  LDGSTS.E [R0+0xb200], [R6.64], P2 ;  /* 0x0b20000006007fae */ /* 0x0003e80009121844 */
[----:B------:R-:W-:Y:S04]  /*30d20*/  STL [R1+0x1974], R79 ;  /* 0x0019744f01007387 */ /* 0x000fe80000100800 */
[----:B------:R-:W-:Y:S01]  /*30d30*/  STL [R1+0x19c4], R69 ;  /* 0x0019c44501007387 */ /* 0x000fe20000100800 */
[----:B-1----:R-:W-:-:S02]  /*30d40*/  IMAD.MOV.U32 R6, RZ, RZ, R69 ;  /* 0x000000ffff067224 */ /* 0x002fc400078e0045 */
[----:B------:R-:W-:Y:S01]  /*30d50*/  IMAD.MOV.U32 R7, RZ, RZ, R76 ;  /* 0x000000ffff077224 */ /* 0x000fe200078e004c */
[----:B------:R1:W-:Y:S04]  /*30d60*/  STL [R1+0x19b4], R76 ;  /* 0x0019b44c01007387 */ /* 0x0003e80000100800 */
[----:B------:R2:W-:Y:S04]  /*30d70*/  LDGSTS.E [R0+0xb400], [R6.64], P2 ;  /* 0x0b40000006007fae */ /* 0x0005e80009121844 */
[----:B-1----:R-:W3:Y:S04]  /*30d80*/  LDL.LU R76, [R1+0x1998] ;  /* 0x00199800014c7983 */ /* 0x002ee80000300800 */
[----:B------:R-:W4:Y:S01]  /*30d90*/  LDL.LU R69, [R1+0x19a0] ;  /* 0x0019a00001457983 */ /* 0x000f220000300800 */
[----:B------:R-:W-:-:S05]  /*30da0*/  IADD3 R75, P3, R75, R206, RZ ;  /* 0x000000ce4b4b7210 */ /* 0x000fca0007f7e0ff */
[----:B------:R-:W-:Y:S02]  /*30db0*/  IMAD.X R77, R77, 0x1, R3, P3 ;  /* 0x000000014d4d7824 */ /* 0x000fe400018e0603 */
[----:B--2---:R-:W-:Y:S02]  /*30dc0*/  IMAD.MOV.U32 R6, RZ, RZ, R75 ;  /* 0x000000ffff067224 */ /* 0x004fe400078e004b */
[----:B------:R-:W-:Y:S01]  /*30dd0*/  IMAD.MOV.U32 R7, RZ, RZ, R77 ;  /* 0x000000ffff077224 */ /* 0x000fe200078e004d */
[----:B------:R-:W-:-:S04]  /*30de0*/  IADD3 R72, P4, R72, R206, RZ ;  /* 0x000000ce48487210 */ /* 0x000fc80007f9e0ff */
[----:B------:R1:W-:Y:S01]  /*30df0*/  LDGSTS.E [R0+0xb600], [R6.64], P2 ;  /* 0x0b60000006007fae */ /* 0x0003e20009121844 */
[----:B------:R-:W-:Y:S01]  /*30e00*/  IMAD.X R74, R74, 0x1, R3, P4 ;  /* 0x000000014a4a7824 */ /* 0x000fe200020e0603 */
[----:B------:R-:W-:Y:S02]  /*30e10*/  ISETP.GT.AND P1, PT, R2, 0x1a, PT ;  /* 0x0000001a0200780c */ /* 0x000fe40003f24270 */
[----:B------:R2:W-:Y:S04]  /*30e20*/  STL [R1+0x19c0], R75 ;  /* 0x0019c04b01007387 */ /* 0x0005e80000100800 */
[----:B------:R-:W-:Y:S01]  /*30e30*/  STL [R1+0x19b8], R77 ;  /* 0x0019b84d01007387 */ /* 0x000fe20000100800 */
[----:B------:R-:W-:-:S03]  /*30e40*/  IADD3 R71, P2, R71, R206, RZ ;  /* 0x000000ce47477210 */ /* 0x000fc60007f5e0ff */
[----:B------:R2:W-:Y:S01]  /*30e50*/  STL [R1+0x19bc], R72 ;  /* 0x0019bc4801007387 */ /* 0x0005e20000100800 */
[----:B-1----:R-:W-:Y:S01]  /*30e60*/  IMAD.MOV.U32 R6, RZ, RZ, R72 ;  /* 0x000000ffff067224 */ /* 0x002fe200078e0048 */
[----:B------:R-:W-:Y:S02]  /*30e70*/  IADD3 R68, P3, R68, R206, RZ ;  /* 0x000000ce44447210 */ /* 0x000fe40007f7e0ff */
[----:B------:R1:W-:Y:S01]  /*30e80*/  STL [R1+0x19a4], R74 ;  /* 0x0019a44a01007387 */ /* 0x0003e20000100800 */
[----:B------:R-:W-:-:S03]  /*30e90*/  SEL R5, RZ, 0x4, !P1 ;  /* 0x00000004ff057807 */ /* 0x000fc60004800000 */
[----:B--2---:R-:W2:Y:S04]  /*30ea0*/  LDL.LU R75, [R1+0x199c] ;  /* 0x00199c00014b7983 */ /* 0x004ea80000300800 */
[----:B------:R-:W2:Y:S01]  /*30eb0*/  LDL.LU R72, [R1+0x1990] ;  /* 0x0019900001487983 */ /* 0x000ea20000300800 */
[----:B------:R-:W-:-:S03]  /*30ec0*/  SEL R5, R5, RZ, !P0 ;  /* 0x000000ff05057207 */ /* 0x000fc60004000000 */
[----:B------:R1:W-:Y:S01]  /*30ed0*/  STL [R1+0x19b0], R71 ;  /* 0x0019b04701007387 */ /* 0x0003e20000100800 */
[----:B------:R-:W-:Y:S02]  /*30ee0*/  ISETP.NE.U32.AND P1, PT, R5, RZ, PT ;  /* 0x000000ff0500720c */ /* 0x000fe40003f25070 */
[----:B------:R-:W-:-:S11]  /*30ef0*/  MOV R7, R74 ;  /* 0x0000004a00077202 */ /* 0x000fd60000000f00 */
[----:B------:R1:W-:Y:S01]  /*30f00*/  LDGSTS.E [R0+0xd000], [R6.64], P1 ;  /* 0x0d00000006007fae */ /* 0x0003e20008921844 */
[----:B------:R-:W-:-:S05]  /*30f10*/  IMAD.X R73, R73, 0x1, R3, P2 ;  /* 0x0000000149497824 */ /* 0x000fca00010e0603 */
[----:B------:R-:W-:Y:S01]  /*30f20*/  STL [R1+0x19a8], R73 ;  /* 0x0019a84901007387 */ /* 0x000fe20000100800 */
[----:B------:R-:W-:-:S03]  /*30f30*/  IMAD.X R70, R70, 0x1, R3, P3 ;  /* 0x0000000146467824 */ /* 0x000fc600018e0603 */
[----:B------:R1:W-:Y:S04]  /*30f40*/  STL [R1+0x19ac], R68 ;  /* 0x0019ac4401007387 */ /* 0x0003e80000100800 */
[----:B------:R-:W2:Y:S04]  /*30f50*/  LDL.LU R77, [R1+0x1984] ;  /* 0x00198400014d7983 */ /* 0x000ea80000300800 */
[----:B------:R1:W-:Y:S04]  /*30f60*/  STL [R1+0x1994], R70 ;  /* 0x0019944601007387 */ /* 0x0003e80000100800 */
[----:B-1----:R-:W2:Y:S01]  /*30f70*/  LDL.LU R74, [R1+0x1988] ;  /* 0x00198800014a7983 */ /* 0x002ea20000300800 */
[----:B------:R-:W-:-:S02]  /*30f80*/  IMAD.MOV.U32 R6, RZ, RZ, R71 ;  /* 0x000000ffff067224 */ /* 0x000fc400078e0047 */
[----:B------:R-:W-:Y:S01]  /*30f90*/  IMAD.MOV.U32 R7, RZ, RZ, R73 ;  /* 0x000000ffff077224 */ /* 0x000fe200078e0049 */
[----:B------:R-:W2:Y:S04]  /*30fa0*/  LDL.LU R71, [R1+0x198c] ;  /* 0x00198c0001477983 */ /* 0x000ea80000300800 */
[----:B------:R1:W-:Y:S02]  /*30fb0*/  LDGSTS.E [R0+0xd200], [R6.64], P1 ;  /* 0x0d20000006007fae */ /* 0x0003e40008921844 */
[----:B-1----:R-:W-:Y:S02]  /*30fc0*/  IMAD.MOV.U32 R6, RZ, RZ, R68 ;  /* 0x000000ffff067224 */ /* 0x002fe400078e0044 */
[----:B------:R-:W2:Y:S01]  /*30fd0*/  LDL.LU R68, [R1+0x1980] ;  /* 0x0019800001447983 */ /* 0x000ea20000300800 */
[----:B------:R-:W-:-:S03]  /*30fe0*/  IMAD.MOV.U32 R7, RZ, RZ, R70 ;  /* 0x000000ffff077224 */ /* 0x000fc600078e0046 */
[----:B------:R-:W2:Y:S04]  /*30ff0*/  LDL.LU R4, [R1+0x1c7c] ;  /* 0x001c7c0001047983 */ /* 0x000ea80000300800 */
        /* <DEDUP_REMOVED lines=8> */
[----:B---3--:R-:W-:Y:S02]  /*31080*/  IMAD.X R76, R76, 0x1, R3, P3 ;  /* 0x000000014c4c7824 */ /* 0x008fe400018e0603 */
[----:B-1----:R-:W-:Y:S02]  /*31090*/  IMAD.MOV.U32 R6, RZ, RZ, R69 ;  /* 0x000000ffff067224 */ /* 0x002fe400078e0045 */
[----:B------:R-:W-:Y:S01]  /*310a0*/  IMAD.MOV.U32 R7, RZ, RZ, R76 ;  /* 0x000000ffff077224 */ /* 0x000fe200078e004c */
[----:B------:R-:W-:Y:S04]  /*310b0*/  STL [R1+0x19a0], R69 ;  /* 0x0019a04501007387 */ /* 0x000fe80000100800 */
[----:B------:R1:W-:Y:S04]  /*310c0*/  LDGSTS.E [R0+0xd600], [R6.64], P1 ;  /* 0x0d60000006007fae */ /* 0x0003e80008921844 */
[----:B------:R3:W-:Y:S04]  /*310d0*/  STL [R1+0x1998], R76 ;  /* 0x0019984c01007387 */ /* 0x0007e80000100800 */
[----:B------:R-:W4:Y:S04]  /*310e0*/  LDL.LU R78, [R1+0x1740] ;  /* 0x00174000014e7983 */ /* 0x000f280000300800 */
[----:B---3--:R-:W3:Y:S04]  /*310f0*/  LDL.LU R76, [R1+0x1744] ;  /* 0x00174400014c7983 */ /* 0x008ee80000300800 */
[----:B------:R-:W4:Y:S01]  /*31100*/  LDL.LU R69, [R1+0x174c] ;  /* 0x00174c0001457983 */ /* 0x000f220000300800 */
[----:B--2---:R-:W-:-:S02]  /*31110*/  IADD3 R75, P1, R75, R206, RZ ;  /* 0x000000ce4b4b7210 */ /* 0x004fc40007f3e0ff */
[----:B------:R-:W-:Y:S02]  /*31120*/  IADD3 R72, P3, R72, R206, RZ ;  /* 0x000000ce48487210 */ /* 0x000fe40007f7e0ff */
[----:B-1----:R-:W-:Y:S01]  /*31130*/  MOV R6, R75 ;  /* 0x0000004b00067202 */ /* 0x002fe20000000f00 */
[----:B------:R-:W-:Y:S01]  /*31140*/  STL [R1+0x199c], R75 ;  /* 0x00199c4b01007387 */ /* 0x000fe20000100800 */
[----:B------:R-:W-:-:S04]  /*31150*/  IMAD.X R77, R77, 0x1, R3, P1 ;  /* 0x000000014d4d7824 */ /* 0x000fc800008e0603 */
[----:B------:R-:W-:Y:S01]  /*31160*/  IMAD.MOV.U32 R7, RZ, RZ, R77 ;  /* 0x000000ffff077224 */ /* 0x000fe200078e004d */
[----:B------:R-:W-:Y:S01]  /*31170*/  STL [R1+0x1984], R77 ;  /* 0x0019844d01007387 */ /* 0x000fe20000100800 */
[----:B------:R-:W-:-:S03]  /*31180*/  IMAD.X R74, R74, 0x1, R3, P3 ;  /* 0x000000014a4a7824 */ /* 0x000fc600018e0603 */
[----:B------:R-:W-:Y:S04]  /*31190*/  STL [R1+0x1990], R72 ;  /* 0x0019904801007387 */ /* 0x000fe80000100800 */
[----:B------:R1:W-:Y:S04]  /*311a0*/  LDGSTS.E [R0+0xf000], [R6.64], P2 ;  /* 0x0f00000006007fae */ /* 0x0003e80009121844 */
[----:B------:R2:W-:Y:S01]  /*311b0*/  STL [R1+0x1988], R74 ;  /* 0x0019884a01007387 */ /* 0x0005e20000100800 */
[----:B-1----:R-:W-:-:S03]  /*311c0*/  IMAD.MOV.U32 R7, RZ, RZ, R74 ;  /* 0x000000ffff077224 */ /* 0x002fc600078e004a */
[----:B--2---:R-:W2:Y:S01]  /*311d0*/  LDL.LU R74, [R1+0x1748] ;  /* 0x00174800014a7983 */ /* 0x004ea20000300800 */
[-C--:B------:R-:W-:Y:S02]  /*311e0*/  IADD3 R71, P1, R71, R206.reuse, RZ ;  /* 0x000000ce47477210 */ /* 0x080fe40007f3e0ff */
[----:B------:R-:W-:Y:S01]  /*311f0*/  IADD3 R68, P3, R68, R206, RZ ;  /* 0x000000ce44447210 */ /* 0x000fe20007f7e0ff */
[----:B------:R-:W-:Y:S02]  /*31200*/  IMAD.MOV.U32 R6, RZ, RZ, R72 ;  /* 0x000000ffff067224 */ /* 0x000fe400078e0048 */
[----:B------:R-:W2:Y:S04]  /*31210*/  LDL.LU R72, [R1+0x1750] ;  /* 0x0017500001487983 */ /* 0x000ea80000300800 */
[----:B------:R-:W2:Y:S01]  /*31220*/  LDL.LU R5, [R1+0x1754] ;  /* 0x0017540001057983 */ /* 0x000ea20000300800 */
[----:B------:R-:W-:-:S02]  /*31230*/  IMAD.X R73, R73, 0x1, R3, P1 ;  /* 0x0000000149497824 */ /* 0x000fc400008e0603 */
[----:B------:R-:W-:Y:S01]  /*31240*/  IMAD.X R70, R70, 0x1, R3, P3 ;  /* 0x0000000146467824 */ /* 0x000fe200018e0603 */
[----:B------:R-:W-:Y:S04]  /*31250*/  STL [R1+0x198c], R71 ;  /* 0x00198c4701007387 */ /* 0x000fe80000100800 */
[----:B------:R1:W-:Y:S04]  /*31260*/  STL [R1+0x1978], R73 ;  /* 0x0019784901007387 */ /* 0x0003e80000100800 */
[----:B------:R-:W-:Y:S04]  /*31270*/  STL [R1+0x1980], R68 ;  /* 0x0019804401007387 */ /* 0x000fe80000100800 */
[----:B------:R1:W-:Y:S04]  /*31280*/  LDGSTS.E [R0+0xf200], [R6.64], P2 ;  /* 0x0f20000006007fae */ /* 0x0003e80009121844 */
[----:B------:R1:W-:Y:S04]  /*31290*/  STL [R1+0x197c], R70 ;  /* 0x00197c4601007387 */ /* 0x0003e80000100800 */
[----:B------:R-:W2:Y:S01]  /*312a0*/  LDL.LU R75, [R1+0x1758] ;  /* 0x00175800014b7983 */ /* 0x000ea20000300800 */
[----:B-1----:R-:W-:-:S03]  /*312b0*/  IMAD.MOV.U32 R7, RZ, RZ, R73 ;  /* 0x000000ffff077224 */ /* 0x002fc600078e0049 */
[----:B------:R-:W2:Y:S01]  /*312c0*/  LDL.LU R73, [R1+0x175c] ;  /* 0x00175c0001497983 */ /* 0x000ea20000300800 */
[----:B------:R-:W-:Y:S01]  /*312d0*/  IMAD.MOV.U32 R185, RZ, RZ, R145 ;  /* 0x000000ffffb97224 */ /* 0x000fe200078e0091 */
[----:B------:R-:W-:Y:S01]  /*312e0*/  MOV R187, R141 ;  /* 0x0000008d00bb7202 */ /* 0x000fe20000000f00 */
[----:B------:R-:W-:-:S07]  /*312f0*/  IMAD.MOV.U32 R186, RZ, RZ, R144 ;  /* 0x000000ffffba7224 */ /* 0x000fce00078e0090 */
[----:B------:R-:W-:Y:S01]  /*31300*/  HMMA.1688.F32.TF32 R80, R160, R146, R184 ;  /* 0x00000092a050723c */ /* 0x000fe200000810b8 */
[----:B------:R-:W-:Y:S02]  /*31310*/  IMAD.MOV.U32 R180, RZ, RZ, R140 ;  /* 0x000000ffffb47224 */ /* 0x000fe400078e008c */
[----:B------:R-:W-:Y:S02]  /*31320*/  IMAD.MOV.U32 R181, RZ, RZ, R137 ;  /* 0x000000ffffb57224 */ /* 0x000fe400078e0089 */
[----:B------:R-:W-:Y:S02]  /*31330*/  IMAD.MOV.U32 R182, RZ, RZ, R136 ;  /* 0x000000ffffb67224 */ /* 0x000fe400078e0088 */
[----:B------:R-:W-:Y:S02]  /*31340*/  IMAD.MOV.U32 R183, RZ, RZ, R132 ;  /* 0x000000ffffb77224 */ /* 0x000fe400078e0084 */
[----:B------:R-:W-:Y:S01]  /*31350*/  IMAD.MOV.U32 R6, RZ, RZ, R71 ;  /* 0x000000ffff067224 */ /* 0x000fe200078e0047 */
[----:B------:R-:W-:-:S04]  /*31360*/  ISETP.GT.AND P1, PT, R2, 0x3, PT ;  /* 0x000000030200780c */ /* 0x000fc80003f24270 */
[----:B------:R1:W-:Y:S09]  /*31370*/  LDGSTS.E [R0+0xf400], [R6.64], P2 ;  /* 0x0f40000006007fae */ /* 0x0003f20009121844 */
[----:B------:R-:W-:Y:S04]  /*31380*/  STL.64 [R1+0x860], R80 ;  /* 0x0008605001007387 */ /* 0x000fe80000100a00 */
[----:B------:R1:W-:Y:S02]  /*31390*/  STL.64 [R1+0x868], R82 ;  /* 0x0008685201007387 */ /* 0x0003e40000100a00 */
[----:B-1----:R-:W-:-:S02]  /*313a0*/  IMAD.MOV.U32 R6, RZ, RZ, R68 ;  /* 0x000000ffff067224 */ /* 0x002fc400078e0044 */
[----:B------:R-:W-:Y:S01]  /*313b0*/  IMAD.MOV.U32 R7, RZ, RZ, R70 ;  /* 0x000000ffff077224 */ /* 0x000fe200078e0046 */
[----:B------:R-:W-:Y:S01]  /*313c0*/  SHF.L.U32 R133, R133, 0x2, RZ ;  /* 0x0000000285857819 */ /* 0x000fe200000006ff */
[----:B------:R-:W2:Y:S04]  /*313d0*/  LDL.LU R70, [R1+0x1800] ;  /* 0x0018000001467983 */ /* 0x000ea80000300800 */
[----:B------:R1:W-:Y:S01]  /*313e0*/  LDGSTS.E [R0+0xf600], [R6.64], P2 ;  /* 0x0f60000006007fae */ /* 0x0003e20009121844 */
[----:B------:R-:W-:Y:S01]  /*313f0*/  HMMA.1688.F32.TF32 R80, R160, R150, R180 ;  /* 0x00000096a050723c */ /* 0x000fe200000810b4 */
[----:B------:R-:W-:Y:S02]  /*31400*/  LOP3.LUT R68, R133, 0x60, RZ, 0x3c, !PT ;  /* 0x0000006085447812 */ /* 0x000fe400078e3cff */
[----:B------:R-:W2:Y:S04]  /*31410*/  LDL.LU R71, [R1+0x1808] ;  /* 0x0018080001477983 */ /* 0x000ea80000300800 */
[----:B------:R-:W2:Y:S01]  /*31420*/  LDL.LU R77, [R1+0x17fc] ;  /* 0x0017fc00014d7983 */ /* 0x000ea20000300800 */
[----:B-1----:R-:W-:-:S04]  /*31430*/  SEL R0, RZ, 0x4, !P1 ;  /* 0x00000004ff007807 */ /* 0x002fc80004800000 */
[----:B------:R-:W-:-:S04]  /*31440*/  SEL R0, R0, RZ, !P0 ;  /* 0x000000ff00007207 */ /* 0x000fc80004000000 */
[----:B------:R-:W-:Y:S01]  /*31450*/  ISETP.NE.U32.AND P1, PT, R0, RZ, PT ;  /* 0x000000ff0000720c */ /* 0x000fe20003f25070 */
[----:B------:R-:W-:-:S06]  /*31460*/  IMAD R0, R93, 0x10000, R68 ;  /* 0x000100005d007824 */ /* 0x000fcc00078e0244 */
[----:B------:R-:W-:Y:S04]  /*31470*/  STL.64 [R1+0x840], R80 ;  /* 0x0008405001007387 */ /* 0x000fe80000100a00 */
[----:B------:R-:W-:Y:S01]  /*31480*/  STL.64 [R1+0x848], R82 ;  /* 0x0008485201007387 */ /* 0x000fe20000100a00 */
[----:B---3--:R-:W-:-:S05]  /*31490*/  IADD3 R76, P2, R76, R206, RZ ;  /* 0x000000ce4c4c7210 */ /* 0x008fca0007f5e0ff */
[----:B----4-:R-:W-:Y:S01]  /*314a0*/  IMAD.X R78, R78, 0x1, R3, P2 ;  /* 0x000000014e4e7824 */ /* 0x010fe200010e0603 */
[----:B------:R-:W-:Y:S01]  /*314b0*/  IADD3 R69, P2, R69, R206, RZ ;  /* 0x000000ce45457210 */ /* 0x000fe20007f5e0ff */
[----:B------:R1:W-:Y:S01]  /*314c0*/  STL [R1+0x1744], R76 ;  /* 0x0017444c01007387 */ /* 0x0003e20000100800 */
[----:B------:R-:W-:Y:S02]  /*314d0*/  IMAD.MOV.U32 R6, RZ, RZ, R76 ;  /* 0x000000ffff067224 */ /* 0x000fe400078e004c */
[----:B------:R-:W-:Y:S01]  /*314e0*/  IMAD.MOV.U32 R7, RZ, RZ, R78 ;  /* 0x000000ffff077224 */ /* 0x000fe200078e004e */
[----:B------:R-:W3:Y:S04]  /*314f0*/  LDL.LU R68, [R1+0x1810] ;  /* 0x0018100001447983 */ /* 0x000ee80000300800 */
[----:B------:R-:W-:Y:S04]  /*31500*/  STL [R1+0x1740], R78 ;  /* 0x0017404e01007387 */ /* 0x000fe80000100800 */
[----:B-1----:R-:W4:Y:S04]  /*31510*/  LDL.LU R76, [R1+0x1804] ;  /* 0x00180400014c7983 */ /* 0x002f280000300800 */
[----:B------:R1:W-:Y:S04]  /*31520*/  LDGSTS.E [R0+0x1800], [R6.64], P1 ;  /* 0x0180000006007fae */ /* 0x0003e80008921844 */
[----:B------:R2:W-:Y:S01]  /*31530*/  STL [R1+0x174c], R69 ;  /* 0x00174c4501007387 */ /* 0x0005e20000100800 */
[----:B-1----:R-:W-:-:S02]  /*31540*/  IMAD.MOV.U32 R6, RZ, RZ, R69 ;  /* 0x000000ffff067224 */ /* 0x002fc400078e0045 */
[----:B--2---:R-:W-:-:S05]  /*31550*/  IMAD.X R74, R74, 0x1, R3, P2 ;  /* 0x000000014a4a7824 */ /* 0x004fca00010e0603 */
[----:B------:R1:W-:Y:S04]  /*31560*/  STL [R1+0x1748], R74 ;  /* 0x0017484a01007387 */ /* 0x0003e80000100800 */
[----:B------:R-:W2:Y:S01]  /*31570*/  LDL.LU R69, [R1+0x180c] ;  /* 0x00180c0001457983 */ /* 0x000ea20000300800 */
[----:B------:R-:W-:Y:S01]  /*31580*/  IADD3 R5, P2, R5, R206, RZ ;  /* 0x000000ce05057210 */ /* 0x000fe20007f5e0ff */
[----:B------:R-:W-:-:S04]  /*31590*/  IMAD.MOV.U32 R7, RZ, RZ, R74 ;  /* 0x000000ffff077224 */ /* 0x000fc800078e004a */
[----:B------:R-:W-:Y:S01]  /*315a0*/  IMAD.X R72, R72, 0x1, R3, P2 ;  /* 0x0000000148487824 */ /* 0x000fe200010e0603 */
[----:B------:R1:W-:Y:S04]  /*315b0*/  LDGSTS.E [R0+0x1a00], [R6.64], P1 ;  /* 0x01a0000006007fae */ /* 0x0003e80008921844 */
[----:B------:R-:W-:Y:S04]  /*315c0*/  STL [R1+0x1754], R5 ;  /* 0x0017540501007387 */ /* 0x000fe80000100800 */
[----:B------:R1:W-:Y:S02]  /*315d0*/  STL [R1+0x1750], R72 ;  /* 0x0017504801007387 */ /* 0x0003e40000100800 */
[----:B-1----:R-:W-:Y:S01]  /*315e0*/  IMAD.MOV.U32 R6, RZ, RZ, R5 ;  /* 0x000000ffff067224 */ /* 0x002fe200078e0005 */
[----:B------:R-:W-:Y:S01]  /*315f0*/  MOV R7, R72 ;  /* 0x0000004800077202 */ /* 0x000fe20000000f00 */
[----:B------:R-:W2:Y:S04]  /*31600*/  LDL.LU R74, [R1+0x1818] ;  /* 0x00181800014a7983 */ /* 0x000ea80000300800 */
[----:B------:R-:W2:Y:S04]  /*31610*/  LDL.LU R72, [R1+0x1880] ;  /* 0x0018800001487983 */ /* 0x000ea80000300800 */
[----:B------:R1:W-:Y:S01]  /*31620*/  LDGSTS.E [R0+0x1c00], [R6.64], P1 ;  /* 0x01c0000006007fae */ /* 0x0003e20008921844 */
[----:B------:R-:W-:-:S05]  /*31630*/  IADD3 R73, P3, R73, R206, RZ ;  /* 0x000000ce49497210 */ /* 0x000fca0007f7e0ff */
[----:B------:R-:W-:Y:S01]  /*31640*/  IMAD.X R75, R75, 0x1, R3, P3 ;  /* 0x000000014b4b7824 */ /* 0x000fe200018e0603 */
[----:B------:R-:W-:Y:S03]  /*31650*/  STL [R1+0x175c], R73 ;  /* 0x00175c4901007387 */ /* 0x000fe60000100800 */
[----:B-1----:R-:W-:Y:S01]  /*31660*/  IMAD.MOV.U32 R7, RZ, RZ, R75 ;  /* 0x000000ffff077224 */ /* 0x002fe200078e004b */
[----:B------:R1:W-:Y:S01]  /*31670*/  STL [R1+0x1758], R75 ;  /* 0x0017584b01007387 */ /* 0x0003e20000100800 */
[----:B------:R-:W-:Y:S01]  /*31680*/  IMAD.MOV.U32 R6, RZ, RZ, R73 ;  /* 0x000000ffff067224 */ /* 0x000fe200078e0049 */
[----:B------:R-:W-:Y:S02]  /*31690*/  ISETP.GT.AND P2, PT, R2, 0x7, PT ;  /* 0x000000070200780c */ /* 0x000fe40003f44270 */
[----:B-1----:R-:W2:Y:S04]  /*316a0*/  LDL.LU R75, [R1+0x1814] ;  /* 0x00181400014b7983 */ /* 0x002ea80000300800 */
[----:B------:R-:W2:Y:S01]  /*316b0*/  LDL.LU R73, [R1+0x187c] ;  /* 0x00187c0001497983 */ /* 0x000ea20000300800 */
[----:B------:R-:W-:-:S03]  /*316c0*/  SEL R5, RZ, 0x4, !P2 ;  /* 0x00000004ff057807 */ /* 0x000fc60005000000 */
[----:B------:R1:W-:Y:S01]  /*316d0*/  LDGSTS.E [R0+0x1e00], [R6.64], P1 ;  /* 0x01e0000006007fae */ /* 0x0003e20008921844 */
[----:B------:R-:W-:-:S04]  /*316e0*/  SEL R5, R5, RZ, !P0 ;  /* 0x000000ff05057207 */ /* 0x000fc80004000000 */
[----:B------:R-:W-:Y:S02]  /*316f0*/  ISETP.NE.U32.AND P2, PT, R5, RZ, PT ;  /* 0x000000ff0500720c */ /* 0x000fe40003f45070 */
[----:B------:R-:W-:-:S05]  /*31700*/  IADD3 R70, P3, R70, R206, RZ ;  /* 0x000000ce46467210 */ /* 0x000fca0007f7e0ff */
[----:B------:R1:W-:Y:S01]  /*31710*/  STL [R1+0x1800], R70 ;  /* 0x0018004601007387 */ /* 0x0003e20000100800 */
[----:B------:R-:W-:Y:S01]  /*31720*/  IADD3 R71, P1, R71, R206, RZ ;  /* 0x000000ce47477210 */ /* 0x000fe20007f3e0ff */
[----:B------:R-:W-:Y:S02]  /*31730*/  IMAD.X R77, R77, 0x1, R3, P3 ;  /* 0x000000014d4d7824 */ /* 0x000fe400018e0603 */
[----:B-1----:R-:W-:Y:S02]  /*31740*/  IMAD.MOV.U32 R6, RZ, RZ, R70 ;  /* 0x000000ffff067224 */ /* 0x002fe400078e0046 */
[----:B------:R-:W-:Y:S01]  /*31750*/  IMAD.MOV.U32 R7, RZ, RZ, R77 ;  /* 0x000000ffff077224 */ /* 0x000fe200078e004d */
[----:B------:R-:W-:Y:S04]  /*31760*/  STL [R1+0x17fc], R77 ;  /* 0x0017fc4d01007387 */ /* 0x000fe80000100800 */
[----:B------:R-:W2:Y:S04]  /*31770*/  LDL.LU R80, [R1+0x1888] ;  /* 0x0018880001507983 */ /* 0x000ea80000300800 */
[----:B------:R-:W2:Y:S04]  /*31780*/  LDL.LU R70, [R1+0x1890] ;  /* 0x0018900001467983 */ /* 0x000ea80000300800 */
[----:B------:R1:W-:Y:S04]  /*31790*/  STL [R1+0x1808], R71 ;  /* 0x0018084701007387 */ /* 0x0003e80000100800 */
[----:B------:R1:W-:Y:S02]  /*317a0*/  LDGSTS.E [R0+0x3800], [R6.64], P2 ;  /* 0x0380000006007fae */ /* 0x0003e40009121844 */
[----:B-1----:R-:W-:-:S02]  /*317b0*/  IMAD.MOV.U32 R6, RZ, RZ, R71 ;  /* 0x000000ffff067224 */ /* 0x002fc400078e0047 */
[----:B----4-:R-:W-:Y:S01]  /*317c0*/  IMAD.X R76, R76, 0x1, R3, P1 ;  /* 0x000000014c4c7824 */ /* 0x010fe200008e0603 */
[----:B---3--:R-:W-:-:S03]  /*317d0*/  IADD3 R68, P1, R68, R206, RZ ;  /* 0x000000ce44447210 */ /* 0x008fc60007f3e0ff */
[----:B------:R-:W-:Y:S01]  /*317e0*/  IMAD.MOV.U32 R7, RZ, RZ, R76 ;  /* 0x000000ffff077224 */ /* 0x000fe200078e004c */
[----:B------:R-:W-:Y:S04]  /*317f0*/  STL [R1+0x1804], R76 ;  /* 0x0018044c01007387 */ /* 0x000fe80000100800 */
[----:B------:R-:W3:Y:S04]  /*31800*/  LDL.LU R81, [R1+0x1884] ;  /* 0x0018840001517983 */ /* 0x000ee80000300800 */
[----:B------:R-:W4:Y:S04]  /*31810*/  LDL.LU R71, [R1+0x188c] ;  /* 0x00188c0001477983 */ /* 0x000f280000300800 */
[----:B------:R-:W-:Y:S04]  /*31820*/  STL [R1+0x1810], R68 ;  /* 0x0018104401007387 */ /* 0x000fe80000100800 */
[----:B------:R1:W-:Y:S02]  /*31830*/  LDGSTS.E [R0+0x3a00], [R6.64], P2 ;  /* 0x03a0000006007fae */ /* 0x0003e40009121844 */
[----:B-1----:R-:W-:Y:S01]  /*31840*/  IMAD.MOV.U32 R6, RZ, RZ, R68 ;  /* 0x000000ffff067224 */ /* 0x002fe200078e0044 */
[----:B--2---:R-:W-:-:S05]  /*31850*/  IADD3.X R69, R69, R3, RZ, P1, !PT ;  /* 0x0000000345457210 */ /* 0x004fca0000ffe4ff */
[----:B------:R1:W-:Y:S01]  /*31860*/  STL [R1+0x180c], R69 ;  /* 0x00180c4501007387 */ /* 0x0003e20000100800 */
[----:B------:R-:W-:-:S05]  /*31870*/  IMAD.MOV.U32 R7, RZ, RZ, R69 ;  /* 0x000000ffff077224 */ /* 0x000fca00078e0045 */
[----:B------:R2:W-:Y:S04]  /*31880*/  LDGSTS.E [R0+0x3c00], [R6.64], P2 ;  /* 0x03c0000006007fae */ /* 0x0005e80009121844 */
[----:B-1----:R-:W4:Y:S04]  /*31890*/  LDL.LU R69, [R1+0x1894] ;  /* 0x0018940001457983 */ /* 0x002f280000300800 */
[----:B------:R-:W4:Y:S04]  /*318a0*/  LDL.LU R68, [R1+0x1898] ;  /* 0x0018980001447983 */ /* 0x000f280000300800 */
[----:B------:R-:W4:Y:S04]  /*318b0*/  LDL.LU R79, [R1+0x1904] ;  /* 0x00190400014f7983 */ /* 0x000f280000300800 */
[----:B------:R-:W4:Y:S01]  /*318c0*/  LDL.LU R78, [R1+0x191c] ;  /* 0x00191c00014e7983 */ /* 0x000f220000300800 */
[----:B------:R-:W-:-:S03]  /*318d0*/  IADD3 R74, P3, R74, R206, RZ ;  /* 0x000000ce4a4a7210 */ /* 0x000fc60007f7e0ff */
[----:B------:R-:W4:Y:S01]  /*318e0*/  LDL.LU R77, [R1+0x1908] ;  /* 0x00190800014d7983 */ /* 0x000f220000300800 */
[----:B------:R-:W-:-:S03]  /*318f0*/  IADD3 R72, P4, R72, R206, RZ ;  /* 0x000000ce48487210 */ /* 0x000fc60007f9e0ff */
[----:B------:R-:W4:Y:S01]  /*31900*/  LDL.LU R76, [R1+0x1910] ;  /* 0x00191000014c7983 */ /* 0x000f220000300800 */
[----:B--2---:R-:W-:-:S03]  /*31910*/  IMAD.MOV.U32 R6, RZ, RZ, R74 ;  /* 0x000000ffff067224 */ /* 0x004fc600078e004a */
[----:B------:R-:W-:Y:S01]  /*31920*/  STL [R1+0x1818], R74 ;  /* 0x0018184a01007387 */ /* 0x000fe20000100800 */
[--C-:B------:R-:W-:Y:S02]  /*31930*/  IMAD.X R75, R75, 0x1, R3.reuse, P3 ;  /* 0x000000014b4b7824 */ /* 0x100fe400018e0603 */
[----:B------:R-:W-:-:S03]  /*31940*/  IMAD.X R73, R73, 0x1, R3, P4 ;  /* 0x0000000149497824 */ /* 0x000fc600020e0603 */
[----:B------:R1:W-:Y:S01]  /*31950*/  STL [R1+0x1814], R75 ;  /* 0x0018144b01007387 */ /* 0x0003e20000100800 */
[----:B------:R-:W-:-:S03]  /*31960*/  IMAD.MOV.U32 R7, RZ, RZ, R75 ;  /* 0x000000ffff077224 */ /* 0x000fc600078e004b */
[----:B------:R-:W-:Y:S04]  /*31970*/  STL [R1+0x1880], R72 ;  /* 0x0018804801007387 */ /* 0x000fe80000100800 */
[----:B------:R2:W-:Y:S04]  /*31980*/  STL [R1+0x187c], R73 ;  /* 0x00187c4901007387 */ /* 0x0005e80000100800 */
[----:B-1----:R-:W4:Y:S04]  /*31990*/  LDL.LU R75, [R1+0x18f4] ;  /* 0x0018f400014b7983 */ /* 0x002f280000300800 */
[----:B------:R-:W4:Y:S04]  /*319a0*/  LDL.LU R74, [R1+0x190c] ;  /* 0x00190c00014a7983 */ /* 0x000f280000300800 */
[----:B------:R1:W-:Y:S02]  /*319b0*/  LDGSTS.E [R0+0x3e00], [R6.64], P2 ;  /* 0x03e0000006007fae */ /* 0x0003e40009121844 */
[----:B-1----:R-:W-:-:S02]  /*319c0*/  IMAD.MOV.U32 R7, RZ, RZ, R73 ;  /* 0x000000ffff077224 */ /* 0x002fc400078e0049 */
[----:B------:R-:W-:Y:S01]  /*319d0*/  IMAD.MOV.U32 R6, RZ, RZ, R72 ;  /* 0x000000ffff067224 */ /* 0x000fe200078e0048 */
[----:B--2---:R-:W2:Y:S04]  /*319e0*/  LDL.LU R73, [R1+0x18f8] ;  /* 0x0018f80001497983 */ /* 0x004ea80000300800 */
[----:B------:R-:W2:Y:S01]  /*319f0*/  LDL.LU R72, [R1+0x1900] ;  /* 0x0019000001487983 */ /* 0x000ea20000300800 */
[----:B------:R-:W-:-:S04]  /*31a00*/  ISETP.GT.AND P1, PT, R2, 0xb, PT ;  /* 0x0000000b0200780c */ /* 0x000fc80003f24270 */
[----:B------:R-:W-:-:S04]  /*31a10*/  SEL R5, RZ, 0x4, !P1 ;  /* 0x00000004ff057807 */ /* 0x000fc80004800000 */
[----:B------:R-:W-:-:S04]  /*31a20*/  SEL R5, R5, RZ, !P0 ;  /* 0x000000ff05057207 */ /* 0x000fc80004000000 */
[----:B------:R-:W-:Y:S02]  /*31a30*/  ISETP.NE.U32.AND P1, PT, R5, RZ, PT ;  /* 0x000000ff0500720c */ /* 0x000fe40003f25070 */
[-C--:B------:R-:W-:Y:S02]  /*31a40*/  IADD3 R80, P2, R80, R206.reuse, RZ ;  /* 0x000000ce50507210 */ /* 0x080fe40007f5e0ff */
[----:B------:R-:W-:-:S09]  /*31a50*/  IADD3 R70, P3, R70, R206, RZ ;  /* 0x000000ce46467210 */ /* 0x000fd20007f7e0ff */
[----:B------:R1:W-:Y:S02]  /*31a60*/  LDGSTS.E [R0+0x5800], [R6.64], P1 ;  /* 0x0580000006007fae */ /* 0x0003e40008921844 */
[----:B-1----:R-:W-:Y:S02]  /*31a70*/  IMAD.MOV.U32 R6, RZ, RZ, R80 ;  /* 0x000000ffff067224 */ /* 0x002fe400078e0050 */
[----:B------:R-:W-:Y:S01]  /*31a80*/  STL [R1+0x1888], R80 ;  /* 0x0018885001007387 */ /* 0x000fe20000100800 */
[----:B------:R-:W-:Y:S01]  /*31a90*/  IMAD.MOV.U32 R98, RZ, RZ, R101 ;  /* 0x000000ffff627224 */ /* 0x000fe200078e0065 */
[----:B------:R-:W-:Y:S01]  /*31aa0*/  MOV R99, R100 ;  /* 0x0000006400637202 */ /* 0x000fe20000000f00 */
[-C--:B------:R-:W-:Y:S08]  /*31ab0*/  HMMA.1688.F32.TF32 R104, R164, R102.reuse, R104 ;  /* 0x00000066a468723c */ /* 0x080ff00000081068 */
[----:B------:R-:W-:Y:S01]  /*31ac0*/  HMMA.1688.F32.TF32 R100, R160, R102, R96 ;  /* 0x00000066a064723c */ /* 0x000fe20000081060 */
[----:B---3--:R-:W-:-:S04]  /*31ad0*/  IMAD.X R81, R81, 0x1, R3, P2 ;  /* 0x0000000151517824 */ /* 0x008fc800010e0603 */
[----:B------:R-:W-:Y:S01]  /*31ae0*/  IMAD.MOV.U32 R7, RZ, RZ, R81 ;  /* 0x000000ffff077224 */ /* 0x000fe200078e0051 */
[----:B----4-:R-:W-:-:S04]  /*31af0*/  IADD3.X R71, R71, R3, RZ, P3, !PT ;  /* 0x0000000347477210 */ /* 0x010fc80001ffe4ff */
[----:B------:R1:W-:Y:S02]  /*31b00*/  LDGSTS.E [R0+0x5a00], [R6.64], P1 ;  /* 0x05a0000006007fae */ /* 0x0003e40008921844 */
[----:B-1----:R-:W-:Y:S02]  /*31b10*/  IMAD.MOV.U32 R6, RZ, RZ, R70 ;  /* 0x000000ffff067224 */ /* 0x002fe400078e0046 */
[----:B------:R-:W-:-:S05]  /*31b20*/  IMAD.MOV.U32 R7, RZ, RZ, R71 ;  /* 0x000000ffff077224 */ /* 0x000fca00078e0047 */
[----:B------:R1:W-:Y:S04]  /*31b30*/  LDGSTS.E [R0+0x5c00], [R6.64], P1 ;  /* 0x05c0000006007fae */ /* 0x0003e80008921844 */
[----:B------:R-:W-:Y:S04]  /*31b40*/  STL [R1+0x1884], R81 ;  /* 0x0018845101007387 */ /* 0x000fe80000100800 */
[----:B------:R-:W-:Y:S04]  /*31b50*/  STL [R1+0x1890], R70 ;  /* 0x0018904601007387 */ /* 0x000fe80000100800 */
[----:B------:R3:W-:Y:S01]  /*31b60*/  STL [R1+0x188c], R71 ;  /* 0x00188c4701007387 */ /* 0x0007e20000100800 */
[----:B------:R-:W-:-:S05]  /*31b70*/  IADD3 R68, P3, R68, R206, RZ ;  /* 0x000000ce44447210 */ /* 0x000fca0007f7e0ff */
[----:B------:R-:W-:Y:S02]  /*31b80*/  IMAD.X R69, R69, 0x1, R3, P3 ;  /* 0x0000000145457824 */ /* 0x000fe400018e0603 */
[----:B-1----:R-:W-:Y:S02]  /*31b90*/  IMAD.MOV.U32 R6, RZ, RZ, R68 ;  /* 0x000000ffff067224 */ /* 0x002fe400078e0044 */
[----:B------:R-:W-:-:S05]  /*31ba0*/  IMAD.MOV.U32 R7, RZ, RZ, R69 ;  /* 0x000000ffff077224 */ /* 0x000fca00078e0045 */
[----:B------:R1:W-:Y:S01]  /*31bb0*/  LDGSTS.E [R0+0x5e00], [R6.64], P1 ;  /* 0x05e0000006007fae */ /* 0x0003e20008921844 */
[-C--:B------:R-:W-:Y:S02]  /*31bc0*/  IADD3 R78, P1, R78, R206.reuse, RZ ;  /* 0x000000ce4e4e7210 */ /* 0x080fe40007f3e0ff */
[----:B------:R-:W-:Y:S01]  /*31bd0*/  IADD3 R76, P3, R76, R206, RZ ;  /* 0x000000ce4c4c7210 */ /* 0x000fe20007f7e0ff */
[----:B------:R-:W-:Y:S02]  /*31be0*/  STL [R1+0x1898], R68 ;  /* 0x0018984401007387 */ /* 0x000fe40000100800 */
[--C-:B------:R-:W-:Y:S02]  /*31bf0*/  IMAD.X R79, R79, 0x1, R3.reuse, P1 ;  /* 0x000000014f4f7824 */ /* 0x100fe400008e0603 */
[----:B------:R4:W-:Y:S01]  /*31c00*/  STL [R1+0x1894], R69 ;  /* 0x0018944501007387 */ /* 0x0009e20000100800 */
[----:B------:R-:W-:-:S03]  /*31c10*/  IMAD.X R77, R77, 0x1, R3, P3 ;  /* 0x000000014d4d7824 */ /* 0x000fc600018e0603 */
[----:B---3--:R-:W3:Y:S04]  /*31c20*/  LDL.LU.64 R70, [R1+0x16a0] ;  /* 0x0016a00001467983 */ /* 0x008ee80000300a00 */
[----:B----4-:R-:W4:Y:S04]  /*31c30*/  LDL.LU.64 R68, [R1+0x1698] ;  /* 0x0016980001447983 */ /* 0x010f280000300a00 */
[----:B------:R-:W-:Y:S04]  /*31c40*/  STL [R1+0x191c], R78 ;  /* 0x00191c4e01007387 */ /* 0x000fe80000100800 */
[----:B------:R1:W-:Y:S04]  /*31c50*/  STL [R1+0x1904], R79 ;  /* 0x0019044f01007387 */ /* 0x0003e80000100800 */
[----:B------:R-:W-:Y:S04]  /*31c60*/  STL [R1+0x1910], R76 ;  /* 0x0019104c01007387 */ /* 0x000fe80000100800 */
[----:B------:R-:W4:Y:S04]  /*31c70*/  LDL.LU.64 R98, [R1+0x1690] ;  /* 0x0016900001627983 */ /* 0x000f280000300a00 */
[----:B------:R1:W-:Y:S04]  /*31c80*/  STL [R1+0x1908], R77 ;  /* 0x0019084d01007387 */ /* 0x0003e80000100800 */
[----:B------:R-:W4:Y:S01]  /*31c90*/  LDL.LU.64 R94, [R1+0x1688] ;  /* 0x00168800015e7983 */ /* 0x000f220000300a00 */
[----:B------:R-:W-:-:S03]  /*31ca0*/  IADD3 R74, P1, R74, R206, RZ ;  /* 0x000000ce4a4a7210 */ /* 0x000fc60007f3e0ff */
[----:B------:R-:W4:Y:S04]  /*31cb0*/  LDL.LU.64 R90, [R1+0x1680] ;  /* 0x00168000015a7983 */ /* 0x000f280000300a00 */
[----:B------:R-:W4:Y:S01]  /*31cc0*/  LDL.LU.64 R88, [R1+0x1678] ;  /* 0x0016780001587983 */ /* 0x000f220000300a00 */
[----:B------:R-:W-:-:S03]  /*31cd0*/  IMAD.X R75, R75, 0x1, R3, P1 ;  /* 0x000000014b4b7824 */ /* 0x000fc600008e0603 */
[----:B------:R-:W-:Y:S04]  /*31ce0*/  STL [R1+0x190c], R74 ;  /* 0x00190c4a01007387 */ /* 0x000fe80000100800 */
[----:B------:R3:W-:Y:S01]  /*31cf0*/  STL [R1+0x18f4], R75 ;  /* 0x0018f44b01007387 */ /* 0x0007e20000100800 */
[----:B--2---:R-:W-:-:S05]  /*31d00*/  IADD3 R72, P3, R72, R206, RZ ;  /* 0x000000ce48487210 */ /* 0x004fca0007f7e0ff */
[----:B------:R-:W-:Y:S04]  /*31d10*/  STL [R1+0x1900], R72 ;  /* 0x0019004801007387 */ /* 0x000fe80000100800 */
[----:B------:R-:W2:Y:S01]  /*31d20*/  LDL.LU.64 R96, [R1+0x1670] ;  /* 0x0016700001607983 */ /* 0x000ea20000300a00 */
[----:B------:R-:W-:-:S04]  /*31d30*/  ISETP.GT.AND P2, PT, R2, 0xf, PT ;  /* 0x0000000f0200780c */ /* 0x000fc80003f44270 */
[----:B------:R-:W-:-:S04]  /*31d40*/  SEL R5, RZ, 0x4, !P2 ;  /* 0x00000004ff057807 */ /* 0x000fc80005000000 */
[----:B------:R-:W-:-:S04]  /*31d50*/  SEL R5, R5, RZ, !P0 ;  /* 0x000000ff05057207 */ /* 0x000fc80004000000 */
[----:B------:R-:W-:Y:S01]  /*31d60*/  ISETP.NE.U32.AND P2, PT, R5, RZ, PT ;  /* 0x000000ff0500720c */ /* 0x000fe20003f45070 */
[----:B-1----:R-:W-:Y:S01]  /*31d70*/  IMAD.MOV.U32 R7, RZ, RZ, R79 ;  /* 0x000000ffff077224 */ /* 0x002fe200078e004f */
[----:B------:R-:W-:Y:S01]  /*31d80*/  MOV R6, R78 ;  /* 0x0000004e00067202 */ /* 0x000fe20000000f00 */
[----:B------:R-:W-:Y:S02]  /*31d90*/  IMAD.X R73, R73, 0x1, R3, P3 ;  /* 0x0000000149497824 */ /* 0x000fe400018e0603 */
[----:B------:R-:W-:-:S08]  /*31da0*/  IMAD.MOV.U32 R205, RZ, RZ, c[0x0][0x18c] ;  /* 0x00006300ffcd7624 */ /* 0x000fd000078e00ff */
[----:B------:R1:W-:Y:S01]  /*31db0*/  LDGSTS.E [R0+0x7800], [R6.64], P2 ;  /* 0x0780000006007fae */ /* 0x0003e20009121844 */
[----:B------:R-:W-:-:S03]  /*31dc0*/  IMAD.SHL.U32 R205, R205, 0x20, RZ ;  /* 0x00000020cdcd7824 */ /* 0x000fc600078e00ff */
[----:B------:R4:W-:Y:S04]  /*31dd0*/  STL [R1+0x18f8], R73 ;  /* 0x0018f84901007387 */ /* 0x0009e80000100800 */
[----:B------:R-:W2:Y:S01]  /*31de0*/  LDL.LU.64 R84, [R1+0x1668] ;  /* 0x0016680001547983 */ /* 0x000ea20000300a00 */
[----:B-1----:R-:W-:-:S03]  /*31df0*/  IMAD.MOV.U32 R6, RZ, RZ, R76 ;  /* 0x000000ffff067224 */ /* 0x002fc600078e004c */
[----:B------:R-:W2:Y:S01]  /*31e00*/  LDL.LU.64 R82, [R1+0x1660] ;  /* 0x0016600001527983 */ /* 0x000ea20000300a00 */
[----:B------:R-:W-:Y:S01]  /*31e10*/  IMAD.MOV.U32 R7, RZ, RZ, R77 ;  /* 0x000000ffff077224 */ /* 0x000fe200078e004d */
[----:B------:R-:W-:Y:S02]  /*31e20*/  SHF.L.U32 R205, R205, 0x2, RZ ;  /* 0x00000002cdcd7819 */ /* 0x000fe400000006ff */
[----:B------:R-:W2:Y:S04]  /*31e30*/  LDL.LU.64 R80, [R1+0x1658] ;  /* 0x0016580001507983 */ /* 0x000ea80000300a00 */
[----:B------:R1:W-:Y:S04]  /*31e40*/  LDGSTS.E [R0+0x7a00], [R6.64], P2 ;  /* 0x07a0000006007fae */ /* 0x0003e80009121844 */
[----:B------:R-:W2:Y:S04]  /*31e50*/  LDL.LU.64 R78, [R1+0x1650] ;  /* 0x00165000014e7983 */ /* 0x000ea80000300a00 */
[----:B------:R-:W2:Y:S01]  /*31e60*/  LDL.LU.64 R76, [R1+0x1648] ;  /* 0x00164800014c7983 */ /* 0x000ea20000300a00 */
[----:B-1----:R-:W-:-:S02]  /*31e70*/  IMAD.MOV.U32 R6, RZ, RZ, R74 ;  /* 0x000000ffff067224 */ /* 0x002fc400078e004a */
[----:B------:R-:W-:-:S05]  /*31e80*/  IMAD.MOV.U32 R7, RZ, RZ, R75 ;  /* 0x000000ffff077224 */ /* 0x000fca00078e004b */
[----:B------:R1:W-:Y:S01]  /*31e90*/  LDGSTS.E [R0+0x7c00], [R6.64], P2 ;  /* 0x07c0000006007fae */ /* 0x0003e20009121844 */
[----:B------:R-:W-:Y:S03]  /*31ea0*/  HMMA.1688.F32.TF32 R36, R164, R22, R116 ;  /* 0x00000016a424723c */ /* 0x000fe60000081074 */
[----:B------:R-:W2:Y:S04]  /*31eb0*/  LDL.LU.64 R116, [R1+0x1640] ;  /* 0x0016400001747983 */ /* 0x000ea80000300a00 */
[----:B------:R-:W2:Y:S01]  /*31ec0*/  LDL.LU.64 R86, [R1+0x1638] ;  /* 0x0016380001567983 */ /* 0x000ea20000300a00 */
[----:B-1----:R-:W-:Y:S02]  /*31ed0*/  IMAD.MOV.U32 R6, RZ, RZ, R72 ;  /* 0x000000ffff067224 */ /* 0x002fe400078e0048 */
[----:B------:R-:W-:-:S05]  /*31ee0*/  IMAD.MOV.U32 R7, RZ, RZ, R73 ;  /* 0x000000ffff077224 */ /* 0x000fca00078e0049 */
[----:B------:R1:W-:Y:S01]  /*31ef0*/  LDGSTS.E [R0+0x7e00], [R6.64], P2 ;  /* 0x07e0000006007fae */ /* 0x0003e20009121844 */
[C---:B------:R-:W-:Y:S08]  /*31f00*/  HMMA.1688.F32.TF32 R48, R164.reuse, R34, R48 ;  /* 0x00000022a430723c */ /* 0x040ff00000081030 */
[C---:B------:R-:W-:Y:S08]  /*31f10*/  HMMA.1688.F32.TF32 R44, R164.reuse, R30, R44 ;  /* 0x0000001ea42c723c */ /* 0x040ff0000008102c */
[----:B------:R-:W-:Y:S01]  /*31f20*/  HMMA.1688.F32.TF32 R244, R164, R18, R244 ;  /* 0x00000012a4f4723c */ /* 0x000fe200000810f4 */
[----:B---3--:R-:W-:-:S02]  /*31f30*/  IADD3 R75, P1, R70, R205, RZ ;  /* 0x000000cd464b7210 */ /* 0x008fc40007f3e0ff */
[----:B----4-:R-:W-:-:S03]  /*31f40*/  IADD3 R73, P2, R68, R205, RZ ;  /* 0x000000cd44497210 */ /* 0x010fc60007f5e0ff */
[--C-:B------:R-:W-:Y:S02]  /*31f50*/  IMAD.X R146, R71, 0x1, R4.reuse, P1 ;  /* 0x0000000147927824 */ /* 0x100fe400008e0604 */
[----:B------:R-:W-:Y:S01]  /*31f60*/  IMAD.X R148, R69, 0x1, R4, P2 ;  /* 0x0000000145947824 */ /* 0x000fe200010e0604 */
[-C--:B------:R-:W-:Y:S02]  /*31f70*/  IADD3 R71, P1, R98, R205.reuse, RZ ;  /* 0x000000cd62477210 */ /* 0x080fe40007f3e0ff */
[----:B------:R-:W-:-:S03]  /*31f80*/  IADD3 R69, P2, R94, R205, RZ ;  /* 0x000000cd5e457210 */ /* 0x000fc60007f5e0ff */
[--C-:B------:R-:W-:Y:S02]  /*31f90*/  IMAD.X R150, R99, 0x1, R4.reuse, P1 ;  /* 0x0000000163967824 */ /* 0x100fe400008e0604 */
[----:B------:R-:W3:Y:S01]  /*31fa0*/  LDL.LU.64 R98, [R1+0x1630] ;  /* 0x0016300001627983 */ /* 0x000ee20000300a00 */
[-C--:B------:R-:W-:Y:S01]  /*31fb0*/  IADD3 R68, P1, R90, R205.reuse, RZ ;  /* 0x000000cd5a447210 */ /* 0x080fe20007f3e0ff */
[--C-:B------:R-:W-:Y:S02]  /*31fc0*/  IMAD.X R152, R95, 0x1, R4.reuse, P2 ;  /* 0x000000015f987824 */ /* 0x100fe400010e0604 */
[----:B------:R-:W4:Y:S01]  /*31fd0*/  LDL.LU.64 R94, [R1+0x1628] ;  /* 0x00162800015e7983 */ /* 0x000f220000300a00 */
[----:B------:R-:W-:Y:S01]  /*31fe0*/  IADD3 R70, P2, R88, R205, RZ ;  /* 0x000000cd58467210 */ /* 0x000fe20007f5e0ff */
[--C-:B------:R-:W-:Y:S02]  /*31ff0*/  IMAD.X R156, R91, 0x1, R4.reuse, P1 ;  /* 0x000000015b9c7824 */ /* 0x100fe400008e0604 */
[----:B------:R-:W4:Y:S02]  /*32000*/  LDL.LU.64 R90, [R1+0x1620] ;  /* 0x00162000015a7983 */ /* 0x000f240000300a00 */
[----:B------:R-:W-:-:S02]  /*32010*/  IMAD.X R164, R89, 0x1, R4, P2 ;  /* 0x0000000159a47824 */ /* 0x000fc400010e0604 */
[----:B------:R-:W4:Y:S04]  /*32020*/  LDL.LU.64 R88, [R1+0x1618] ;  /* 0x0016180001587983 */ /* 0x000f280000300a00 */
[----:B------:R-:W4:Y:S01]  /*32030*/  LDL.LU.64 R120, [R1+0x1610] ;  /* 0x0016100001787983 */ /* 0x000f220000300a00 */
[----:B--2---:R-:W-:-:S05]  /*32040*/  IADD3 R72, P1, R96, R205, RZ ;  /* 0x000000cd60487210 */ /* 0x004fca0007f3e0ff */
[----:B------:R-:W-:Y:S02]  /*32050*/  IMAD.X R166, R97, 0x1, R4, P1 ;  /* 0x0000000161a67824 */ /* 0x000fe400008e0604 */
[----:B------:R-:W2:Y:S04]  /*32060*/  LDL.LU.64 R96, [R1+0x1608] ;  /* 0x0016080001607983 */ /* 0x000ea80000300a00 */
[----:B------:R-:W2:Y:S04]  /*32070*/  LDL.LU.64 R110, [R1+0x1600] ;  /* 0x00160000016e7983 */ /* 0x000ea80000300a00 */
[----:B-1----:R-:W2:Y:S01]  /*32080*/  LDL.LU.64 R6, [R1+0x15f8] ;  /* 0x0015f80001067983 */ /* 0x002ea20000300a00 */
[----:B------:R-:W-:-:S02]  /*32090*/  IMAD.MOV.U32 R168, RZ, RZ, R21 ;  /* 0x000000ffffa87224 */ /* 0x000fc400078e0015 */
[----:B------:R-:W-:Y:S01]  /*320a0*/  IMAD.MOV.U32 R169, RZ, RZ, R20 ;  /* 0x000000ffffa97224 */ /* 0x000fe200078e0014 */
[----:B------:R-:W2:Y:S01]  /*320b0*/  LDL.LU.64 R122, [R1+0x15e8] ;  /* 0x0015e800017a7983 */ /* 0x000ea20000300a00 */
[----:B------:R-:W-:Y:S02]  /*320c0*/  IMAD.MOV.U32 R170, RZ, RZ, R17 ;  /* 0x000000ffffaa7224 */ /* 0x000fe400078e0011 */
[----:B------:R-:W-:Y:S01]  /*320d0*/  IMAD.MOV.U32 R171, RZ, RZ, R16 ;  /* 0x000000ffffab7224 */ /* 0x000fe200078e0010 */
[C---:B------:R-:W-:Y:S08]  /*320e0*/  HMMA.1688.F32.TF32 R20, R160.reuse, R22, R172 ;  /* 0x00000016a014723c */ /* 0x040ff000000810ac */
[----:B------:R-:W-:Y:S01]  /*320f0*/  HMMA.1688.F32.TF32 R16, R160, R18, R168 ;  /* 0x00000012a010723c */ /* 0x000fe200000810a8 */
[----:B------:R-:W-:-:S06]  /*32100*/  IADD3 R74, P2, R84, R205, RZ ;  /* 0x000000cd544a7210 */ /* 0x000fcc0007f5e0ff */
[----:B------:R-:W-:Y:S02]  /*32110*/  IADD3.X R168, R85, R4, RZ, P2, !PT ;  /* 0x0000000455a87210 */ /* 0x000fe400017fe4ff */
[-C--:B------:R-:W-:Y:S01]  /*32120*/  IADD3 R112, P1, R82, R205.reuse, RZ ;  /* 0x000000cd52707210 */ /* 0x080fe20007f3e0ff */
[----:B------:R-:W-:Y:S02]  /*32130*/  IMAD.MOV.U32 R240, RZ, RZ, R29 ;  /* 0x000000fffff07224 */ /* 0x000fe400078e001d */
[----:B------:R-:W-:Y:S01]  /*32140*/  IMAD.MOV.U32 R241, RZ, RZ, R28 ;  /* 0x000000fffff17224 */ /* 0x000fe200078e001c */
[-C--:B------:R-:W-:Y:S01]  /*32150*/  IADD3 R114, P2, R80, R205.reuse, RZ ;  /* 0x000000cd50727210 */ /* 0x080fe20007f5e0ff */
[--C-:B------:R-:W-:Y:S01]  /*32160*/  IMAD.X R170, R83, 0x1, R4.reuse, P1 ;  /* 0x0000000153aa7824 */ /* 0x100fe200008e0604 */
[----:B------:R-:W-:Y:S01]  /*32170*/  HMMA.1688.F32.TF32 R32, R160, R34, R124 ;  /* 0x00000022a020723c */ /* 0x000fe2000008107c */
[----:B------:R-:W2:Y:S02]  /*32180*/  LDL.LU.64 R84, [R1+0x15d8] ;  /* 0x0015d80001547983 */ /* 0x000ea40000300a00 */
[----:B------:R-:W-:Y:S01]  /*32190*/  IMAD.X R172, R81, 0x1, R4, P2 ;  /* 0x0000000151ac7824 */ /* 0x000fe200010e0604 */
[-C--:B------:R-:W-:Y:S01]  /*321a0*/  IADD3 R83, P1, R78, R205.reuse, RZ ;  /* 0x000000cd4e537210 */ /* 0x080fe20007f3e0ff */
[----:B------:R-:W2:Y:S01]  /*321b0*/  LDL.LU.64 R124, [R1+0x15c8] ;  /* 0x0015c800017c7983 */ /* 0x000ea20000300a00 */
[----:B------:R-:W-:-:S02]  /*321c0*/  IADD3 R81, P2, R76, R205, RZ ;  /* 0x000000cd4c517210 */ /* 0x000fc40007f5e0ff */
[----:B------:R-:W-:Y:S01]  /*321d0*/  HMMA.1688.F32.TF32 R28, R160, R30, R176 ;  /* 0x0000001ea01c723c */ /* 0x000fe200000810b0 */
[----:B------:R-:W-:-:S06]  /*321e0*/  IMAD.X R174, R79, 0x1, R4, P1 ;  /* 0x000000014fae7824 */ /* 0x000fcc00008e0604 */
[----:B------:R-:W-:Y:S01]  /*321f0*/  IMAD.X R176, R77, 0x1, R4, P2 ;  /* 0x000000014db07824 */ /* 0x000fe200010e0604 */
[-C--:B------:R-:W-:Y:S02]  /*32200*/  IADD3 R79, P1, R116, R205.reuse, RZ ;  /* 0x000000cd744f7210 */ /* 0x080fe40007f3e0ff */
[----:B------:R-:W-:-:S03]  /*32210*/  IADD3 R77, P2, R86, R205, RZ ;  /* 0x000000cd564d7210 */ /* 0x000fc60007f5e0ff */
[--C-:B------:R-:W-:Y:S02]  /*32220*/  IMAD.X R178, R117, 0x1, R4.reuse, P1 ;  /* 0x0000000175b27824 */ /* 0x100fe400008e0604 */
[----:B------:R-:W-:Y:S02]  /*32230*/  IMAD.X R180, R87, 0x1, R4, P2 ;  /* 0x0000000157b47824 */ /* 0x000fe400010e0604 */
[----:B------:R-:W2:Y:S01]  /*32240*/  LDL.LU.64 R86, [R1+0x15b8] ;  /* 0x0015b80001567983 */ /* 0x000ea20000300a00 */
[-C--:B---3--:R-:W-:Y:S02]  /*32250*/  IADD3 R76, P1, R98, R205.reuse, RZ ;  /* 0x000000cd624c7210 */ /* 0x088fe40007f3e0ff */
[----:B----4-:R-:W-:-:S03]  /*32260*/  IADD3 R78, P2, R94, R205, RZ ;  /* 0x000000cd5e4e7210 */ /* 0x010fc60007f5e0ff */
[--C-:B------:R-:W-:Y:S02]  /*32270*/  IMAD.X R182, R99, 0x1, R4.reuse, P1 ;  /* 0x0000000163b67824 */ /* 0x100fe400008e0604 */
[----:B------:R-:W3:Y:S01]  /*32280*/  LDL.LU.64 R98, [R1+0x15b0] ;  /* 0x0015b00001627983 */ /* 0x000ee20000300a00 */
[----:B------:R-:W-:Y:S01]  /*32290*/  IMAD.X R184, R95, 0x1, R4, P2 ;  /* 0x000000015fb87824 */ /* 0x000fe200010e0604 */
[-C--:B------:R-:W-:Y:S02]  /*322a0*/  IADD3 R80, P1, R90, R205.reuse, RZ ;  /* 0x000000cd5a507210 */ /* 0x080fe40007f3e0ff */
[----:B------:R-:W4:Y:S01]  /*322b0*/  LDL.LU.64 R94, [R1+0x15a8] ;  /* 0x0015a800015e7983 */ /* 0x000f220000300a00 */
[----:B------:R-:W-:-:S04]  /*322c0*/  IADD3 R82, P2, R88, R205, RZ ;  /* 0x000000cd58527210 */ /* 0x000fc80007f5e0ff */
[----:B------:R-:W-:Y:S02]  /*322d0*/  IADD3.X R188, R89, R4, RZ, P2, !PT ;  /* 0x0000000459bc7210 */ /* 0x000fe400017fe4ff */
[----:B------:R-:W4:Y:S01]  /*322e0*/  LDL.LU.64 R88, [R1+0x15a0] ;  /* 0x0015a00001587983 */ /* 0x000f220000300a00 */
[--C-:B------:R-:W-:Y:S01]  /*322f0*/  IMAD.X R186, R91, 0x1, R4.reuse, P1 ;  /* 0x000000015bba7824 */ /* 0x100fe200008e0604 */
[-C--:B------:R-:W-:Y:S02]  /*32300*/  IADD3 R116, P1, R120, R205.reuse, RZ ;  /* 0x000000cd78747210 */ /* 0x080fe40007f3e0ff */
[----:B------:R-:W4:Y:S03]  /*32310*/  LDL.LU.64 R90, [R1+0x1598] ;  /* 0x00159800015a7983 */ /* 0x000f260000300a00 */
[----:B------:R-:W-:Y:S02]  /*32320*/  IMAD.X R190, R121, 0x1, R4, P1 ;  /* 0x0000000179be7824 */ /* 0x000fe400008e0604 */
[----:B------:R-:W4:Y:S01]  /*32330*/  LDL.LU.64 R120, [R1+0x1590] ;  /* 0x0015900001787983 */ /* 0x000f220000300a00 */
[----:B--2---:R-:W-:-:S05]  /*32340*/  IADD3 R118, P2, R96, R205, RZ ;  /* 0x000000cd60767210 */ /* 0x004fca0007f5e0ff */
[----:B------:R-:W-:Y:S02]  /*32350*/  IMAD.X R191, R97, 0x1, R4, P2 ;  /* 0x0000000161bf7824 */ /* 0x000fe400010e0604 */
[----:B------:R-:W2:Y:S01]  /*32360*/  LDL.LU.64 R96, [R1+0x1588] ;  /* 0x0015880001607983 */ /* 0x000ea20000300a00 */
[----:B------:R-:W-:-:S05]  /*32370*/  IADD3 R222, P2, R6, R205, RZ ;  /* 0x000000cd06de7210 */ /* 0x000fca0007f5e0ff */
[----:B------:R-:W-:Y:S02]  /*32380*/  IMAD.X R193, R7, 0x1, R4, P2 ;  /* 0x0000000107c17824 */ /* 0x000fe400010e0604 */
[----:B------:R-:W2:Y:S01]  /*32390*/  LDL.LU.64 R6, [R1+0x1580] ;  /* 0x0015800001067983 */ /* 0x000ea20000300a00 */
[----:B------:R-:W-:-:S03]  /*323a0*/  IADD3 R220, P1, R110, R205, RZ ;  /* 0x000000cd6edc7210 */ /* 0x000fc60007f3e0ff */
[----:B------:R-:W2:Y:S02]  /*323b0*/  LDL.LU.64 R134, [R1+0x1578] ;  /* 0x0015780001867983 */ /* 0x000ea40000300a00 */
[----:B------:R-:W-:Y:S01]  /*323c0*/  IMAD.X R192, R111, 0x1, R4, P1 ;  /* 0x000000016fc07824 */ /* 0x000fe200008e0604 */
[----:B------:R-:W-:-:S05]  /*323d0*/  IADD3 R224, P1, R122, R205, RZ ;  /* 0x000000cd7ae07210 */ /* 0x000fca0007f3e0ff */
[----:B------:R-:W-:Y:S02]  /*323e0*/  IMAD.X R194, R123, 0x1, R4, P1 ;  /* 0x000000017bc27824 */ /* 0x000fe400008e0604 */
[----:B------:R-:W2:Y:S01]  /*323f0*/  LDL.LU.64 R122, [R1+0x1570] ;  /* 0x00157000017a7983 */ /* 0x000ea20000300a00 */
[----:B------:R-:W-:Y:S02]  /*32400*/  IMAD.MOV.U32 R242, RZ, RZ, R25 ;  /* 0x000000fffff27224 */ /* 0x000fe400078e0019 */
[----:B------:R-:W-:Y:S01]  /*32410*/  IMAD.MOV.U32 R243, RZ, RZ, R24 ;  /* 0x000000fffff37224 */ /* 0x000fe200078e0018 */
[-C--:B------:R-:W-:Y:S02]  /*32420*/  IADD3 R110, P2, R84, R205.reuse, RZ ;  /* 0x000000cd546e7210 */ /* 0x080fe40007f5e0ff */
[----:B------:R-:W-:-:S04]  /*32430*/  IADD3 R111, P1, R124, R205, RZ ;  /* 0x000000cd7c6f7210 */ /* 0x000fc80007f3e0ff */
[----:B------:R-:W-:Y:S01]  /*32440*/  HMMA.1688.F32.TF32 R24, R160, R26, R240 ;  /* 0x0000001aa018723c */ /* 0x000fe200000810f0 */
[--C-:B------:R-:W-:Y:S02]  /*32450*/  IMAD.X R195, R85, 0x1, R4.reuse, P2 ;  /* 0x0000000155c37824 */ /* 0x100fe400010e0604 */
[----:B------:R-:W2:Y:S01]  /*32460*/  LDL.LU.64 R84, [R1+0x1568] ;  /* 0x0015680001547983 */ /* 0x000ea20000300a00 */
[----:B------:R-:W-:-:S03]  /*32470*/  IMAD.X R196, R125, 0x1, R4, P1 ;  /* 0x000000017dc47824 */ /* 0x000fc600008e0604 */
[----:B------:R-:W2:Y:S01]  /*32480*/  LDL.LU.64 R132, [R1+0x1560] ;  /* 0x0015600001847983 */ /* 0x000ea20000300a00 */
[----:B------:R-:W-:-:S05]  /*32490*/  IADD3 R226, P2, R86, R205, RZ ;  /* 0x000000cd56e27210 */ /* 0x000fca0007f5e0ff */
[----:B------:R-:W-:Y:S02]  /*324a0*/  IMAD.X R197, R87, 0x1, R4, P2 ;  /* 0x0000000157c57824 */ /* 0x000fe400010e0604 */
[----:B------:R-:W2:Y:S04]  /*324b0*/  LDL.LU.64 R86, [R1+0x1558] ;  /* 0x0015580001567983 */ /* 0x000ea80000300a00 */
[----:B------:R-:W2:Y:S01]  /*324c0*/  LDL.LU.64 R138, [R1+0x1550] ;  /* 0x00155000018a7983 */ /* 0x000ea20000300a00 */
[-C--:B---3--:R-:W-:Y:S02]  /*324d0*/  IADD3 R243, P1, R98, R205.reuse, RZ ;  /* 0x000000cd62f37210 */ /* 0x088fe40007f3e0ff */
[----:B----4-:R-:W-:-:S03]  /*324e0*/  IADD3 R241, P2, R94, R205, RZ ;  /* 0x000000cd5ef17210 */ /* 0x010fc60007f5e0ff */
[--C-:B------:R-:W-:Y:S01]  /*324f0*/  IMAD.X R198, R99, 0x1, R4.reuse, P1 ;  /* 0x0000000163c67824 */ /* 0x100fe200008e0604 */
[-C--:B------:R-:W-:Y:S02]  /*32500*/  IADD3 R127, P1, R88, R205.reuse, RZ ;  /* 0x000000cd587f7210 */ /* 0x080fe40007f3e0ff */
[----:B------:R-:W-:Y:S02]  /*32510*/  IADD3.X R199, R95, R4, RZ, P2, !PT ;  /* 0x000000045fc77210 */ /* 0x000fe400017fe4ff */
[-C--:B------:R-:W-:Y:S01]  /*32520*/  IADD3 R125, P2, R90, R205.reuse, RZ ;  /* 0x000000cd5a7d7210 */ /* 0x080fe20007f5e0ff */
[--C-:B------:R-:W-:Y:S02]  /*32530*/  IMAD.X R200, R89, 0x1, R4.reuse, P1 ;  /* 0x0000000159c87824 */ /* 0x100fe400008e0604 */
[----:B------:R-:W3:Y:S02]  /*32540*/  LDL.LU.64 R88, [R1+0x1548] ;  /* 0x0015480001587983 */ /* 0x000ee40000300a00 */
[--C-:B------:R-:W-:Y:S01]  /*32550*/  IMAD.X R201, R91, 0x1, R4.reuse, P2 ;  /* 0x000000015bc97824 */ /* 0x100fe200010e0604 */
[----:B------:R-:W-:Y:S01]  /*32560*/  IADD3 R99, P2, R120, R205, RZ ;  /* 0x000000cd78637210 */ /* 0x000fe20007f5e0ff */
[----:B------:R-:W4:Y:S04]  /*32570*/  LDL.LU.64 R94, [R1+0x1540] ;  /* 0x00154000015e7983 */ /* 0x000f280000300a00 */
[----:B------:R-:W4:Y:S01]  /*32580*/  LDL.LU.64 R90, [R1+0x1538] ;  /* 0x00153800015a7983 */ /* 0x000f220000300a00 */
[----:B------:R-:W-:-:S03]  /*32590*/  IMAD.X R202, R121, 0x1, R4, P2 ;  /* 0x0000000179ca7824 */ /* 0x000fc600010e0604 */
[----:B------:R-:W4:Y:S01]  /*325a0*/  LDL.LU.64 R120, [R1+0x1530] ;  /* 0x0015300001787983 */ /* 0x000f220000300a00 */
[----:B--2---:R-:W-:-:S05]  /*325b0*/  IADD3 R98, P1, R96, R205, RZ ;  /* 0x000000cd60627210 */ /* 0x004fca0007f3e0ff */
[----:B------:R-:W-:Y:S02]  /*325c0*/  IMAD.X R145, R97, 0x1, R4, P1 ;  /* 0x0000000161917824 */ /* 0x000fe400008e0604 */
[----:B------:R-:W2:Y:S01]  /*325d0*/  LDL.LU.64 R96, [R1+0x1528] ;  /* 0x0015280001607983 */ /* 0x000ea20000300a00 */
[----:B------:R-:W-:-:S05]  /*325e0*/  IADD3 R124, P1, R6, R205, RZ ;  /* 0x000000cd067c7210 */ /* 0x000fca0007f3e0ff */
[----:B------:R-:W-:Y:S02]  /*325f0*/  IMAD.X R147, R7, 0x1, R4, P1 ;  /* 0x0000000107937824 */ /* 0x000fe400008e0604 */
[----:B------:R-:W2:Y:S01]  /*32600*/  LDL.LU.64 R6, [R1+0x1520] ;  /* 0x0015200001067983 */ /* 0x000ea20000300a00 */
[----:B------:R-:W-:-:S05]  /*32610*/  IADD3 R240, P1, R122, R205, RZ ;  /* 0x000000cd7af07210 */ /* 0x000fca0007f3e0ff */
[----:B------:R-:W-:Y:S02]  /*32620*/  IMAD.X R151, R123, 0x1, R4, P1 ;  /* 0x000000017b977824 */ /* 0x000fe400008e0604 */
[----:B------:R-:W2:Y:S04]  /*32630*/  LDL.LU.64 R122, [R1+0x1518] ;  /* 0x00151800017a7983 */ /* 0x000ea80000300a00 */
[----:B------:R-:W2:Y:S04]  /*32640*/  LDL.LU.64 R142, [R1+0x1510] ;  /* 0x00151000018e7983 */ /* 0x000ea80000300a00 */
[----:B------:R-:W2:Y:S04]  /*32650*/  LDL.LU.64 R140, [R1+0x1508] ;  /* 0x00150800018c7983 */ /* 0x000ea80000300a00 */
[----:B------:R-:W2:Y:S01]  /*32660*/  LDL.LU.64 R136, [R1+0x1500] ;  /* 0x0015000001887983 */ /* 0x000ea20000300a00 */
[----:B------:R-:W-:-:S05]  /*32670*/  IADD3 R126, P2, R134, R205, RZ ;  /* 0x000000cd867e7210 */ /* 0x000fca0007f5e0ff */
[----:B------:R-:W-:Y:S01]  /*32680*/  IMAD.X R149, R135, 0x1, R4, P2 ;  /* 0x0000000187957824 */ /* 0x000fe200010e0604 */
[-C--:B------:R-:W-:Y:S02]  /*32690*/  IADD3 R242, P2, R84, R205.reuse, RZ ;  /* 0x000000cd54f27210 */ /* 0x080fe40007f5e0ff */
[----:B------:R-:W-:-:S03]  /*326a0*/  IADD3 R227, P1, R132, R205, RZ ;  /* 0x000000cd84e37210 */ /* 0x000fc60007f3e0ff */
[--C-:B------:R-:W-:Y:S02]  /*326b0*/  IMAD.X R153, R85, 0x1, R4.reuse, P2 ;  /* 0x0000000155997824 */ /* 0x100fe400010e0604 */
[----:B------:R-:W-:Y:S02]  /*326c0*/  IMAD.X R157, R133, 0x1, R4, P1 ;  /* 0x00000001859d7824 */ /* 0x000fe400008e0604 */
[----:B------:R-:W2:Y:S04]  /*326d0*/  LDL.LU.64 R132, [R1+0x14f8] ;  /* 0x0014f80001847983 */ /* 0x000ea80000300a00 */
[----:B------:R-:W2:Y:S01]  /*326e0*/  LDL.LU.64 R134, [R1+0x14f0] ;  /* 0x0014f00001867983 */ /* 0x000ea20000300a00 */
[----:B------:R-:W-:-:S04]  /*326f0*/  IADD3 R84, P2, R86, R205, RZ ;  /* 0x000000cd56547210 */ /* 0x000fc80007f5e0ff */
[----:B------:R-:W-:Y:S02]  /*32700*/  IADD3.X R165, R87, R4, RZ, P2, !PT ;  /* 0x0000000457a57210 */ /* 0x000fe400017fe4ff */
[----:B------:R-:W-:-:S05]  /*32710*/  IADD3 R85, P1, R138, R205, RZ ;  /* 0x000000cd8a557210 */ /* 0x000fca0007f3e0ff */
[----:B------:R-:W-:Y:S01]  /*32720*/  IMAD.X R167, R139, 0x1, R4, P1 ;  /* 0x000000018ba77824 */ /* 0x000fe200008e0604 */
[-C--:B---3--:R-:W-:Y:S02]  /*32730*/  IADD3 R86, P2, R88, R205.reuse, RZ ;  /* 0x000000cd58567210 */ /* 0x088fe40007f5e0ff */
[----:B----4-:R-:W-:-:S03]  /*32740*/  IADD3 R87, P1, R94, R205, RZ ;  /* 0x000000cd5e577210 */ /* 0x010fc60007f3e0ff */
[--C-:B------:R-:W-:Y:S01]  /*32750*/  IMAD.X R169, R89, 0x1, R4.reuse, P2 ;  /* 0x0000000159a97824 */ /* 0x100fe200010e0604 */
[-C--:B------:R-:W-:Y:S01]  /*32760*/  IADD3 R88, P2, R90, R205.reuse, RZ ;  /* 0x000000cd5a587210 */ /* 0x080fe20007f5e0ff */
[--C-:B------:R-:W-:Y:S02]  /*32770*/  IMAD.X R171, R95, 0x1, R4.reuse, P1 ;  /* 0x000000015fab7824 */ /* 0x100fe400008e0604 */
[----:B------:R-:W3:Y:S01]  /*32780*/  LDL.LU.64 R94, [R1+0x14e8] ;  /* 0x0014e800015e7983 */ /* 0x000ee20000300a00 */
[-C--:B------:R-:W-:Y:S01]  /*32790*/  IADD3 R89, P1, R120, R205.reuse, RZ ;  /* 0x000000cd78597210 */ /* 0x080fe20007f3e0ff */
[--C-:B------:R-:W-:Y:S02]  /*327a0*/  IMAD.X R173, R91, 0x1, R4.reuse, P2 ;  /* 0x000000015bad7824 */ /* 0x100fe400010e0604 */
[----:B------:R-:W4:Y:S02]  /*327b0*/  LDL.LU.64 R138, [R1+0x14e0] ;  /* 0x0014e000018a7983 */ /* 0x000f240000300a00 */
[----:B------:R-:W-:Y:S01]  /*327c0*/  IMAD.X R175, R121, 0x1, R4, P1 ;  /* 0x0000000179af7824 */ /* 0x000fe200008e0604 */
[----:B--2---:R-:W-:-:S05]  /*327d0*/  IADD3 R90, P2, R96, R205, RZ ;  /* 0x000000cd605a7210 */ /* 0x004fca0007f5e0ff */
[----:B------:R-:W-:Y:S02]  /*327e0*/  IMAD.X R177, R97, 0x1, R4, P2 ;  /* 0x0000000161b17824 */ /* 0x000fe400010e0604 */
[----:B------:R-:W2:Y:S01]  /*327f0*/  LDL.LU.64 R96, [R1+0x15f0] ;  /* 0x0015f00001607983 */ /* 0x000ea20000300a00 */
[----:B------:R-:W-:-:S05]  /*32800*/  IADD3 R91, P1, R6, R205, RZ ;  /* 0x000000cd065b7210 */ /* 0x000fca0007f3e0ff */
[----:B------:R-:W-:Y:S02]  /*32810*/  IMAD.X R179, R7, 0x1, R4, P1 ;  /* 0x0000000107b37824 */ /* 0x000fe400008e0604 */
[----:B------:R-:W2:Y:S01]  /*32820*/  LDL.LU.64 R6, [R1+0x15e0] ;  /* 0x0015e00001067983 */ /* 0x000ea20000300a00 */
[-C--:B------:R-:W-:Y:S02]  /*32830*/  IADD3 R120, P2, R122, R205.reuse, RZ ;  /* 0x000000cd7a787210 */ /* 0x080fe40007f5e0ff */
[----:B------:R-:W-:-:S03]  /*32840*/  IADD3 R121, P1, R142, R205, RZ ;  /* 0x000000cd8e797210 */ /* 0x000fc60007f3e0ff */
[--C-:B------:R-:W-:Y:S02]  /*32850*/  IMAD.X R181, R123, 0x1, R4.reuse, P2 ;  /* 0x000000017bb57824 */ /* 0x100fe400010e0604 */
[----:B------:R-:W-:Y:S01]  /*32860*/  IMAD.X R183, R143, 0x1, R4, P1 ;  /* 0x000000018fb77824 */ /* 0x000fe200008e0604 */
[----:B------:R-:W-:-:S05]  /*32870*/  IADD3 R123, P1, R136, R205, RZ ;  /* 0x000000cd887b7210 */ /* 0x000fca0007f3e0ff */
[----:B------:R-:W-:Y:S02]  /*32880*/  IMAD.X R187, R137, 0x1, R4, P1 ;  /* 0x0000000189bb7824 */ /* 0x000fe400008e0604 */
[----:B------:R-:W1:Y:S01]  /*32890*/  S2R R137, SR_TID.X ;  /* 0x0000000000897919 */ /* 0x000e620000002100 */
[----:B------:R-:W-:-:S04]  /*328a0*/  IADD3 R122, P2, R140, R205, RZ ;  /* 0x000000cd8c7a7210 */ /* 0x000fc80007f5e0ff */
[----:B------:R-:W-:Y:S02]  /*328b0*/  IADD3.X R185, R141, R4, RZ, P2, !PT ;  /* 0x000000048db97210 */ /* 0x000fe400017fe4ff */
[----:B------:R-:W-:Y:S02]  /*328c0*/  IADD3 R228, P2, R132, R205, RZ ;  /* 0x000000cd84e47210 */ /* 0x000fe40007f5e0ff */
[C---:B------:R-:W-:Y:S02]  /*328d0*/  ISETP.GT.AND P1, PT, R2.reuse, 0x13, PT ;  /* 0x000000130200780c */ /* 0x040fe40003f24270 */
[C---:B------:R-:W-:Y:S01]  /*328e0*/  ISETP.GT.AND P3, PT, R2.reuse, 0x1b, PT ;  /* 0x0000001b0200780c */ /* 0x040fe20003f64270 */
[----:B------:R-:W-:Y:S01]  /*328f0*/  IMAD.X R189, R133, 0x1, R4, P2 ;  /* 0x0000000185bd7824 */ /* 0x000fe200010e0604 */
[C---:B------:R-:W-:Y:S01]  /*32900*/  ISETP.GT.AND P2, PT, R2.reuse, 0x17, PT ;  /* 0x000000170200780c */ /* 0x040fe20003f44270 */
[----:B------:R-:W2:Y:S01]  /*32910*/  LDL.LU.64 R132, [R1+0x15d0] ;  /* 0x0015d00001847983 */ /* 0x000ea20000300a00 */
[----:B------:R-:W-:-:S02]  /*32920*/  ISETP.GT.AND P4, PT, R2, 0x1f, PT ;  /* 0x0000001f0200780c */ /* 0x000fc40003f84270 */
[----:B------:R-:W-:Y:S02]  /*32930*/  IADD3 R229, P6, R134, R205, RZ ;  /* 0x000000cd86e57210 */ /* 0x000fe40007fde0ff */
[----:B-1----:R-:W-:-:S03]  /*32940*/  LOP3.LUT R5, R137, 0x1f, RZ, 0xc0, !PT ;  /* 0x0000001f89057812 */ /* 0x002fc600078ec0ff */
[----:B------:R-:W-:Y:S01]  /*32950*/  IMAD.X R140, R135, 0x1, R4, P6 ;  /* 0x00000001878c7824 */ /* 0x000fe200030e0604 */
[----:B------:R-:W2:Y:S01]  /*32960*/  LDL.LU.64 R136, [R1+0x15c0] ;  /* 0x0015c00001887983 */ /* 0x000ea20000300a00 */
[----:B------:R-:W-:Y:S02]  /*32970*/  ISETP.GE.AND P5, PT, R5, R2, PT ;  /* 0x000000020500720c */ /* 0x000fe40003fa6270 */
[----:B------:R-:W-:Y:S01]  /*32980*/  SEL R2, RZ, 0x4, !P1 ;  /* 0x00000004ff027807 */ /* 0x000fe20004800000 */
[----:B------:R-:W2:Y:S01]  /*32990*/  LDL.LU.64 R134, [R1+0x16c0] ;  /* 0x0016c00001867983 */ /* 0x000ea20000300a00 */
[-C--:B---3--:R-:W-:Y:S02]  /*329a0*/  IADD3 R230, P1, R94, R205.reuse, RZ ;  /* 0x000000cd5ee67210 */ /* 0x088fe40007f3e0ff */
[----:B----4-:R-:W-:-:S03]  /*329b0*/  IADD3 R231, P6, R138, R205, RZ ;  /* 0x000000cd8ae77210 */ /* 0x010fc60007fde0ff */
[--C-:B------:R-:W-:Y:S02]  /*329c0*/  IMAD.X R141, R95, 0x1, R4.reuse, P1 ;  /* 0x000000015f8d7824 */ /* 0x100fe400008e0604 */
[----:B------:R-:W3:Y:S01]  /*329d0*/  LDL.LU.64 R94, [R1+0x16b8] ;  /* 0x0016b800015e7983 */ /* 0x000ee20000300a00 */
[----:B------:R-:W-:Y:S01]  /*329e0*/  IMAD.X R142, R139, 0x1, R4, P6 ;  /* 0x000000018b8e7824 */ /* 0x000fe200030e0604 */
[----:B--2---:R-:W-:-:S05]  /*329f0*/  IADD3 R232, P1, R96, R205, RZ ;  /* 0x000000cd60e87210 */ /* 0x004fca0007f3e0ff */
[----:B------:R-:W-:Y:S02]  /*32a00*/  IMAD.X R143, R97, 0x1, R4, P1 ;  /* 0x00000001618f7824 */ /* 0x000fe400008e0604 */
[----:B------:R-:W2:Y:S01]  /*32a10*/  LDL.LU.64 R96, [R1+0x16b0] ;  /* 0x0016b00001607983 */ /* 0x000ea20000300a00 */
[----:B------:R-:W-:-:S03]  /*32a20*/  IADD3 R233, P6, R6, R205, RZ ;  /* 0x000000cd06e97210 */ /* 0x000fc60007fde0ff */
[----:B------:R-:W4:Y:S02]  /*32a30*/  LDL.LU R212, [R1+0xb70] ;  /* 0x000b700001d47983 */ /* 0x000f240000300800 */
[----:B------:R-:W-:Y:S02]  /*32a40*/  IMAD.X R144, R7, 0x1, R4, P6 ;  /* 0x0000000107907824 */ /* 0x000fe400030e0604 */
[----:B------:R-:W4:Y:S04]  /*32a50*/  LDL.LU R213, [R1+0xb74] ;  /* 0x000b740001d57983 */ /* 0x000f280000300800 */
[----:B------:R-:W4:Y:S04]  /*32a60*/  LDL.LU R214, [R1+0xb78] ;  /* 0x000b780001d67983 */ /* 0x000f280000300800 */
[----:B------:R-:W4:Y:S04]  /*32a70*/  LDL.LU R215, [R1+0xb7c] ;  /* 0x000b7c0001d77983 */ /* 0x000f280000300800 */
[----:B------:R-:W4:Y:S04]  /*32a80*/  LDL.LU.64 R6, [R1+0x16a8] ;  /* 0x0016a80001067983 */ /* 0x000f280000300a00 */
[----:B------:R-:W4:Y:S04]  /*32a90*/  LDL.LU.64 R138, [R1+0x16d0] ;  /* 0x0016d000018a7983 */ /* 0x000f280000300a00 */
[----:B------:R-:W4:Y:S01]  /*32aa0*/  LDL.LU.64 R208, [R1+0x16c8] ;  /* 0x0016c80001d07983 */ /* 0x000f220000300a00 */
[----:B------:R-:W-:-:S03]  /*32ab0*/  SEL R2, R2, RZ, !P0 ;  /* 0x000000ff02027207 */ /* 0x000fc60004000000 */
[----:B------:R-:W4:Y:S01]  /*32ac0*/  LDL.LU R216, [R1+0xab0] ;  /* 0x000ab00001d87983 */ /* 0x000f220000300800 */
[----:B------:R-:W-:Y:S02]  /*32ad0*/  ISETP.NE.U32.AND P1, PT, R2, RZ, PT ;  /* 0x000000ff0200720c */ /* 0x000fe40003f25070 */
[----:B------:R-:W-:Y:S01]  /*32ae0*/  SEL R2, RZ, 0x4, !P2 ;  /* 0x00000004ff027807 */ /* 0x000fe20005000000 */
[----:B------:R-:W4:Y:S04]  /*32af0*/  LDL.LU R217, [R1+0xab4] ;  /* 0x000ab40001d97983 */ /* 0x000f280000300800 */
[----:B------:R-:W4:Y:S01]  /*32b00*/  LDL.LU R218, [R1+0xab8] ;  /* 0x000ab80001da7983 */ /* 0x000f220000300800 */
[----:B------:R-:W-:-:S03]  /*32b10*/  IADD3 R203, P2, R132, R205, RZ ;  /* 0x000000cd84cb7210 */ /* 0x000fc60007f5e0ff */
[----:B------:R-:W4:Y:S02]  /*32b20*/  LDL.LU R219, [R1+0xabc] ;  /* 0x000abc0001db7983 */ /* 0x000f240000300800 */
[----:B------:R-:W-:Y:S01]  /*32b30*/  IMAD.X R132, R133, 0x1, R4, P2 ;  /* 0x0000000185847824 */ /* 0x000fe200010e0604 */
[----:B------:R-:W-:-:S05]  /*32b40*/  IADD3 R234, P6, R136, R205, RZ ;  /* 0x000000cd88ea7210 */ /* 0x000fca0007fde0ff */
[----:B------:R-:W-:Y:S01]  /*32b50*/  IMAD.X R133, R137, 0x1, R4, P6 ;  /* 0x0000000189857824 */ /* 0x000fe200030e0604 */
[----:B------:R-:W-:-:S04]  /*32b60*/  IADD3 R235, P2, R134, R205, RZ ;  /* 0x000000cd86eb7210 */ /* 0x000fc80007f5e0ff */
[----:B------:R-:W-:Y:S02]  /*32b70*/  IADD3.X R134, R135, R4, RZ, P2, !PT ;  /* 0x0000000487867210 */ /* 0x000fe400017fe4ff */
[----:B------:R-:W-:-:S04]  /*32b80*/  SEL R2, R2, RZ, !P0 ;  /* 0x000000ff02027207 */ /* 0x000fc80004000000 */
[----:B------:R-:W-:Y:S02]  /*32b90*/  ISETP.NE.U32.AND P2, PT, R2, RZ, PT ;  /* 0x000000ff0200720c */ /* 0x000fe40003f45070 */
[----:B------:R-:W-:Y:S02]  /*32ba0*/  SEL R2, RZ, 0x4, !P3 ;  /* 0x00000004ff027807 */ /* 0x000fe40005800000 */
[----:B---3--:R-:W-:-:S05]  /*32bb0*/  IADD3 R92, P6, R94, R205, RZ ;  /* 0x000000cd5e5c7210 */ /* 0x008fca0007fde0ff */
[--C-:B------:R-:W-:Y:S01]  /*32bc0*/  IMAD.X R135, R95, 0x1, R4.reuse, P6 ;  /* 0x000000015f877824 */ /* 0x100fe200030e0604 */
[-C--:B--2---:R-:W-:Y:S01]  /*32bd0*/  IADD3 R94, P3, R96, R205.reuse, RZ ;  /* 0x000000cd605e7210 */ /* 0x084fe20007f7e0ff */
[----:B----4-:R-:W-:Y:S01]  /*32be0*/  HMMA.1688.F32.TF32 R212, R160, R154, R212 ;  /* 0x0000009aa0d4723c */ /* 0x010fe200000810d4 */
[----:B------:R-:W-:Y:S02]  /*32bf0*/  IADD3 R95, P6, R6, R205, RZ ;  /* 0x000000cd065f7210 */ /* 0x000fe40007fde0ff */
[----:B------:R-:W2:Y:S04]  /*32c00*/  LDL.LU R6, [R1+0x18fc] ;  /* 0x0018fc0001067983 */ /* 0x000ea80000300800 */
[----:B------:R-:W3:Y:S01]  /*32c10*/  LDL.LU R115, [R1+0x18f0] ;  /* 0x0018f00001737983 */ /* 0x000ee20000300800 */
[----:B------:R-:W-:-:S03]  /*32c20*/  IMAD.X R137, R7, 0x1, R4, P6 ;  /* 0x0000000107897824 */ /* 0x000fc600030e0604 */
[----:B------:R-:W4:Y:S04]  /*32c30*/  LDL.LU R119, [R1+0x18ec] ;  /* 0x0018ec0001777983 */ /* 0x000f280000300800 */
[----:B------:R-:W4:Y:S04]  /*32c40*/  LDL.LU R7, [R1+0x18e4] ;  /* 0x0018e40001077983 */ /* 0x000f280000300800 */
[----:B------:R-:W4:Y:S04]  /*32c50*/  LDL.LU R211, [R1+0x18e8] ;  /* 0x0018e80001d37983 */ /* 0x000f280000300800 */
[----:B------:R-:W4:Y:S04]  /*32c60*/  LDL.LU R113, [R1+0x18e0] ;  /* 0x0018e00001717983 */ /* 0x000f280000300800 */
[----:B------:R-:W4:Y:S01]  /*32c70*/  LDL.LU R210, [R1+0x18d4] ;  /* 0x0018d40001d27983 */ /* 0x000f220000300800 */
[----:B------:R-:W-:Y:S01]  /*32c80*/  IMAD.X R136, R97, 0x1, R4, P3 ;  /* 0x0000000161887824 */ /* 0x000fe200018e0604 */
[----:B------:R-:W-:-:S02]  /*32c90*/  IADD3 R96, P3, R138, R205, RZ ;  /* 0x000000cd8a607210 */ /* 0x000fc40007f7e0ff */
[----:B------:R-:W-:-:S03]  /*32ca0*/  IADD3 R97, P6, R208, R205, RZ ;  /* 0x000000cdd0617210 */ /* 0x000fc60007fde0ff */
[--C-:B------:R-:W-:Y:S02]  /*32cb0*/  IMAD.X R138, R139, 0x1, R4.reuse, P3 ;  /* 0x000000018b8a7824 */ /* 0x100fe400018e0604 */
[----:B------:R-:W-:Y:S02]  /*32cc0*/  IMAD.X R139, R209, 0x1, R4, P6 ;  /* 0x00000001d18b7824 */ /* 0x000fe400030e0604 */
[----:B------:R-:W4:Y:S04]  /*32cd0*/  LDL.LU R209, [R1+0x18d8] ;  /* 0x0018d80001d17983 */ /* 0x000f280000300800 */
[----:B------:R-:W-:Y:S04]  /*32ce0*/  STL.64 [R1+0x830], R212 ;  /* 0x000830d401007387 */ /* 0x000fe80000100a00 */
[----:B------:R-:W-:Y:S04]  /*32cf0*/  STL.64 [R1+0x838], R214 ;  /* 0x000838d601007387 */ /* 0x000fe80000100a00 */
[----:B------:R-:W4:Y:S01]  /*32d00*/  LDL.LU R117, [R1+0x18dc] ;  /* 0x0018dc0001757983 */ /* 0x000f220000300800 */
[----:B------:R-:W-:Y:S01]  /*32d10*/  HMMA.1688.F32.TF32 R160, R160, R158, R216 ;  /* 0x0000009ea0a0723c */ /* 0x000fe200000810d8 */
[----:B------:R-:W-:-:S02]  /*32d20*/  SEL R2, R2, RZ, !P0 ;  /* 0x000000ff02027207 */ /* 0x000fc40004000000 */
[----:B------:R-:W-:Y:S01]  /*32d30*/  SEL R5, RZ, 0x4, !P4 ;  /* 0x00000004ff057807 */ /* 0x000fe20006000000 */
[----:B------:R-:W4:Y:S01]  /*32d40*/  LDL.LU R207, [R1+0x18d0] ;  /* 0x0018d00001cf7983 */ /* 0x000f220000300800 */
[----:B------:R-:W-:Y:S02]  /*32d50*/  ISETP.NE.U32.AND P3, PT, R2, RZ, PT ;  /* 0x000000ff0200720c */ /* 0x000fe40003f65070 */
[----:B------:R-:W-:Y:S02]  /*32d60*/  SEL R2, RZ, 0x4, P5 ;  /* 0x00000004ff027807 */ /* 0x000fe40002800000 */
[----:B------:R-:W-:Y:S02]  /*32d70*/  SEL R5, R5, RZ, !P0 ;  /* 0x000000ff05057207 */ /* 0x000fe40004000000 */
[----:B------:R-:W-:Y:S02]  /*32d80*/  SEL R2, R2, RZ, !P0 ;  /* 0x000000ff02027207 */ /* 0x000fe40004000000 */
[----:B--2---:R-:W-:-:S02]  /*32d90*/  IADD3 R6, P5, R6, R206, RZ ;  /* 0x000000ce06067210 */ /* 0x004fc40007fbe0ff */
[-C--:B---3--:R-:W-:Y:S02]  /*32da0*/  IADD3 R115, P4, R115, R206.reuse, RZ ;  /* 0x000000ce73737210 */ /* 0x088fe40007f9e0ff */
[----:B----4-:R-:W-:Y:S01]  /*32db0*/  IADD3 R119, P0, R119, R206, RZ ;  /* 0x000000ce77777210 */ /* 0x010fe20007f1e0ff */
[----:B------:R1:W-:Y:S01]  /*32dc0*/  STL [R1+0x18fc], R6 ;  /* 0x0018fc0601007387 */ /* 0x0003e20000100800 */
[----:B------:R-:W-:-:S03]  /*32dd0*/  IMAD.X R7, R7, 0x1, R3, P5 ;  /* 0x0000000107077824 */ /* 0x000fc600028e0603 */
[----:B------:R-:W-:Y:S01]  /*32de0*/  STL [R1+0x18f0], R115 ;  /* 0x0018f07301007387 */ /* 0x000fe20000100800 */
[----:B------:R-:W-:-:S03]  /*32df0*/  IMAD.X R211, R211, 0x1, R3, P4 ;  /* 0x00000001d3d37824 */ /* 0x000fc600020e0603 */
[----:B------:R-:W-:Y:S04]  /*32e00*/  STL [R1+0x18ec], R119 ;  /* 0x0018ec7701007387 */ /* 0x000fe80000100800 */
[----:B------:R2:W-:Y:S01]  /*32e10*/  STL [R1+0x18e4], R7 ;  /* 0x0018e40701007387 */ /* 0x0005e20000100800 */
[----:B------:R-:W-:-:S03]  /*32e20*/  IMAD.X R210, R210, 0x1, R3, P0 ;  /* 0x00000001d2d27824 */ /* 0x000fc600000e0603 */
[----:B------:R-:W-:Y:S01]  /*32e30*/  STL [R1+0x18e8], R211 ;  /* 0x0018e8d301007387 */ /* 0x000fe20000100800 */
[----:B------:R-:W-:-:S03]  /*32e40*/  IADD3 R113, P0, R113, R206, RZ ;  /* 0x000000ce71717210 */ /* 0x000fc60007f1e0ff */
[----:B------:R-:W3:Y:S04]  /*32e50*/  LDL.LU R208, [R1+0x18c4] ;  /* 0x0018c40001d07983 */ /* 0x000ee80000300800 */
[----:B------:R-:W-:Y:S04]  /*32e60*/  STL [R1+0x18d4], R210 ;  /* 0x0018d4d201007387 */ /* 0x000fe80000100800 */
[----:B------:R-:W-:Y:S04]  /*32e70*/  STL.64 [R1+0x7a0], R160 ;  /* 0x0007a0a001007387 */ /* 0x000fe80000100a00 */
[----:B------:R-:W-:Y:S04]  /*32e80*/  STL.64 [R1+0x7a8], R162 ;  /* 0x0007a8a201007387 */ /* 0x000fe80000100a00 */
[----:B------:R4:W-:Y:S04]  /*32e90*/  STL [R1+0x18e0], R113 ;  /* 0x0018e07101007387 */ /* 0x0009e80000100800 */
[----:B------:R-:W4:Y:S04]  /*32ea0*/  LDL.LU R158, [R1+0x18c8] ;  /* 0x0018c800019e7983 */ /* 0x000f280000300800 */
[----:B------:R-:W4:Y:S04]  /*32eb0*/  LDL.LU R155, [R1+0x18b4] ;  /* 0x0018b400019b7983 */ /* 0x000f280000300800 */
[----:B------:R-:W4:Y:S01]  /*32ec0*/  LDL.LU R154, [R1+0x18cc] ;  /* 0x0018cc00019a7983 */ /* 0x000f220000300800 */
[----:B------:R-:W-:Y:S01]  /*32ed0*/  IMAD.X R209, R209, 0x1, R3, P0 ;  /* 0x00000001d1d17824 */ /* 0x000fe200000e0603 */
[----:B------:R-:W-:-:S02]  /*32ee0*/  IADD3 R117, P0, R117, R206, RZ ;  /* 0x000000ce75757210 */ /* 0x000fc40007f1e0ff */
[----:B------:R1:W-:Y:S01]  /*32ef0*/  LDGSTS.E [R0+0x9800], [R6.64], P1 ;  /* 0x0980000006007fae */ /* 0x0003e20008921844 */
[----:B------:R-:W-:Y:S02]  /*32f00*/  ISETP.NE.U32.AND P4, PT, R2, RZ, PT ;  /* 0x000000ff0200720c */ /* 0x000fe40003f85070 */
[----:B-1----:R-:W-:Y:S01]  /*32f10*/  MOV R6, R115 ;  /* 0x0000007300067202 */ /* 0x002fe20000000f00 */
[----:B--2---:R-:W-:Y:S01]  /*32f20*/  IMAD.MOV.U32 R7, RZ, RZ, R211 ;  /* 0x000000ffff077224 */ /* 0x004fe200078e00d3 */
[----:B------:R-:W2:Y:S04]  /*32f30*/  LDL.LU R115, [R1+0x18c0] ;  /* 0x0018c00001737983 */ /* 0x000ea80000300800 */
[----:B------:R-:W-:Y:S04]  /*32f40*/  STL [R1+0x18d8], R209 ;  /* 0x0018d8d101007387 */ /* 0x000fe80000100800 */
[----:B------:R1:W-:Y:S04]  /*32f50*/  LDGSTS.E [R0+0x9a00], [R6.64], P1 ;  /* 0x09a0000006007fae */ /* 0x0003e80008921844 */
[----:B------:R3:W-:Y:S01]  /*32f60*/  STL [R1+0x18dc], R117 ;  /* 0x0018dc7501007387 */ /* 0x0007e20000100800 */
[----:B-1----:R-:W-:-:S03]  /*32f70*/  IMAD.MOV.U32 R6, RZ, RZ, R119 ;  /* 0x000000ffff067224 */ /* 0x002fc600078e0077 */
[----:B------:R-:W2:Y:S04]  /*32f80*/  LDL.LU R119, [R1+0x18b8] ;  /* 0x0018b80001777983 */ /* 0x000ea80000300800 */
[----:B------:R-:W2:Y:S01]  /*32f90*/  LDL.LU R2, [R1+0x18bc] ;  /* 0x0018bc0001027983 */ /* 0x000ea20000300800 */
[----:B------:R-:W-:-:S05]  /*32fa0*/  IMAD.MOV.U32 R7, RZ, RZ, R210 ;  /* 0x000000ffff077224 */ /* 0x000fca00078e00d2 */
[----:B------:R1:W-:Y:S01]  /*32fb0*/  LDGSTS.E [R0+0x9c00], [R6.64], P1 ;  /* 0x09c0000006007fae */ /* 0x0003e20008921844 */
[----:B------:R-:W-:-:S03]  /*32fc0*/  ISETP.NE.U32.AND P5, PT, R5, RZ, PT ;  /* 0x000000ff0500720c */ /* 0x000fc60003fa5070 */
[----:B------:R-:W2:Y:S01]  /*32fd0*/  LDL.LU R5, [R1+0x18ac] ;  /* 0x0018ac0001057983 */ /* 0x000ea20000300800 */
[----:B-1----:R-:W-:Y:S02]  /*32fe0*/  IMAD.MOV.U32 R6, RZ, RZ, R113 ;  /* 0x000000ffff067224 */ /* 0x002fe400078e0071 */
[----:B------:R-:W-:-:S05]  /*32ff0*/  IMAD.MOV.U32 R7, RZ, RZ, R209 ;  /* 0x000000ffff077224 */ /* 0x000fca00078e00d1 */
[----:B------:R1:W-:Y:S02]  /*33000*/  LDGSTS.E [R0+0x9e00], [R6.64], P1 ;  /* 0x09e0000006007fae */ /* 0x0003e40008921844 */
[----:B-1----:R-:W-:Y:S02]  /*33010*/  IMAD.MOV.U32 R6, RZ, RZ, R117 ;  /* 0x000000ffff067224 */ /* 0x002fe400078e0075 */
[----:B---3--:R-:W-:Y:S01]  /*33020*/  IMAD.X R208, R208, 0x1, R3, P0 ;  /* 0x00000001d0d07824 */ /* 0x008fe200000e0603 */
[----:B------:R-:W-:-:S04]  /*33030*/  IADD3 R207, P0, R207, R206, RZ ;  /* 0x000000cecfcf7210 */ /* 0x000fc80007f1e0ff */
[----:B------:R-:W-:Y:S04]  /*33040*/  STL [R1+0x18c4], R208 ;  /* 0x0018c4d001007387 */ /* 0x000fe80000100800 */
[----:B----4-:R-:W3:Y:S04]  /*33050*/  LDL.LU R113, [R1+0x18b0] ;  /* 0x0018b00001717983 */ /* 0x010ee80000300800 */
[----:B------:R-:W-:Y:S04]  /*33060*/  STL [R1+0x18d0], R207 ;  /* 0x0018d0cf01007387 */ /* 0x000fe80000100800 */
[----:B------:R-:W4:Y:S01]  /*33070*/  LDL.LU R117, [R1+0x17a4] ;  /* 0x0017a40001757983 */ /* 0x000f220000300800 */
[----:B------:R-:W-:Y:S01]  /*33080*/  IMAD.X R158, R158, 0x1, R3, P0 ;  /* 0x000000019e9e7824 */ /* 0x000fe200000e0603 */
[----:B------:R-:W-:-:S05]  /*33090*/  IADD3 R154, P1, R154, R206, RZ ;  /* 0x000000ce9a9a7210 */ /* 0x000fca0007f3e0ff */
[----:B------:R-:W-:Y:S04]  /*330a0*/  STL [R1+0x18cc], R154 ;  /* 0x0018cc9a01007387 */ /* 0x000fe80000100800 */
[----:B------:R1:W-:Y:S01]  /*330b0*/  STL [R1+0x18c8], R158 ;  /* 0x0018c89e01007387 */ /* 0x0003e20000100800 */
[----:B------:R-:W-:-:S03]  /*330c0*/  IADD3.X R155, R155, R3, RZ, P1, !PT ;  /* 0x000000039b9b7210 */ /* 0x000fc60000ffe4ff */
[----:B------:R-:W4:Y:S04]  /*330d0*/  LDL.LU R162, [R1+0x17dc] ;  /* 0x0017dc0001a27983 */ /* 0x000f280000300800 */
[----:B------:R-:W4:Y:S01]  /*330e0*/  LDL.LU R163, [R1+0x17a8] ;  /* 0x0017a80001a37983 */ /* 0x000f220000300800 */
[----:B--2---:R-:W-:-:S05]  /*330f0*/  IADD3 R115, P0, R115, R206, RZ ;  /* 0x000000ce73737210 */ /* 0x004fca0007f1e0ff */
[----:B------:R-:W-:Y:S04]  /*33100*/  STL [R1+0x18c0], R115 ;  /* 0x0018c07301007387 */ /* 0x000fe80000100800 */
[----:B------:R2:W-:Y:S04]  /*33110*/  STL [R1+0x18b4], R155 ;  /* 0x0018b49b01007387 */ /* 0x0005e80000100800 */
[----:B------:R-:W4:Y:S01]  /*33120*/  LDL.LU R161, [R1+0x17ac] ;  /* 0x0017ac0001a17983 */ /* 0x000f220000300800 */
[----:B------:R-:W-:Y:S01]  /*33130*/  IMAD.X R119, R119, 0x1, R3, P0 ;  /* 0x0000000177777824 */ /* 0x000fe200000e0603 */
[----:B------:R-:W-:-:S05]  /*33140*/  IADD3 R2, P1, R2, R206, RZ ;  /* 0x000000ce02027210 */ /* 0x000fca0007f3e0ff */
[----:B------:R1:W-:Y:S04]  /*33150*/  STL [R1+0x18bc], R2 ;  /* 0x0018bc0201007387 */ /* 0x0003e80000100800 */
[----:B------:R1:W-:Y:S04]  /*33160*/  STL [R1+0x18b8], R119 ;  /* 0x0018b87701007387 */ /* 0x0003e80000100800 */
[----:B------:R-:W4:Y:S01]  /*33170*/  LDL.LU R160, [R1+0x17d8] ;  /* 0x0017d80001a07983 */ /* 0x000f220000300800 */
[----:B------:R-:W-:Y:S02]  /*33180*/  IMAD.MOV.U32 R7, RZ, RZ, R208 ;  /* 0x000000ffff077224 */ /* 0x000fe400078e00d0 */
[----:B------:R-:W-:Y:S01]  /*33190*/  IMAD.X R5, R5, 0x1, R3, P1 ;  /* 0x0000000105057824 */ /* 0x000fe200008e0603 */
[----:B------:R-:W4:Y:S04]  /*331a0*/  LDL.LU R159, [R1+0x17b0] ;  /* 0x0017b000019f7983 */ /* 0x000f280000300800 */
[----:B------:R1:W-:Y:S02]  /*331b0*/  LDGSTS.E [R0+0xb800], [R6.64], P2 ;  /* 0x0b80000006007fae */ /* 0x0003e40009121844 */
[----:B-1----:R-:W-:-:S02]  /*331c0*/  IMAD.MOV.U32 R6, RZ, RZ, R207 ;  /* 0x000000ffff067224 */ /* 0x002fc400078e00cf */
[----:B------:R-:W-:Y:S02]  /*331d0*/  IMAD.MOV.U32 R7, RZ, RZ, R158 ;  /* 0x000000ffff077224 */ /* 0x000fe400078e009e */
[----:B------:R-:W4:Y:S04]  /*331e0*/  LDL.LU R158, [R1+0x17d4] ;  /* 0x0017d400019e7983 */ /* 0x000f280000300800 */
[----:B------:R1:W-:Y:S02]  /*331f0*/  LDGSTS.E [R0+0xba00], [R6.64], P2 ;  /* 0x0ba0000006007fae */ /* 0x0003e40009121844 */
[----:B-1----:R-:W-:Y:S02]  /*33200*/  IMAD.MOV.U32 R6, RZ, RZ, R154 ;  /* 0x000000ffff067224 */ /* 0x002fe400078e009a */
[----:B------:R-:W-:-:S05]  /*33210*/  IMAD.MOV.U32 R7, RZ, RZ, R155 ;  /* 0x000000ffff077224 */ /* 0x000fca00078e009b */
[----:B------:R1:W-:Y:S02]  /*33220*/  LDGSTS.E [R0+0xbc00], [R6.64], P2 ;  /* 0x0bc0000006007fae */ /* 0x0003e40009121844 */
[----:B-1----:R-:W-:Y:S02]  /*33230*/  IMAD.MOV.U32 R6, RZ, RZ, R115 ;  /* 0x000000ffff067224 */ /* 0x002fe400078e0073 */
[----:B------:R-:W-:-:S05]  /*33240*/  IMAD.MOV.U32 R7, RZ, RZ, R119 ;  /* 0x000000ffff077224 */ /* 0x000fca00078e0077 */
[----:B------:R1:W-:Y:S02]  /*33250*/  LDGSTS.E [R0+0xbe00], [R6.64], P2 ;  /* 0x0be0000006007fae */ /* 0x0003e40009121844 */
[----:B-1----:R-:W-:Y:S01]  /*33260*/  MOV R6, R2 ;  /* 0x0000000200067202 */ /* 0x002fe20000000f00 */
[----:B------:R-:W-:-:S05]  /*33270*/  IMAD.MOV.U32 R7, RZ, RZ, R5 ;  /* 0x000000ffff077224 */ /* 0x000fca00078e0005 */
[----:B------:R1:W-:Y:S01]  /*33280*/  LDGSTS.E [R0+0xd800], [R6.64], P3 ;  /* 0x0d80000006007fae */ /* 0x0003e20009921844 */
[----:B---3--:R-:W-:-:S05]  /*33290*/  IADD3 R113, P0, R113, R206, RZ ;  /* 0x000000ce71717210 */ /* 0x008fca0007f1e0ff */
[----:B------:R-:W-:Y:S01]  /*332a0*/  STL [R1+0x18b0], R113 ;  /* 0x0018b07101007387 */ /* 0x000fe20000100800 */
[----:B----4-:R-:W-:-:S03]  /*332b0*/  IMAD.X R117, R117, 0x1, R3, P0 ;  /* 0x0000000175757824 */ /* 0x010fc600000e0603 */
[----:B------:R3:W-:Y:S04]  /*332c0*/  STL [R1+0x18ac], R5 ;  /* 0x0018ac0501007387 */ /* 0x0007e80000100800 */
[----:B--2---:R-:W2:Y:S04]  /*332d0*/  LDL.LU R155, [R1+0x17b4] ;  /* 0x0017b400019b7983 */ /* 0x004ea80000300800 */
[----:B------:R-:W4:Y:S01]  /*332e0*/  LDL.LU R2, [R1+0x17d0] ;  /* 0x0017d00001027983 */ /* 0x000f220000300800 */
[----:B------:R-:W-:-:S05]  /*332f0*/  IADD3 R162, P1, R162, R206, RZ ;  /* 0x000000cea2a27210 */ /* 0x000fca0007f3e0ff */
[----:B------:R-:W-:Y:S04]  /*33300*/  STL [R1+0x17dc], R162 ;  /* 0x0017dca201007387 */ /* 0x000fe80000100800 */
[----:B------:R1:W-:Y:S04]  /*33310*/  STL [R1+0x17a4], R117 ;  /* 0x0017a47501007387 */ /* 0x0003e80000100800 */
[----:B------:R-:W2:Y:S01]  /*33320*/  LDL.LU R119, [R1+0x17cc] ;  /* 0x0017cc0001777983 */ /* 0x000ea20000300800 */
[----:B------:R-:W-:-:S03]  /*33330*/  IMAD.X R163, R163, 0x1, R3, P1 ;  /* 0x00000001a3a37824 */ /* 0x000fc600008e0603 */
[----:B------:R-:W2:Y:S04]  /*33340*/  LDL.LU R115, [R1+0x17c8] ;  /* 0x0017c80001737983 */ /* 0x000ea80000300800 */
[----:B---3--:R-:W3:Y:S04]  /*33350*/  LDL.LU R5, [R1+0x17c4] ;  /* 0x0017c40001057983 */ /* 0x008ee80000300800 */
[----:B------:R-:W3:Y:S01]  /*33360*/  LDL.LU R154, [R1+0x17b8] ;  /* 0x0017b800019a7983 */ /* 0x000ee20000300800 */
[----:B-1----:R-:W-:Y:S02]  /*33370*/  IMAD.MOV.U32 R7, RZ, RZ, R117 ;  /* 0x000000ffff077224 */ /* 0x002fe400078e0075 */
[----:B------:R-:W-:Y:S01]  /*33380*/  IMAD.MOV.U32 R6, RZ, RZ, R113 ;  /* 0x000000ffff067224 */ /* 0x000fe200078e0071 */
[----:B------:R-:W1:Y:S04]  /*33390*/  S2R R225, SR_TID.X ;  /* 0x0000000000e17919 */ /* 0x000e680000002100 */
[----:B------:R1:W-:Y:S01]  /*333a0*/  LDGSTS.E [R0+0xda00], [R6.64], P3 ;  /* 0x0da0000006007fae */ /* 0x0003e20009921844 */
[----:B------:R-:W-:-:S05]  /*333b0*/  IADD3 R160, P0, R160, R206, RZ ;  /* 0x000000cea0a07210 */ /* 0x000fca0007f1e0ff */
[----:B------:R-:W-:Y:S04]  /*333c0*/  STL [R1+0x17d8], R160 ;  /* 0x0017d8a001007387 */ /* 0x000fe80000100800 */
[----:B------:R1:W-:Y:S04]  /*333d0*/  STL [R1+0x17a8], R163 ;  /* 0x0017a8a301007387 */ /* 0x0003e80000100800 */
[----:B------:R-:W3:Y:S04]  /*333e0*/  LDL.LU R117, [R1+0x17bc] ;  /* 0x0017bc0001757983 */ /* 0x000ee80000300800 */
[----:B------:R-:W3:Y:S01]  /*333f0*/  LDL.LU R113, [R1+0x17c0] ;  /* 0x0017c00001717983 */ /* 0x000ee20000300800 */
[----:B-1----:R-:W-:-:S02]  /*33400*/  IMAD.MOV.U32 R6, RZ, RZ, R162 ;  /* 0x000000ffff067224 */ /* 0x002fc400078e00a2 */
[----:B------:R-:W-:Y:S02]  /*33410*/  IMAD.MOV.U32 R7, RZ, RZ, R163 ;  /* 0x000000ffff077224 */ /* 0x000fe400078e00a3 */
[--C-:B------:R-:W-:Y:S01]  /*33420*/  IMAD.X R161, R161, 0x1, R3.reuse, P0 ;  /* 0x00000001a1a17824 */ /* 0x100fe200000e0603 */
[----:B------:R-:W-:Y:S02]  /*33430*/  IADD3 R158, P1, R158, R206, RZ ;  /* 0x000000ce9e9e7210 */ /* 0x000fe40007f3e0ff */
[----:B------:R1:W-:Y:S03]  /*33440*/  LDGSTS.E [R0+0xdc00], [R6.64], P3 ;  /* 0x0dc0000006007fae */ /* 0x0003e60009921844 */
[----:B------:R-:W-:Y:S02]  /*33450*/  IMAD.X R159, R159, 0x1, R3, P1 ;  /* 0x000000019f9f7824 */ /* 0x000fe400008e0603 */
[----:B-1----:R-:W-:Y:S01]  /*33460*/  IMAD.MOV.U32 R6, RZ, RZ, R160 ;  /* 0x000000ffff067224 */ /* 0x002fe200078e00a0 */
[----:B------:R-:W-:-:S05]  /*33470*/  MOV R7, R161 ;  /* 0x000000a100077202 */ /* 0x000fca0000000f00 */
[----:B------:R1:W-:Y:S01]  /*33480*/  LDGSTS.E [R0+0xde00], [R6.64], P3 ;  /* 0x0de0000006007fae */ /* 0x0003e20009921844 */
[----:B------:R-:W-:Y:S01]  /*33490*/  LOP3.LUT R225, R225, 0x60, RZ, 0xc0, !PT ;  /* 0x00000060e1e17812 */ /* 0x000fe200078ec0ff */
[----:B-1----:R-:W-:Y:S02]  /*334a0*/  IMAD.MOV.U32 R6, RZ, RZ, R158 ;  /* 0x000000ffff067224 */ /* 0x002fe400078e009e */
[----:B------:R-:W-:Y:S01]  /*334b0*/  IMAD.MOV.U32 R7, RZ, RZ, R159 ;  /* 0x000000ffff077224 */ /* 0x000fe200078e009f */
[----:B------:R-:W-:Y:S04]  /*334c0*/  STL [R1+0x17d4], R158 ;  /* 0x0017d49e01007387 */ /* 0x000fe80000100800 */
[----:B------:R1:W-:Y:S04]  /*334d0*/  LDGSTS.E [R0+0xf800], [R6.64], P5 ;  /* 0x0f80000006007fae */ /* 0x0003e8000a921844 */
[----:B------:R1:W-:Y:S01]  /*334e0*/  STL [R1+0x17ac], R161 ;  /* 0x0017aca101007387 */ /* 0x0003e20000100800 */
[----:B------:R-:W-:Y:S01]  /*334f0*/  IMAD.MOV.U32 R207, RZ, RZ, R148 ;  /* 0x000000ffffcf7224 */ /* 0x000fe200078e0094 */
[----:B------:R-:W-:Y:S01]  /*33500*/  MOV R208, R71 ;  /* 0x0000004700d07202 */ /* 0x000fe20000000f00 */
[----:B------:R-:W-:-:S02]  /*33510*/  IMAD.MOV.U32 R209, RZ, RZ, R150 ;  /* 0x000000ffffd17224 */ /* 0x000fc400078e0096 */
[----:B------:R-:W-:Y:S02]  /*33520*/  IMAD.MOV.U32 R210, RZ, RZ, R69 ;  /* 0x000000ffffd27224 */ /* 0x000fe400078e0045 */
[----:B------:R-:W-:Y:S02]  /*33530*/  IMAD.MOV.U32 R211, RZ, RZ, R152 ;  /* 0x000000ffffd37224 */ /* 0x000fe400078e0098 */
[----:B------:R-:W-:Y:S02]  /*33540*/  IMAD.MOV.U32 R69, RZ, RZ, R156 ;  /* 0x000000ffff457224 */ /* 0x000fe400078e009c */
[----:B------:R-:W-:Y:S01]  /*33550*/  IMAD.MOV.U32 R71, RZ, RZ, R164 ;  /* 0x000000ffff477224 */ /* 0x000fe200078e00a4 */
[----:B------:R-:W-:Y:S01]  /*33560*/  MOV R212, R83 ;  /* 0x0000005300d47202 */ /* 0x000fe20000000f00 */
[----:B------:R-:W-:Y:S02]  /*33570*/  IMAD.MOV.U32 R213, RZ, RZ, R174 ;  /* 0x000000ffffd57224 */ /* 0x000fe400078e00ae */
[----:B------:R-:W-:-:S02]  /*33580*/  IMAD.MOV.U32 R214, RZ, RZ, R81 ;  /* 0x000000ffffd67224 */ /* 0x000fc400078e0051 */
[----:B------:R-:W-:Y:S02]  /*33590*/  IMAD.MOV.U32 R215, RZ, RZ, R176 ;  /* 0x000000ffffd77224 */ /* 0x000fe400078e00b0 */
[----:B------:R-:W-:Y:S02]  /*335a0*/  IMAD.MOV.U32 R216, RZ, RZ, R79 ;  /* 0x000000ffffd87224 */ /* 0x000fe400078e004f */
[----:B------:R-:W-:Y:S02]  /*335b0*/  IMAD.MOV.U32 R217, RZ, RZ, R178 ;  /* 0x000000ffffd97224 */ /* 0x000fe400078e00b2 */
[----:B------:R-:W-:Y:S02]  /*335c0*/  IMAD.MOV.U32 R218, RZ, RZ, R77 ;  /* 0x000000ffffda7224 */ /* 0x000fe400078e004d */
[----:B------:R-:W-:Y:S02]  /*335d0*/  IMAD.MOV.U32 R219, RZ, RZ, R180 ;  /* 0x000000ffffdb7224 */ /* 0x000fe400078e00b4 */
[----:B------:R-:W-:Y:S01]  /*335e0*/  IMAD.MOV.U32 R77, RZ, RZ, R182 ;  /* 0x000000ffff4d7224 */ /* 0x000fe200078e00b6 */
[----:B------:R-:W-:Y:S01]  /*335f0*/  MOV R81, R186 ;  /* 0x000000ba00517202 */ /* 0x000fe20000000f00 */
[----:B------:R-:W-:-:S02]  /*33600*/  IMAD.MOV.U32 R79, RZ, RZ, R184 ;  /* 0x000000ffff4f7224 */ /* 0x000fc400078e00b8 */
[----:B------:R-:W-:Y:S02]  /*33610*/  IMAD.MOV.U32 R83, RZ, RZ, R188 ;  /* 0x000000ffff537224 */ /* 0x000fe400078e00bc */
[----:B------:R-:W-:Y:S02]  /*33620*/  IMAD.MOV.U32 R221, RZ, RZ, R192 ;  /* 0x000000ffffdd7224 */ /* 0x000fe400078e00c0 */
[----:B------:R-:W-:Y:S02]  /*33630*/  IMAD.MOV.U32 R223, RZ, RZ, R193 ;  /* 0x000000ffffdf7224 */ /* 0x000fe400078e00c1 */
[----:B------:R-:W-:Y:S02]  /*33640*/  IMAD.MOV.U32 R192, RZ, RZ, R111 ;  /* 0x000000ffffc07224 */ /* 0x000fe400078e006f */
[----:B------:R-:W-:Y:S02]  /*33650*/  IMAD.MOV.U32 R193, RZ, RZ, R196 ;  /* 0x000000ffffc17224 */ /* 0x000fe400078e00c4 */
[----:B------:R-:W-:-:S02]  /*33660*/  IMAD.MOV.U32 R162, RZ, RZ, R243 ;  /* 0x000000ffffa27224 */ /* 0x000fc400078e00f3 */
[----:B------:R-:W-:Y:S02]  /*33670*/  IMAD.MOV.U32 R163, RZ, RZ, R198 ;  /* 0x000000ffffa37224 */ /* 0x000fe400078e00c6 */
[----:B------:R-:W-:Y:S02]  /*33680*/  IMAD.MOV.U32 R160, RZ, RZ, R241 ;  /* 0x000000ffffa07224 */ /* 0x000fe400078e00f1 */
[----:B-1----:R-:W-:Y:S02]  /*33690*/  IMAD.MOV.U32 R161, RZ, RZ, R199 ;  /* 0x000000ffffa17224 */ /* 0x002fe400078e00c7 */
[----:B------:R-:W-:Y:S02]  /*336a0*/  IMAD.MOV.U32 R158, RZ, RZ, R127 ;  /* 0x000000ffff9e7224 */ /* 0x000fe400078e007f */
[----:B------:R-:W-:Y:S02]  /*336b0*/  IMAD.MOV.U32 R127, RZ, RZ, R149 ;  /* 0x000000ffff7f7224 */ /* 0x000fe400078e0095 */
[----:B------:R-:W-:-:S02]  /*336c0*/  IMAD.MOV.U32 R241, RZ, RZ, R151 ;  /* 0x000000fffff17224 */ /* 0x000fc400078e0097 */
[----:B------:R-:W-:Y:S02]  /*336d0*/  IMAD.MOV.U32 R243, RZ, RZ, R153 ;  /* 0x000000fffff37224 */ /* 0x000fe400078e0099 */
[----:B------:R-:W-:Y:S01]  /*336e0*/  IMAD.MOV.U32 R198, RZ, RZ, R84 ;  /* 0x000000ffffc67224 */ /* 0x000fe200078e0054 */
[----:B------:R-:W-:Y:S01]  /*336f0*/  MOV R199, R165 ;  /* 0x000000a500c77202 */ /* 0x000fe20000000f00 */
[----:B------:R-:W-:Y:S02]  /*33700*/  IMAD.MOV.U32 R196, RZ, RZ, R85 ;  /* 0x000000ffffc47224 */ /* 0x000fe400078e0055 */
[----:B------:R-:W-:Y:S02]  /*33710*/  IMAD.MOV.U32 R174, RZ, RZ, R89 ;  /* 0x000000ffffae7224 */ /* 0x000fe400078e0059 */
[----:B------:R-:W-:Y:S02]  /*33720*/  IMAD.MOV.U32 R164, RZ, RZ, R122 ;  /* 0x000000ffffa47224 */ /* 0x000fe400078e007a */
[----:B------:R-:W-:Y:S01]  /*33730*/  IMAD.MOV.U32 R165, RZ, RZ, R185 ;  /* 0x000000ffffa57224 */ /* 0x000fe200078e00b9 */
[----:B----4-:R-:W-:-:S05]  /*33740*/  IADD3 R2, P0, R2, R206, RZ ;  /* 0x000000ce02027210 */ /* 0x010fca0007f1e0ff */
[----:B--2---:R-:W-:Y:S02]  /*33750*/  IMAD.X R155, R155, 0x1, R3, P0 ;  /* 0x000000019b9b7824 */ /* 0x004fe400000e0603 */
[----:B------:R-:W-:Y:S02]  /*33760*/  IMAD.MOV.U32 R6, RZ, RZ, R2 ;  /* 0x000000ffff067224 */ /* 0x000fe400078e0002 */
[----:B------:R-:W-:Y:S01]  /*33770*/  IMAD.MOV.U32 R7, RZ, RZ, R155 ;  /* 0x000000ffff077224 */ /* 0x000fe200078e009b */
[----:B------:R1:W-:Y:S04]  /*33780*/  STL [R1+0x17d0], R2 ;  /* 0x0017d00201007387 */ /* 0x0003e80000100800 */
[----:B------:R2:W-:Y:S01]  /*33790*/  LDGSTS.E [R0+0xfa00], [R6.64], P5 ;  /* 0x0fa0000006007fae */ /* 0x0005e2000a921844 */
[----:B------:R-:W-:-:S02]  /*337a0*/  IADD3 R119, P1, R119, R206, RZ ;  /* 0x000000ce77777210 */ /* 0x000fc40007f3e0ff */
[----:B------:R-:W-:-:S03]  /*337b0*/  IADD3 R115, P0, R115, R206, RZ ;  /* 0x000000ce73737210 */ /* 0x000fc60007f1e0ff */
[----:B--2---:R-:W-:Y:S01]  /*337c0*/  IMAD.MOV.U32 R6, RZ, RZ, R119 ;  /* 0x000000ffff067224 */ /* 0x004fe200078e0077 */
[----:B-1----:R-:W-:Y:S02]  /*337d0*/  SHF.R.U32.HI R2, RZ, 0x1, R225 ;  /* 0x00000001ff027819 */ /* 0x002fe400000116e1 */
[----:B---3--:R-:W-:Y:S01]  /*337e0*/  IADD3 R5, P2, R5, R205, RZ ;  /* 0x000000cd05057210 */ /* 0x008fe20007f5e0ff */
[----:B------:R-:W-:Y:S01]  /*337f0*/  IMAD.X R154, R154, 0x1, R3, P1 ;  /* 0x000000019a9a7824 */ /* 0x000fe200008e0603 */
[----:B------:R-:W-:Y:S04]  /*33800*/  STL [R1+0x17b0], R159 ;  /* 0x0017b09f01007387 */ /* 0x000fe80000100800 */
[----:B------:R-:W-:Y:S01]  /*33810*/  MOV R7, R154 ;  /* 0x0000009a00077202 */ /* 0x000fe20000000f00 */
[----:B------:R-:W-:Y:S01]  /*33820*/  STL [R1+0x17cc], R119 ;  /* 0x0017cc7701007387 */ /* 0x000fe20000100800 */
[----:B------:R-:W-:Y:S01]  /*33830*/  LOP3.LUT R2, R204, R2, RZ, 0x3c, !PT ;  /* 0x00000002cc027212 */ /* 0x000fe200078e3cff */
[----:B------:R-:W-:-:S02]  /*33840*/  IMAD.MOV.U32 R204, RZ, RZ, R75 ;  /* 0x000000ffffcc7224 */ /* 0x000fc400078e004b */
[----:B------:R-:W-:Y:S01]  /*33850*/  STL [R1+0x17b4], R155 ;  /* 0x0017b49b01007387 */ /* 0x000fe20000100800 */
[----:B------:R-:W-:Y:S02]  /*33860*/  IMAD.MOV.U32 R205, RZ, RZ, R146 ;  /* 0x000000ffffcd7224 */ /* 0x000fe400078e0092 */
[----:B------:R-:W-:Y:S01]  /*33870*/  IMAD.MOV.U32 R206, RZ, RZ, R73 ;  /* 0x000000ffffce7224 */ /* 0x000fe200078e0049 */
[----:B------:R1:W-:Y:S04]  /*33880*/  STL [R1+0x17c8], R115 ;  /* 0x0017c87301007387 */ /* 0x0003e80000100800 */
[----:B------:R2:W-:Y:S04]  /*33890*/  LDGSTS.E [R0+0xfc00], [R6.64], P5 ;  /* 0x0fc0000006007fae */ /* 0x0005e8000a921844 */
[----:B------:R-:W-:Y:S04]  /*338a0*/  STL [R1+0x17b8], R154 ;  /* 0x0017b89a01007387 */ /* 0x000fe80000100800 */
[----:B------:R-:W-:Y:S01]  /*338b0*/  STL [R1+0x17c4], R5 ;  /* 0x0017c40501007387 */ /* 0x000fe20000100800 */
[----:B------:R-:W-:-:S02]  /*338c0*/  IMAD.X R117, R117, 0x1, R3, P0 ;  /* 0x0000000175757824 */ /* 0x000fc400000e0603 */
[----:B--2---:R-:W-:Y:S02]  /*338d0*/  IMAD.MOV.U32 R6, RZ, RZ, R115 ;  /* 0x000000ffff067224 */ /* 0x004fe400078e0073 */
[----:B------:R-:W-:Y:S02]  /*338e0*/  IMAD.X R113, R113, 0x1, R4, P2 ;  /* 0x0000000171717824 */ /* 0x000fe400010e0604 */
[----:B------:R-:W-:Y:S01]  /*338f0*/  IMAD.MOV.U32 R7, RZ, RZ, R117 ;  /* 0x000000ffff077224 */ /* 0x000fe200078e0075 */
[----:B------:R-:W-:Y:S01]  /*33900*/  STL [R1+0x17bc], R117 ;  /* 0x0017bc7501007387 */ /* 0x000fe20000100800 */
[----:B------:R-:W-:-:S03]  /*33910*/  IMAD.MOV.U32 R73, RZ, RZ, R166 ;  /* 0x000000ffff497224 */ /* 0x000fc600078e00a6 */
[----:B------:R2:W-:Y:S01]  /*33920*/  STL [R1+0x17c0], R113 ;  /* 0x0017c07101007387 */ /* 0x0005e20000100800 */
[----:B------:R-:W-:-:S03]  /*33930*/  IMAD.MOV.U32 R75, RZ, RZ, R168 ;  /* 0x000000ffff4b7224 */ /* 0x000fc600078e00a8 */
[----:B------:R3:W-:Y:S01]  /*33940*/  STL.64 [R1+0x16a0], R204 ;  /* 0x0016a0cc01007387 */ /* 0x0007e20000100a00 */
[----:B-1----:R-:W-:-:S03]  /*33950*/  IMAD.MOV.U32 R115, RZ, RZ, R172 ;  /* 0x000000ffff737224 */ /* 0x002fc600078e00ac */
[----:B------:R1:W-:Y:S04]  /*33960*/  LDGSTS.E [R0+0xfe00], [R6.64], P5 ;  /* 0x0fe0000006007fae */ /* 0x0003e8000a921844 */
[----:B------:R4:W-:Y:S04]  /*33970*/  STL.64 [R1+0x1698], R206 ;  /* 0x001698ce01007387 */ /* 0x0009e80000100a00 */
[----:B------:R3:W-:Y:S01]  /*33980*/  STL.64 [R1+0x1690], R208 ;  /* 0x001690d001007387 */ /* 0x0007e20000100a00 */
[----:B-1----:R-:W-:-:S03]  /*33990*/  IMAD.MOV.U32 R7, RZ, RZ, R113 ;  /* 0x000000ffff077224 */ /* 0x002fc600078e0071 */
[----:B------:R1:W-:Y:S01]  /*339a0*/  STL.64 [R1+0x1688], R210 ;  /* 0x001688d201007387 */ /* 0x0003e20000100a00 */
[----:B--2---:R-:W-:-:S03]  /*339b0*/  IMAD.MOV.U32 R113, RZ, RZ, R170 ;  /* 0x000000ffff717224 */ /* 0x004fc600078e00aa */
[----:B------:R2:W-:Y:S04]  /*339c0*/  STL.64 [R1+0x1680], R68 ;  /* 0x0016804401007387 */ /* 0x0005e80000100a00 */
[----:B------:R1:W-:Y:S04]  /*339d0*/  STL.64 [R1+0x1678], R70 ;  /* 0x0016784601007387 */ /* 0x0003e80000100a00 */
[----:B------:R1:W-:Y:S04]  /*339e0*/  STL.64 [R1+0x1670], R72 ;  /* 0x0016704801007387 */ /* 0x0003e80000100a00 */
[----:B------:R1:W-:Y:S04]  /*339f0*/  STL.64 [R1+0x1668], R74 ;  /* 0x0016684a01007387 */ /* 0x0003e80000100a00 */
[----:B------:R1:W-:Y:S04]  /*33a00*/  STL.64 [R1+0x1660], R112 ;  /* 0x0016607001007387 */ /* 0x0003e80000100a00 */
[----:B------:R1:W-:Y:S01]  /*33a10*/  STL.64 [R1+0x1658], R114 ;  /* 0x0016587201007387 */ /* 0x0003e20000100a00 */
[----:B------:R-:W-:-:S03]  /*33a20*/  IMAD.MOV.U32 R117, RZ, RZ, R190 ;  /* 0x000000ffff757224 */ /* 0x000fc600078e00be */
[----:B------:R1:W-:Y:S01]  /*33a30*/  STL.64 [R1+0x1650], R212 ;  /* 0x001650d401007387 */ /* 0x0003e20000100a00 */
[----:B------:R-:W-:-:S03]  /*33a40*/  IMAD.MOV.U32 R119, RZ, RZ, R191 ;  /* 0x000000ffff777224 */ /* 0x000fc600078e00bf */
        /* <DEDUP_REMOVED lines=11> */
[----:B------:R-:W-:-:S03]  /*33b00*/  MOV R190, R226 ;  /* 0x000000e200be7202 */ /* 0x000fc60000000f00 */
[----:B------:R1:W5:Y:S01]  /*33b10*/  LDL.LU R110, [R1+0x1c78] ;  /* 0x001c7800016e7983 */ /* 0x0003620000300800 */
[----:B------:R-:W-:-:S03]  /*33b20*/  IMAD.MOV.U32 R191, RZ, RZ, R197 ;  /* 0x000000ffffbf7224 */ /* 0x000fc600078e00c5 */
[----:B------:R1:W-:Y:S01]  /*33b30*/  STL.64 [R1+0x1600], R220 ;  /* 0x001600dc01007387 */ /* 0x0003e20000100a00 */
[----:B------:R-:W-:-:S03]  /*33b40*/  IMAD R2, R93, 0x8000, R2 ;  /* 0x000080005d027824 */ /* 0x000fc600078e0202 */
[----:B------:R1:W5:Y:S01]  /*33b50*/  LDL.LU R111, [R1+0x1c74] ;  /* 0x001c7400016f7983 */ /* 0x0003620000300800 */
[----:B------:R-:W-:-:S03]  /*33b60*/  IMAD.MOV.U32 R6, RZ, RZ, R5 ;  /* 0x000000ffff067224 */ /* 0x000fc600078e0005 */
[----:B------:R1:W-:Y:S01]  /*33b70*/  STL.64 [R1+0x15f8], R222 ;  /* 0x0015f8de01007387 */ /* 0x0003e20000100a00 */
[----:B------:R-:W-:-:S03]  /*33b80*/  IMAD.MOV.U32 R159, RZ, RZ, R200 ;  /* 0x000000ffff9f7224 */ /* 0x000fc600078e00c8 */
[----:B------:R1:W5:Y:S04]  /*33b90*/  LDL.LU R226, [R1+0x1c70] ;  /* 0x001c700001e27983 */ /* 0x0003680000300800 */
[----:B------:R1:W-:Y:S01]  /*33ba0*/  STL.64 [R1+0x15e8], R224 ;  /* 0x0015e8e001007387 */ /* 0x0003e20000100a00 */
[----:B------:R-:W-:-:S03]  /*33bb0*/  IMAD.MOV.U32 R154, RZ, RZ, R125 ;  /* 0x000000ffff9a7224 */ /* 0x000fc600078e007d */
[----:B------:R1:W-:Y:S01]  /*33bc0*/  STL.64 [R1+0x15d8], R194 ;  /* 0x0015d8c201007387 */ /* 0x0003e20000100a00 */
[----:B------:R-:W-:-:S03]  /*33bd0*/  IMAD.MOV.U32 R155, RZ, RZ, R201 ;  /* 0x000000ffff9b7224 */ /* 0x000fc600078e00c9 */
[----:B------:R1:W-:Y:S04]  /*33be0*/  STL.64 [R1+0x15c8], R192 ;  /* 0x0015c8c001007387 */ /* 0x0003e80000100a00 */
[----:B------:R-:W0:Y:S04]  /*33bf0*/  LDGDEPBAR ;  /* 0x00000000000079af */ /* 0x000e280000000000 */
[----:B------:R1:W-:Y:S04]  /*33c00*/  STL.64 [R1+0x15b8], R190 ;  /* 0x0015b8be01007387 */ /* 0x0003e80000100a00 */
[----:B------:R1:W-:Y:S04]  /*33c10*/  LDGSTS.E [R2+0x20000], [R6.64], P4 ;  /* 0x2000000006027fae */ /* 0x0003e8000a121844 */
[----:B------:R2:W-:Y:S04]  /*33c20*/  STL.64 [R1+0x15b0], R162 ;  /* 0x0015b0a201007387 */ /* 0x0005e80000100a00 */
[----:B------:R2:W-:Y:S04]  /*33c30*/  STL.64 [R1+0x15a8], R160 ;  /* 0x0015a8a001007387 */ /* 0x0005e80000100a00 */
[----:B------:R3:W-:Y:S01]  /*33c40*/  LDGSTS.E [R2+0x20400], [R204.64], P4 ;  /* 0x20400000cc027fae */ /* 0x0007e2000a121844 */
[----:B-1----:R-:W-:Y:S01]  /*33c50*/  MOV R6, R99 ;  /* 0x0000006300067202 */ /* 0x002fe20000000f00 */
[----:B------:R-:W-:-:S02]  /*33c60*/  IMAD.MOV.U32 R7, RZ, RZ, R202 ;  /* 0x000000ffff077224 */ /* 0x000fc400078e00ca */
[----:B------:R-:W1:Y:S04]  /*33c70*/  S2R R0, SR_TID.X ;  /* 0x0000000000007919 */ /* 0x000e680000002100 */
[----:B------:R4:W-:Y:S04]  /*33c80*/  LDGSTS.E [R2+0x20800], [R206.64], P4 ;  /* 0x20800000ce027fae */ /* 0x0009e8000a121844 */
[----:B---3--:R3:W5:Y:S04]  /*33c90*/  LDL.LU.64 R204, [R1+0x1c68] ;  /* 0x001c680001cc7983 */ /* 0x0087680000300a00 */
[----:B------:R1:W-:Y:S04]  /*33ca0*/  STL.64 [R1+0x15a0], R158 ;  /* 0x0015a09e01007387 */ /* 0x0003e80000100a00 */
[----:B----4-:R3:W5:Y:S04]  /*33cb0*/  LDL.LU.64 R206, [R1+0x1c60] ;  /* 0x001c600001ce7983 */ /* 0x0107680000300a00 */
[----:B------:R4:W-:Y:S04]  /*33cc0*/  STL.64 [R1+0x1598], R154 ;  /* 0x0015989a01007387 */ /* 0x0009e80000100a00 */
[----:B------:R1:W-:Y:S04]  /*33cd0*/  LDGSTS.E [R2+0x20c00], [R208.64], P4 ;  /* 0x20c00000d0027fae */ /* 0x0003e8000a121844 */
[----:B------:R2:W-:Y:S04]  /*33ce0*/  LDGSTS.E [R2+0x21000], [R210.64], P4 ;  /* 0x21000000d2027fae */ /* 0x0005e8000a121844 */
[----:B------:R2:W-:Y:S04]  /*33cf0*/  LDGSTS.E [R2+0x21400], [R68.64], P4 ;  /* 0x2140000044027fae */ /* 0x0005e8000a121844 */
[----:B-1----:R3:W5:Y:S04]  /*33d00*/  LDL.LU.64 R208, [R1+0x1c58] ;  /* 0x001c580001d07983 */ /* 0x0027680000300a00 */
[----:B------:R-:W-:Y:S04]  /*33d10*/  STL.64 [R1+0x1590], R6 ;  /* 0x0015900601007387 */ /* 0x000fe80000100a00 */
[----:B--2---:R3:W5:Y:S04]  /*33d20*/  LDL.LU.64 R210, [R1+0x1c50] ;  /* 0x001c500001d27983 */ /* 0x0047680000300a00 */
[----:B------:R3:W5:Y:S04]  /*33d30*/  LDL.LU.64 R68, [R1+0x1c48] ;  /* 0x001c480001447983 */ /* 0x0007680000300a00 */
[----:B------:R1:W-:Y:S04]  /*33d40*/  LDGSTS.E [R2+0x21800], [R70.64], P4 ;  /* 0x2180000046027fae */ /* 0x0003e8000a121844 */
[----:B------:R2:W-:Y:S04]  /*33d50*/  LDGSTS.E [R2+0x21c00], [R72.64], P4 ;  /* 0x21c0000048027fae */ /* 0x0005e8000a121844 */
[----:B------:R3:W-:Y:S04]  /*33d60*/  LDGSTS.E [R2+0x22000], [R74.64], P4 ;  /* 0x220000004a027fae */ /* 0x0007e8000a121844 */
[----:B-1----:R1:W5:Y:S04]  /*33d70*/  LDL.LU.64 R70, [R1+0x1c40] ;  /* 0x001c400001467983 */ /* 0x0023680000300a00 */
[----:B--2---:R1:W5:Y:S04]  /*33d80*/  LDL.LU.64 R72, [R1+0x1c38] ;  /* 0x001c380001487983 */ /* 0x0043680000300a00 */
[----:B---3--:R1:W5:Y:S04]  /*33d90*/  LDL.LU.64 R74, [R1+0x1c30] ;  /* 0x001c3000014a7983 */ /* 0x0083680000300a00 */
[----:B------:R2:W-:Y:S04]  /*33da0*/  LDGSTS.E [R2+0x22400], [R112.64], P4 ;  /* 0x2240000070027fae */ /* 0x0005e8000a121844 */
[----:B------:R3:W-:Y:S04]  /*33db0*/  LDGSTS.E [R2+0x22800], [R114.64], P4 ;  /* 0x2280000072027fae */ /* 0x0007e8000a121844 */
[----:B------:R1:W-:Y:S04]  /*33dc0*/  LDGSTS.E [R2+0x22c00], [R212.64], P4 ;  /* 0x22c00000d4027fae */ /* 0x0003e8000a121844 */
[----:B--2---:R2:W5:Y:S04]  /*33dd0*/  LDL.LU.64 R112, [R1+0x1c28] ;  /* 0x001c280001707983 */ /* 0x0045680000300a00 */
[----:B---3--:R2:W5:Y:S04]  /*33de0*/  LDL.LU.64 R114, [R1+0x1c20] ;  /* 0x001c200001727983 */ /* 0x0085680000300a00 */
[----:B-1----:R2:W5:Y:S04]  /*33df0*/  LDL.LU.64 R212, [R1+0x1c18] ;  /* 0x001c180001d47983 */ /* 0x0025680000300a00 */
[----:B------:R1:W-:Y:S04]  /*33e00*/  LDGSTS.E [R2+0x23000], [R214.64], P4 ;  /* 0x23000000d6027fae */ /* 0x0003e8000a121844 */
[----:B------:R3:W-:Y:S04]  /*33e10*/  LDGSTS.E [R2+0x23400], [R216.64], P4 ;  /* 0x23400000d8027fae */ /* 0x0007e8000a121844 */
[----:B------:R2:W-:Y:S04]  /*33e20*/  LDGSTS.E [R2+0x23800], [R218.64], P4 ;  /* 0x23800000da027fae */ /* 0x0005e8000a121844 */
[----:B-1----:R1:W5:Y:S04]  /*33e30*/  LDL.LU.64 R214, [R1+0x1c10] ;  /* 0x001c100001d67983 */ /* 0x0023680000300a00 */
[----:B---3--:R1:W5:Y:S04]  /*33e40*/  LDL.LU.64 R216, [R1+0x1c08] ;  /* 0x001c080001d87983 */ /* 0x0083680000300a00 */
[----:B--2---:R1:W5:Y:S04]  /*33e50*/  LDL.LU.64 R218, [R1+0x1c00] ;  /* 0x001c000001da7983 */ /* 0x0043680000300a00 */
[----:B------:R2:W-:Y:S04]  /*33e60*/  LDGSTS.E [R2+0x23c00], [R76.64], P4 ;  /* 0x23c000004c027fae */ /* 0x0005e8000a121844 */
[----:B------:R3:W-:Y:S01]  /*33e70*/  LDGSTS.E [R2+0x24000], [R78.64], P4 ;  /* 0x240000004e027fae */ /* 0x0007e2000a121844 */
[----:B------:R-:W-:-:S03]  /*33e80*/  IMAD.MOV.U32 R99, RZ, RZ, R145 ;  /* 0x000000ffff637224 */ /* 0x000fc600078e0091 */
[----:B------:R1:W-:Y:S04]  /*33e90*/  LDGSTS.E [R2+0x24400], [R80.64], P4 ;  /* 0x2440000050027fae */ /* 0x0003e8000a121844 */
[----:B--2---:R2:W5:Y:S04]  /*33ea0*/  LDL.LU.64 R76, [R1+0x1bf8] ;  /* 0x001bf800014c7983 */ /* 0x0045680000300a00 */
[----:B---3--:R2:W5:Y:S01]  /*33eb0*/  LDL.LU.64 R78, [R1+0x1bf0] ;  /* 0x001bf000014e7983 */ /* 0x0085620000300a00 */
[----:B------:R-:W-:-:S03]  /*33ec0*/  IMAD.MOV.U32 R125, RZ, RZ, R147 ;  /* 0x000000ffff7d7224 */ /* 0x000fc600078e0093 */
[----:B-1----:R2:W5:Y:S04]  /*33ed0*/  LDL.LU.64 R80, [R1+0x1be8] ;  /* 0x001be80001507983 */ /* 0x0025680000300a00 */
[----:B------:R1:W-:Y:S01]  /*33ee0*/  LDGSTS.E [R2+0x24800], [R82.64], P4 ;  /* 0x2480000052027fae */ /* 0x0003e2000a121844 */
[----:B------:R-:W-:-:S03]  /*33ef0*/  LOP3.LUT R5, R0, 0x7f, RZ, 0xc0, !PT ;  /* 0x0000007f00057812 */ /* 0x000fc600078ec0ff */
[----:B------:R3:W-:Y:S04]  /*33f00*/  LDGSTS.E [R2+0x24c00], [R116.64], P4 ;  /* 0x24c0000074027fae */ /* 0x0007e8000a121844 */
[----:B------:R2:W-:Y:S04]  /*33f10*/  LDGSTS.E [R2+0x25000], [R118.64], P4 ;  /* 0x2500000076027fae */ /* 0x0005e8000a121844 */
[----:B-1----:R1:W5:Y:S04]  /*33f20*/  LDL.LU.64 R82, [R1+0x1be0] ;  /* 0x001be00001527983 */ /* 0x0023680000300a00 */
[----:B---3--:R1:W5:Y:S01]  /*33f30*/  LDL.LU.64 R116, [R1+0x1bd8] ;  /* 0x001bd80001747983 */ /* 0x0083620000300a00 */
[----:B------:R-:W-:-:S03]  /*33f40*/  LOP3.LUT R0, R0, 0x60, RZ, 0xc0, !PT ;  /* 0x0000006000007812 */ /* 0x000fc600078ec0ff */
[----:B--2---:R1:W5:Y:S04]  /*33f50*/  LDL.LU.64 R118, [R1+0x1bd0] ;  /* 0x001bd00001767983 */ /* 0x0043680000300a00 */
[----:B------:R2:W-:Y:S04]  /*33f60*/  LDGSTS.E [R2+0x25400], [R220.64], P4 ;  /* 0x25400000dc027fae */ /* 0x0005e8000a121844 */
[----:B------:R3:W-:Y:S01]  /*33f70*/  LDGSTS.E [R2+0x25800], [R222.64], P4 ;  /* 0x25800000de027fae */ /* 0x0007e2000a121844 */
[----:B------:R-:W-:-:S03]  /*33f80*/  IMAD.MOV.U32 R200, RZ, RZ, R227 ;  /* 0x000000ffffc87224 */ /* 0x000fc600078e00e3 */
[----:B------:R1:W-:Y:S04]  /*33f90*/  LDGSTS.E [R2+0x25c00], [R224.64], P4 ;  /* 0x25c00000e0027fae */ /* 0x0003e8000a121844 */
[----:B--2---:R2:W5:Y:S04]  /*33fa0*/  LDL.LU.64 R220, [R1+0x1bc8] ;  /* 0x001bc80001dc7983 */ /* 0x0045680000300a00 */
[----:B---3--:R2:W5:Y:S01]  /*33fb0*/  LDL.LU.64 R222, [R1+0x1bc0] ;  /* 0x001bc00001de7983 */ /* 0x0085620000300a00 */
[----:B------:R-:W-:-:S03]  /*33fc0*/  IMAD.SHL.U32 R5, R5, 0x4, RZ ;  /* 0x0000000405057824 */ /* 0x000fc600078e00ff */
[----:B-1----:R2:W5:Y:S01]  /*33fd0*/  LDL.LU.64 R224, [R1+0x1bb8] ;  /* 0x001bb80001e07983 */ /* 0x0025620000300a00 */
[----:B------:R-:W-:-:S03]  /*33fe0*/  SHF.R.U32.HI R0, RZ, 0x1, R0 ;  /* 0x00000001ff007819 */ /* 0x000fc60000011600 */
[----:B------:R-:W-:Y:S01]  /*33ff0*/  STL.64 [R1+0x1588], R98 ;  /* 0x0015886201007387 */ /* 0x000fe20000100a00 */
[----:B------:R-:W-:-:S03]  /*34000*/  IMAD.MOV.U32 R201, RZ, RZ, R157 ;  /* 0x000000ffffc97224 */ /* 0x000fc600078e009d */
[----:B------:R-:W-:Y:S04]  /*34010*/  STL.64 [R1+0x1580], R124 ;  /* 0x0015807c01007387 */ /* 0x000fe80000100a00 */
[----:B------:R2:W5:Y:S04]  /*34020*/  LDL.LU R227, [R1+0x1bb0] ;  /* 0x001bb00001e37983 */ /* 0x0005680000300800 */
[----:B------:R-:W-:Y:S01]  /*34030*/  STL.64 [R1+0x1578], R126 ;  /* 0x0015787e01007387 */ /* 0x000fe20000100a00 */
[----:B------:R-:W-:-:S03]  /*34040*/  LOP3.LUT R0, R5, R0, RZ, 0x3c, !PT ;  /* 0x0000000005007212 */ /* 0x000fc600078e3cff */
[----:B------:R2:W5:Y:S01]  /*34050*/  LDL.LU R84, [R1+0x1bac] ;  /* 0x001bac0001547983 */ /* 0x0005620000300800 */
[----:B------:R-:W-:-:S03]  /*34060*/  IMAD.MOV.U32 R197, RZ, RZ, R167 ;  /* 0x000000ffffc57224 */ /* 0x000fc600078e00a7 */
[----:B------:R-:W-:Y:S04]  /*34070*/  STL.64 [R1+0x1570], R240 ;  /* 0x001570f001007387 */ /* 0x000fe80000100a00 */
[----:B------:R1:W-:Y:S04]  /*34080*/  LDGSTS.E [R2+0x26000], [R194.64], P4 ;  /* 0x26000000c2027fae */ /* 0x0003e8000a121844 */
[----:B------:R2:W5:Y:S04]  /*34090*/  LDL.LU R85, [R1+0x1ba8] ;  /* 0x001ba80001557983 */ /* 0x0005680000300800 */
[----:B------:R-:W-:Y:S01]  /*340a0*/  STL.64 [R1+0x1568], R242 ;  /* 0x001568f201007387 */ /* 0x000fe20000100a00 */
[----:B-1----:R-:W-:-:S03]  /*340b0*/  IMAD.MOV.U32 R194, RZ, RZ, R86 ;  /* 0x000000ffffc27224 */ /* 0x002fc600078e0056 */
[----:B------:R1:W-:Y:S01]  /*340c0*/  LDGSTS.E [R2+0x26400], [R192.64], P4 ;  /* 0x26400000c0027fae */ /* 0x0003e2000a121844 */
[----:B------:R-:W-:-:S03]  /*340d0*/  IMAD.MOV.U32 R195, RZ, RZ, R169 ;  /* 0x000000ffffc37224 */ /* 0x000fc600078e00a9 */
[----:B------:R2:W5:Y:S01]  /*340e0*/  LDL.LU R86, [R1+0x1ba4] ;  /* 0x001ba40001567983 */ /* 0x0005620000300800 */
[----:B------:R-:W-:-:S03]  /*340f0*/  LOP3.LUT R0, R0, 0x40, RZ, 0x3c, !PT ;  /* 0x0000004000007812 */ /* 0x000fc600078e3cff */
[----:B------:R-:W-:Y:S01]  /*34100*/  STL.64 [R1+0x1560], R200 ;  /* 0x001560c801007387 */ /* 0x000fe20000100a00 */
[----:B-1----:R-:W-:-:S03]  /*34110*/  IMAD.MOV.U32 R192, RZ, RZ, R87 ;  /* 0x000000ffffc07224 */ /* 0x002fc600078e0057 */
[----:B------:R1:W-:Y:S01]  /*34120*/  LDGSTS.E [R2+0x26800], [R190.64], P4 ;  /* 0x26800000be027fae */ /* 0x0003e2000a121844 */
[----:B------:R-:W-:-:S03]  /*34130*/  IMAD.MOV.U32 R193, RZ, RZ, R171 ;  /* 0x000000ffffc17224 */ /* 0x000fc600078e00ab */
[----:B------:R2:W5:Y:S04]  /*34140*/  LDL.LU R87, [R1+0x1ba0] ;  /* 0x001ba00001577983 */ /* 0x0005680000300800 */
[----:B------:R-:W-:Y:S01]  /*34150*/  STL.64 [R1+0x1558], R198 ;  /* 0x001558c601007387 */ /* 0x000fe20000100a00 */
[----:B-1----:R-:W-:Y:S01]  /*34160*/  IMAD.MOV.U32 R190, RZ, RZ, R88 ;  /* 0x000000ffffbe7224 */ /* 0x002fe200078e0058 */
[----:B------:R-:W-:Y:S02]  /*34170*/  MOV R172, R90 ;  /* 0x0000005a00ac7202 */ /* 0x000fe40000000f00 */
[----:B------:R2:W5:Y:S01]  /*34180*/  LDL.LU R88, [R1+0x1b9c] ;  /* 0x001b9c0001587983 */ /* 0x0005620000300800 */
[----:B------:R-:W-:-:S03]  /*34190*/  IMAD.MOV.U32 R191, RZ, RZ, R173 ;  /* 0x000000ffffbf7224 */ /* 0x000fc600078e00ad */
[----:B------:R-:W-:Y:S01]  /*341a0*/  STL.64 [R1+0x1550], R196 ;  /* 0x001550c401007387 */ /* 0x000fe20000100a00 */
[----:B------:R-:W-:-:S03]  /*341b0*/  IMAD R0, R93, 0x8000, R0 ;  /* 0x000080005d007824 */ /* 0x000fc600078e0200 */
[----:B------:R2:W5:Y:S01]  /*341c0*/  LDL.LU R89, [R1+0x1b98] ;  /* 0x001b980001597983 */ /* 0x0005620000300800 */
[----:B------:R-:W-:-:S03]  /*341d0*/  IMAD.MOV.U32 R170, RZ, RZ, R91 ;  /* 0x000000ffffaa7224 */ /* 0x000fc600078e005b */
[----:B------:R-:W-:Y:S01]  /*341e0*/  STL.64 [R1+0x1548], R194 ;  /* 0x001548c201007387 */ /* 0x000fe20000100a00 */
[----:B------:R-:W-:-:S03]  /*341f0*/  IMAD.MOV.U32 R173, RZ, RZ, R177 ;  /* 0x000000ffffad7224 */ /* 0x000fc600078e00b1 */
[----:B------:R1:W-:Y:S01]  /*34200*/  LDGSTS.E [R2+0x26c00], [R162.64], P4 ;  /* 0x26c00000a2027fae */ /* 0x0003e2000a121844 */
[----:B------:R-:W-:-:S03]  /*34210*/  IMAD.MOV.U32 R168, RZ, RZ, R120 ;  /* 0x000000ffffa87224 */ /* 0x000fc600078e0078 */
[----:B------:R2:W5:Y:S01]  /*34220*/  LDL.LU R90, [R1+0x1b94] ;  /* 0x001b9400015a7983 */ /* 0x0005620000300800 */
[----:B------:R-:W-:-:S03]  /*34230*/  IMAD.MOV.U32 R171, RZ, RZ, R179 ;  /* 0x000000ffffab7224 */ /* 0x000fc600078e00b3 */
[----:B------:R3:W-:Y:S04]  /*34240*/  LDGSTS.E [R2+0x27000], [R160.64], P4 ;  /* 0x27000000a0027fae */ /* 0x0007e8000a121844 */
[----:B------:R-:W-:Y:S01]  /*34250*/  STL.64 [R1+0x1540], R192 ;  /* 0x001540c001007387 */ /* 0x000fe20000100a00 */
[----:B------:R-:W-:-:S03]  /*34260*/  IMAD.MOV.U32 R166, RZ, RZ, R121 ;  /* 0x000000ffffa67224 */ /* 0x000fc600078e0079 */
[----:B------:R1:W-:Y:S04]  /*34270*/  LDGSTS.E [R2+0x27400], [R158.64], P4 ;  /* 0x274000009e027fae */ /* 0x0003e8000a121844 */
[----:B------:R2:W5:Y:S01]  /*34280*/  LDL.LU R91, [R1+0x1b90] ;  /* 0x001b9000015b7983 */ /* 0x0005620000300800 */
[----:B------:R-:W-:-:S03]  /*34290*/  IMAD.MOV.U32 R169, RZ, RZ, R181 ;  /* 0x000000ffffa97224 */ /* 0x000fc600078e00b5 */
[----:B------:R4:W-:Y:S04]  /*342a0*/  LDGSTS.E [R2+0x27800], [R154.64], P4 ;  /* 0x278000009a027fae */ /* 0x0009e8000a121844 */
[----:B------:R-:W-:Y:S04]  /*342b0*/  STL.64 [R1+0x1538], R190 ;  /* 0x001538be01007387 */ /* 0x000fe80000100a00 */
[----:B------:R1:W-:Y:S04]  /*342c0*/  LDGSTS.E [R2+0x27c00], [R6.64], P4 ;  /* 0x27c0000006027fae */ /* 0x0003e8000a121844 */
[----:B------:R2:W5:Y:S01]  /*342d0*/  LDL.LU R120, [R1+0x1b8c] ;  /* 0x001b8c0001787983 */ /* 0x0005620000300800 */
[----:B------:R-:W-:-:S03]  /*342e0*/  IMAD.MOV.U32 R167, RZ, RZ, R183 ;  /* 0x000000ffffa77224 */ /* 0x000fc600078e00b7 */
[----:B------:R-:W-:Y:S04]  /*342f0*/  STL.64 [R1+0x1530], R174 ;  /* 0x001530ae01007387 */ /* 0x000fe80000100a00 */
[----:B------:R2:W-:Y:S01]  /*34300*/  LDGSTS.E [R0+0x20200], [R98.64], P4 ;  /* 0x2020000062007fae */ /* 0x0005e2000a121844 */
[----:B-1----:R-:W-:-:S03]  /*34310*/  MOV R162, R123 ;  /* 0x0000007b00a27202 */ /* 0x002fc60000000f00 */
[----:B------:R1:W5:Y:S04]  /*34320*/  LDL.LU R121, [R1+0x1b88] ;  /* 0x001b880001797983 */ /* 0x0003680000300800 */
[----:B------:R1:W-:Y:S04]  /*34330*/  LDGSTS.E [R0+0x20600], [R124.64], P4 ;  /* 0x206000007c007fae */ /* 0x0003e8000a121844 */
[----:B------:R-:W-:Y:S04]  /*34340*/  STL.64 [R1+0x1528], R172 ;  /* 0x001528ac01007387 */ /* 0x000fe80000100a00 */
[----:B------:R1:W-:Y:S01]  /*34350*/  LDGSTS.E [R0+0x20a00], [R126.64], P4 ;  /* 0x20a000007e007fae */ /* 0x0003e2000a121844 */
[----:B---3--:R-:W-:-:S03]  /*34360*/  IMAD.MOV.U32 R160, RZ, RZ, R228 ;  /* 0x000000ffffa07224 */ /* 0x008fc600078e00e4 */
[----:B------:R3:W5:Y:S04]  /*34370*/  LDL.LU R122, [R1+0x1b84] ;  /* 0x001b8400017a7983 */ /* 0x0007680000300800 */
[----:B------:R1:W-:Y:S01]  /*34380*/  LDGSTS.E [R0+0x20e00], [R240.64], P4 ;  /* 0x20e00000f0007fae */ /* 0x0003e2000a121844 */
[----:B------:R-:W-:-:S03]  /*34390*/  IMAD.MOV.U32 R163, RZ, RZ, R187 ;  /* 0x000000ffffa37224 */ /* 0x000fc600078e00bb */
[----:B------:R-:W-:Y:S04]  /*343a0*/  STL.64 [R1+0x1520], R170 ;  /* 0x001520aa01007387 */ /* 0x000fe80000100a00 */
[----:B------:R1:W-:Y:S01]  /*343b0*/  LDGSTS.E [R0+0x21200], [R242.64], P4 ;  /* 0x21200000f2007fae */ /* 0x0003e2000a121844 */
[----:B------:R-:W-:-:S03]  /*343c0*/  IMAD.MOV.U32 R158, RZ, RZ, R229 ;  /* 0x000000ffff9e7224 */ /* 0x000fc600078e00e5 */
        /* <DEDUP_REMOVED lines=11> */
[----:B----4-:R-:W-:-:S03]  /*34480*/  IMAD.MOV.U32 R154, RZ, RZ, R231 ;  /* 0x000000ffff9a7224 */ /* 0x010fc600078e00e7 */
[----:B------:R3:W5:Y:S04]  /*34490*/  LDL.LU R229, [R1+0x1b78] ;  /* 0x001b780001e57983 */ /* 0x0007680000300800 */
[----:B------:R3:W-:Y:S01]  /*344a0*/  LDGSTS.E [R0+0x22600], [R192.64], P4 ;  /* 0x22600000c0007fae */ /* 0x0007e2000a121844 */
[----:B------:R-:W-:-:S03]  /*344b0*/  IMAD.MOV.U32 R157, RZ, RZ, R141 ;  /* 0x000000ffff9d7224 */ /* 0x000fc600078e008d */
[----:B------:R-:W-:Y:S04]  /*344c0*/  STL.64 [R1+0x1508], R164 ;  /* 0x001508a401007387 */ /* 0x000fe80000100a00 */
[----:B------:R3:W-:Y:S01]  /*344d0*/  LDGSTS.E [R0+0x22a00], [R190.64], P4 ;  /* 0x22a00000be007fae */ /* 0x0007e2000a121844 */
[----:B------:R-:W-:-:S03]  /*344e0*/  IMAD.MOV.U32 R155, RZ, RZ, R142 ;  /* 0x000000ffff9b7224 */ /* 0x000fc600078e008e */
[----:B------:R3:W5:Y:S01]  /*344f0*/  LDL.LU R230, [R1+0x1b74] ;  /* 0x001b740001e67983 */ /* 0x0007620000300800 */
[----:B------:R-:W-:-:S03]  /*34500*/  MOV R152, R232 ;  /* 0x000000e800987202 */ /* 0x000fc60000000f00 */
[----:B------:R3:W-:Y:S04]  /*34510*/  LDGSTS.E [R0+0x22e00], [R174.64], P4 ;  /* 0x22e00000ae007fae */ /* 0x0007e8000a121844 */
[----:B------:R-:W-:Y:S04]  /*34520*/  STL.64 [R1+0x1500], R162 ;  /* 0x001500a201007387 */ /* 0x000fe80000100a00 */
[----:B------:R3:W-:Y:S01]  /*34530*/  LDGSTS.E [R0+0x23200], [R172.64], P4 ;  /* 0x23200000ac007fae */ /* 0x0007e2000a121844 */
[----:B------:R-:W-:-:S03]  /*34540*/  IMAD.MOV.U32 R153, RZ, RZ, R143 ;  /* 0x000000ffff997224 */ /* 0x000fc600078e008f */
[----:B------:R3:W5:Y:S01]  /*34550*/  LDL.LU R231, [R1+0x1b70] ;  /* 0x001b700001e77983 */ /* 0x0007620000300800 */
[----:B------:R-:W-:-:S03]  /*34560*/  IMAD.MOV.U32 R150, RZ, RZ, R233 ;  /* 0x000000ffff967224 */ /* 0x000fc600078e00e9 */
[----:B------:R3:W-:Y:S04]  /*34570*/  LDGSTS.E [R0+0x23600], [R170.64], P4 ;  /* 0x23600000aa007fae */ /* 0x0007e8000a121844 */
        /* <DEDUP_REMOVED lines=9> */
[----:B------:R3:W5:Y:S01]  /*34610*/  LDL.LU R233, [R1+0x1b68] ;  /* 0x001b680001e97983 */ /* 0x0007620000300800 */
[----:B------:R-:W-:-:S03]  /*34620*/  IMAD.MOV.U32 R149, RZ, RZ, R132 ;  /* 0x000000ffff957224 */ /* 0x000fc600078e0084 */
[----:B------:R3:W-:Y:S01]  /*34630*/  LDGSTS.E [R0+0x24600], [R162.64], P4 ;  /* 0x24600000a2007fae */ /* 0x0007e2000a121844 */
[----:B------:R-:W-:-:S03]  /*34640*/  IMAD.MOV.U32 R144, RZ, RZ, R235 ;  /* 0x000000ffff907224 */ /* 0x000fc600078e00eb */
[----:B------:R-:W-:Y:S04]  /*34650*/  STL.64 [R1+0x14e8], R156 ;  /* 0x0014e89c01007387 */ /* 0x000fe80000100a00 */
[----:B------:R3:W-:Y:S01]  /*34660*/  LDGSTS.E [R0+0x24a00], [R160.64], P4 ;  /* 0x24a00000a0007fae */ /* 0x0007e2000a121844 */
[----:B------:R-:W-:-:S03]  /*34670*/  IMAD.MOV.U32 R147, RZ, RZ, R133 ;  /* 0x000000ffff937224 */ /* 0x000fc600078e0085 */
[----:B------:R4:W-:Y:S04]  /*34680*/  STL.64 [R1+0x14e0], R154 ;  /* 0x0014e09a01007387 */ /* 0x0009e80000100a00 */
[----:B------:R3:W-:Y:S01]  /*34690*/  LDGSTS.E [R0+0x24e00], [R158.64], P4 ;  /* 0x24e000009e007fae */ /* 0x0007e2000a121844 */
[----:B------:R-:W-:-:S03]  /*346a0*/  IMAD.MOV.U32 R142, RZ, RZ, R92 ;  /* 0x000000ffff8e7224 */ /* 0x000fc600078e005c */
[----:B------:R3:W5:Y:S04]  /*346b0*/  LDL.LU R234, [R1+0x1b64] ;  /* 0x001b640001ea7983 */ /* 0x0007680000300800 */
[----:B------:R3:W-:Y:S01]  /*346c0*/  LDGSTS.E [R0+0x25200], [R156.64], P4 ;  /* 0x252000009c007fae */ /* 0x0007e2000a121844 */
[----:B------:R-:W-:-:S03]  /*346d0*/  MOV R145, R134 ;  /* 0x0000008600917202 */ /* 0x000fc60000000f00 */
[----:B------:R-:W-:Y:S04]  /*346e0*/  STL.64 [R1+0x15f0], R152 ;  /* 0x0015f09801007387 */ /* 0x000fe80000100a00 */
[----:B------:R4:W-:Y:S04]  /*346f0*/  LDGSTS.E [R0+0x25600], [R154.64], P4 ;  /* 0x256000009a007fae */ /* 0x0009e8000a121844 */
[----:B------:R3:W5:Y:S01]  /*34700*/  LDL.LU R235, [R1+0x1b60] ;  /* 0x001b600001eb7983 */ /* 0x0007620000300800 */
[----:B------:R-:W-:-:S03]  /*34710*/  IMAD.MOV.U32 R143, RZ, RZ, R135 ;  /* 0x000000ffff8f7224 */ /* 0x000fc600078e0087 */
[----:B------:R-:W-:Y:S01]  /*34720*/  STL.64 [R1+0x15e0], R150 ;  /* 0x0015e09601007387 */ /* 0x000fe20000100a00 */
[----:B----4-:R-:W-:-:S03]  /*34730*/  IMAD.MOV.U32 R155, RZ, RZ, 0x1f ;  /* 0x0000001fff9b7424 */ /* 0x010fc600078e00ff */
[----:B------:R3:W5:Y:S01]  /*34740*/  LDL.LU R92, [R1+0x1b5c] ;  /* 0x001b5c00015c7983 */ /* 0x0007620000300800 */
[----:B------:R-:W-:-:S03]  /*34750*/  IMAD.MOV.U32 R140, RZ, RZ, R94 ;  /* 0x000000ffff8c7224 */ /* 0x000fc600078e005e */
[----:B------:R-:W-:Y:S01]  /*34760*/  STL.64 [R1+0x15d0], R148 ;  /* 0x0015d09401007387 */ /* 0x000fe20000100a00 */
[----:B------:R-:W-:-:S03]  /*34770*/  IADD3 R155, R155, c[0x0][0x180], RZ ;  /* 0x000060009b9b7a10 */ /* 0x000fc60007ffe0ff */
[----:B------:R3:W5:Y:S01]  /*34780*/  LDL.LU R93, [R1+0x1b58] ;  /* 0x001b5800015d7983 */ /* 0x0007620000300800 */
[----:B------:R-:W-:-:S03]  /*34790*/  IMAD.MOV.U32 R141, RZ, RZ, R136 ;  /* 0x000000ffff8d7224 */ /* 0x000fc600078e0088 */
[----:B------:R-:W-:Y:S01]  /*347a0*/  STL.64 [R1+0x15c0], R146 ;  /* 0x0015c09201007387 */ /* 0x000fe20000100a00 */
[----:B------:R-:W-:-:S03]  /*347b0*/  IMAD.MOV.U32 R134, RZ, RZ, R95 ;  /* 0x000000ffff867224 */ /* 0x000fc600078e005f */
[----:B------:R3:W5:Y:S01]  /*347c0*/  LDL.LU R94, [R1+0x1b54] ;  /* 0x001b5400015e7983 */ /* 0x0007620000300800 */
[----:B------:R-:W-:Y:S01]  /*347d0*/  IMAD.MOV.U32 R135, RZ, RZ, R137 ;  /* 0x000000ffff877224 */ /* 0x000fe200078e0089 */
[----:B------:R-:W-:Y:S02]  /*347e0*/  SHF.R.S32.HI R2, RZ, 0x1f, R155 ;  /* 0x0000001fff027819 */ /* 0x000fe4000001149b */
[----:B------:R-:W-:Y:S01]  /*347f0*/  STL.64 [R1+0x16c0], R144 ;  /* 0x0016c09001007387 */ /* 0x000fe20000100a00 */
[----:B------:R-:W-:Y:S01]  /*34800*/  IMAD.MOV.U32 R132, RZ, RZ, R96 ;  /* 0x000000ffff847224 */ /* 0x000fe200078e0060 */
[----:B------:R-:W-:Y:S02]  /*34810*/  MOV R6, R97 ;  /* 0x0000006100067202 */ /* 0x000fe40000000f00 */
[----:B------:R3:W5:Y:S01]  /*34820*/  LDL.LU R95, [R1+0x1b50] ;  /* 0x001b5000015f7983 */ /* 0x0007620000300800 */
[----:B------:R-:W-:-:S03]  /*34830*/  IMAD.MOV.U32 R133, RZ, RZ, R138 ;  /* 0x000000ffff857224 */ /* 0x000fc600078e008a */
[----:B------:R-:W-:Y:S01]  /*34840*/  STL.64 [R1+0x16b8], R142 ;  /* 0x0016b88e01007387 */ /* 0x000fe20000100a00 */
[----:B------:R-:W-:-:S03]  /*34850*/  IMAD.MOV.U32 R7, RZ, RZ, R139 ;  /* 0x000000ffff077224 */ /* 0x000fc600078e008b */
[----:B------:R3:W5:Y:S01]  /*34860*/  LDL.LU R96, [R1+0x1b4c] ;  /* 0x001b4c0001607983 */ /* 0x0007620000300800 */
[----:B------:R-:W-:-:S03]  /*34870*/  LEA.HI R2, R2, R155, RZ, 0x5 ;  /* 0x0000009b02027211 */ /* 0x000fc600078f28ff */
[----:B------:R3:W5:Y:S04]  /*34880*/  LDL.LU R97, [R1+0x1b48] ;  /* 0x001b480001617983 */ /* 0x0007680000300800 */
[----:B------:R-:W-:Y:S01]  /*34890*/  STL.64 [R1+0x16b0], R140 ;  /* 0x0016b08c01007387 */ /* 0x000fe20000100a00 */
[----:B------:R-:W-:-:S03]  /*348a0*/  IADD3 R252, R252, 0x1, RZ ;  /* 0x00000001fcfc7810 */ /* 0x000fc60007ffe0ff */
[----:B--2---:R3:W5:Y:S01]  /*348b0*/  LDL.LU.64 R98, [R1+0x1b40] ;  /* 0x001b400001627983 */ /* 0x0047620000300a00 */
[----:B------:R-:W-:-:S03]  /*348c0*/  SHF.R.S32.HI R2, RZ, 0x5, R2 ;  /* 0x00000005ff027819 */ /* 0x000fc60000011402 */
[----:B------:R-:W-:Y:S04]  /*348d0*/  STL.64 [R1+0x16a8], R134 ;  /* 0x0016a88601007387 */ /* 0x000fe80000100a00 */
[----:B-1----:R3:W5:Y:S04]  /*348e0*/  LDL.LU.64 R124, [R1+0x1b38] ;  /* 0x001b3800017c7983 */ /* 0x0027680000300a00 */
[----:B------:R-:W-:Y:S04]  /*348f0*/  STL.64 [R1+0x16d0], R132 ;  /* 0x0016d08401007387 */ /* 0x000fe80000100a00 */
[----:B------:R3:W5:Y:S01]  /*34900*/  LDL.LU.64 R126, [R1+0x1b30] ;  /* 0x001b3000017e7983 */ /* 0x0007620000300a00 */
[----:B------:R-:W-:-:S03]  /*34910*/  ISETP.NE.U32.AND P0, PT, R252, R2, PT ;  /* 0x00000002fc00720c */ /* 0x000fc60003f05070 */
[----:B------:R-:W-:Y:S04]  /*34920*/  STL.64 [R1+0x16c8], R6 ;  /* 0x0016c80601007387 */ /* 0x000fe80000100a00 */
[----:B------:R3:W5:Y:S04]  /*34930*/  LDL.LU.64 R240, [R1+0x1b28] ;  /* 0x001b280001f07983 */ /* 0x0007680000300a00 */
[----:B------:R3:W5:Y:S04]  /*34940*/  LDL.LU.64 R242, [R1+0x1b20] ;  /* 0x001b200001f27983 */ /* 0x0007680000300a00 */
[----:B------:R1:W-:Y:S04]  /*34950*/  STL [R1+0x16dc], R252 ;  /* 0x0016dcfc01007387 */ /* 0x0003e80000100800 */
[----:B------:R3:W-:Y:S04]  /*34960*/  LDGSTS.E [R0+0x25a00], [R152.64], P4 ;  /* 0x25a0000098007fae */ /* 0x0007e8000a121844 */
[----:B------:R3:W-:Y:S04]  /*34970*/  LDGSTS.E [R0+0x25e00], [R150.64], P4 ;  /* 0x25e0000096007fae */ /* 0x0007e8000a121844 */
[----:B-1----:R3:W5:Y:S04]  /*34980*/  LDL.LU R252, [R1+0x1b18] ;  /* 0x001b180001fc7983 */ /* 0x0027680000300800 */
        /* <DEDUP_REMOVED lines=9> */
[----:B------:R-:W-:Y:S01]  /*34a20*/  @!P0 CALL.REL.NOINC `(.L_x_1) ;  /* 0x0000001000008944 */ /* 0x000fe20003c00000 */
[----:B------:R-:W-:Y:S05]  /*34a30*/  BRA `(.L_x_2) ;  /* 0xfffdcfb000007947 */ /* 0x000fea000383ffff */
.L_x_1:
[----:B------:R-:W2:Y:S01]  /*34a40*/  LDL.LU R2, [R1+0x1b0c] ;  /* 0x001b0c0001027983 */ /* 0x000ea20000300800 */
[----:B------:R-:W-:-:S04]  /*34a50*/  DEPBAR.LE SB0, 0x0 ;  /* 0x000080000000791a */ /* 0x000fc80000000000 */
        /* <DEDUP_REMOVED lines=8> */
[----:B------:R-:W1:Y:S02]  /*34ae0*/  S2R R6, SR_TID.X ;  /* 0x0000000000067919 */ /* 0x000e640000002100 */
[----:B-1----:R-:W-:-:S02]  /*34af0*/  IMAD.SHL.U32 R0, R6, 0x200, RZ ;  /* 0x0000020006007824 */ /* 0x002fc400078e00ff */
[C---:B------:R-:W-:Y:S02]  /*34b00*/  IMAD.SHL.U32 R3, R6.reuse, 0x4, RZ ;  /* 0x0000000406037824 */ /* 0x040fe400078e00ff */
[----:B------:R-:W-:Y:S01]  /*34b10*/  IMAD.SHL.U32 R4, R6, 0x800, RZ ;  /* 0x0000080006047824 */ /* 0x000fe200078e00ff */
[----:B------:R-:W-:Y:S01]  /*34b20*/  LOP3.LUT R0, R0, 0x3000, RZ, 0xc0, !PT ;  /* 0x0000300000007812 */ /* 0x000fe200078ec0ff */
[C---:B------:R-:W-:Y:S01]  /*34b30*/  IMAD.SHL.U32 R5, R6.reuse, 0x40, RZ ;  /* 0x0000004006057824 */ /* 0x040fe200078e00ff */
[----:B------:R-:W-:Y:S02]  /*34b40*/  LOP3.LUT R6, R6, 0x7f, RZ, 0xc0, !PT ;  /* 0x0000007f06067812 */ /* 0x000fe400078ec0ff */
[----:B------:R-:W-:Y:S02]  /*34b50*/  LOP3.LUT R4, R4, 0x3000, RZ, 0xc0, !PT ;  /* 0x0000300004047812 */ /* 0x000fe400078ec0ff */
[----:B------:R-:W-:Y:S01]  /*34b60*/  LOP3.LUT R5, R5, 0x800, RZ, 0xc0, !PT ;  /* 0x0000080005057812 */ /* 0x000fe200078ec0ff */
[----:B------:R-:W-:Y:S01]  /*34b70*/  BAR.SYNC.DEFER_BLOCKING 0x0 ;  /* 0x0000000000007b1d */ /* 0x000fe20000010000 */
[----:B--2---:R-:W-:-:S02]  /*34b80*/  LOP3.LUT R0, R0, 0x60, R2, 0xf8, !PT ;  /* 0x0000006000007812 */ /* 0x004fc400078ef802 */
[----:B-----5:R-:W-:Y:S02]  /*34b90*/  IADD3 R2, R252, 0x2, RZ ;  /* 0x00000002fc027810 */ /* 0x020fe40007ffe0ff */
[----:B------:R-:W-:Y:S02]  /*34ba0*/  LOP3.LUT R3, R0, 0x170, R3, 0x78, !PT ;  /* 0x0000017000037812 */ /* 0x000fe400078e7803 */
[----:B------:R-:W-:Y:S02]  /*34bb0*/  IADD3 R0, R252, 0x1, RZ ;  /* 0x00000001fc007810 */ /* 0x000fe40007ffe0ff */
[----:B------:R-:W-:Y:S01]  /*34bc0*/  ISETP.GE.AND P4, PT, R2, c[0x0][0x17c], PT ;  /* 0x00005f0002007a0c */ /* 0x000fe20003f86270 */
[----:B------:R-:W-:Y:S01]  /*34bd0*/  IMAD R2, R6, 0x10, R4 ;  /* 0x0000001006027824 */ /* 0x000fe200078e0204 */
[----:B------:R-:W-:Y:S01]  /*34be0*/  ISETP.GE.AND P1, PT, R0, c[0x0][0x17c], PT ;  /* 0x00005f0000007a0c */ /* 0x000fe20003f26270 */
[----:B------:R-:W-:Y:S01]  /*34bf0*/  IMAD.IADD R0, R5, 0x1, R3 ;  /* 0x0000000105007824 */ /* 0x000fe200078e0203 */
        /* <DEDUP_REMOVED lines=11> */
[----:B----4-:R1:W-:Y:S04]  /*34cb0*/  STS.128 [R0], R136 ;  /* 0x0000008800007388 */ /* 0x0103e80000000c00 */
[----:B------:R-:W4:Y:S04]  /*34cc0*/  LDL.LU R143, [R1+0x6e4] ;  /* 0x0006e400018f7983 */ /* 0x000f280000300800 */
[----:B---3--:R3:W-:Y:S04]  /*34cd0*/  STS.128 [R0+0x80], R132 ;  /* 0x0000808400007388 */ /* 0x0087e80000000c00 */
[----:B-1----:R-:W4:Y:S04]  /*34ce0*/  LDL.LU R136, [R1+0x6f8] ;  /* 0x0006f80001887983 */ /* 0x002f280000300800 */
[----:B------:R-:W4:Y:S04]  /*34cf0*/  LDL.LU R137, [R1+0x6fc] ;  /* 0x0006fc0001897983 */ /* 0x000f280000300800 */
[----:B------:R-:W4:Y:S04]  /*34d00*/  LDL.LU R138, [R1+0x6e8] ;  /* 0x0006e800018a7983 */ /* 0x000f280000300800 */
[----:B------:R-:W4:Y:S04]  /*34d10*/  LDL.LU R139, [R1+0x6ec] ;  /* 0x0006ec00018b7983 */ /* 0x000f280000300800 */
[----:B---3--:R-:W3:Y:S04]  /*34d20*/  LDL.LU R132, [R1+0x610] ;  /* 0x0006100001847983 */ /* 0x008ee80000300800 */
[----:B------:R-:W3:Y:S04]  /*34d30*/  LDL.LU R133, [R1+0x614] ;  /* 0x0006140001857983 */ /* 0x000ee80000300800 */
[----:B------:R-:W3:Y:S04]  /*34d40*/  LDL.LU R134, [R1+0x5f0] ;  /* 0x0005f00001867983 */ /* 0x000ee80000300800 */
[----:B------:R-:W3:Y:S04]  /*34d50*/  LDL.LU R135, [R1+0x5f4] ;  /* 0x0005f40001877983 */ /* 0x000ee80000300800 */
[----:B--2---:R1:W-:Y:S04]  /*34d60*/  STS.128 [R0+0x200], R4 ;  /* 0x0002000400007388 */ /* 0x0043e80000000c00 */
[----:B-1----:R-:W2:Y:S04]  /*34d70*/  LDL.LU R4, [R1+0x618] ;  /* 0x0006180001047983 */ /* 0x002ea80000300800 */
[----:B------:R-:W2:Y:S04]  /*34d80*/  LDL.LU R5, [R1+0x61c] ;  /* 0x00061c0001057983 */ /* 0x000ea80000300800 */
[----:B------:R-:W2:Y:S04]  /*34d90*/  LDL.LU R6, [R1+0x5f8] ;  /* 0x0005f80001067983 */ /* 0x000ea80000300800 */
[----:B------:R-:W2:Y:S04]  /*34da0*/  LDL.LU R7, [R1+0x5fc] ;  /* 0x0005fc0001077983 */ /* 0x000ea80000300800 */
[----:B----4-:R1:W-:Y:S04]  /*34db0*/  STS.128 [R0+0x480], R136 ;  /* 0x0004808800007388 */ /* 0x0103e80000000c00 */
[----:B-1----:R-:W4:Y:S04]  /*34dc0*/  LDL.LU R136, [R1+0x4f0] ;  /* 0x0004f00001887983 */ /* 0x002f280000300800 */
[----:B------:R-:W4:Y:S04]  /*34dd0*/  LDL.LU R137, [R1+0x4f4] ;  /* 0x0004f40001897983 */ /* 0x000f280000300800 */
[----:B------:R-:W4:Y:S04]  /*34de0*/  LDL.LU R138, [R1+0x470] ;  /* 0x00047000018a7983 */ /* 0x000f280000300800 */
[----:B---3--:R1:W-:Y:S04]  /*34df0*/  STS.128 [R0+0x600], R132 ;  /* 0x0006008400007388 */ /* 0x0083e80000000c00 */
[----:B------:R-:W4:Y:S04]  /*34e00*/  LDL.LU R139, [R1+0x474] ;  /* 0x00047400018b7983 */ /* 0x000f280000300800 */
[----:B-1----:R-:W3:Y:S04]  /*34e10*/  LDL.LU R132, [R1+0x4f8] ;  /* 0x0004f80001847983 */ /* 0x002ee80000300800 */
[----:B------:R-:W3:Y:S04]  /*34e20*/  LDL.LU R133, [R1+0x4fc] ;  /* 0x0004fc0001857983 */ /* 0x000ee80000300800 */
[----:B------:R-:W3:Y:S04]  /*34e30*/  LDL.LU R134, [R1+0x478] ;  /* 0x0004780001867983 */ /* 0x000ee80000300800 */
[----:B------:R-:W3:Y:S04]  /*34e40*/  LDL.LU R135, [R1+0x47c] ;  /* 0x00047c0001877983 */ /* 0x000ee80000300800 */
[----:B------:R-:W-:Y:S04]  /*34e50*/  STS.128 [R0+0x280], R144 ;  /* 0x0002809000007388 */ /* 0x000fe80000000c00 */
[----:B------:R-:W-:Y:S01]  /*34e60*/  STS.128 [R0+0x400], R140 ;  /* 0x0004008c00007388 */ /* 0x000fe20000000c00 */
[----:B------:R-:W-:-:S02]  /*34e70*/  LOP3.LUT R188, R2, 0x20, RZ, 0x3c, !PT ;  /* 0x0000002002bc7812 */ /* 0x000fc400078e3cff */
[C---:B------:R-:W-:Y:S02]  /*34e80*/  LOP3.LUT R196, R2.reuse, 0x40, RZ, 0x3c, !PT ;  /* 0x0000004002c47812 */ /* 0x040fe400078e3cff */
[----:B------:R-:W-:Y:S01]  /*34e90*/  LOP3.LUT R3, R2, 0x60, RZ, 0x3c, !PT ;  /* 0x0000006002037812 */ /* 0x000fe200078e3cff */
[----:B--2---:R1:W-:Y:S04]  /*34ea0*/  STS.128 [R0+0x680], R4 ;  /* 0x0006800400007388 */ /* 0x0043e80000000c00 */
[----:B------:R-:W-:Y:S06]  /*34eb0*/  BAR.SYNC.DEFER_BLOCKING 0x0 ;  /* 0x0000000000007b1d */ /* 0x000fec0000010000 */
[----:B-1----:R-:W4:Y:S04]  /*34ec0*/  LDL.LU R4, [R1+0x360] ;  /* 0x0003600001047983 */ /* 0x002f280000300800 */
[----:B------:R-:W4:Y:S04]  /*34ed0*/  LDL.LU R5, [R1+0x364] ;  /* 0x0003640001057983 */ /* 0x000f280000300800 */
[----:B------:R-:W4:Y:S04]  /*34ee0*/  LDL.LU R6, [R1+0x340] ;  /* 0x0003400001067983 */ /* 0x000f280000300800 */
[----:B------:R-:W4:Y:S04]  /*34ef0*/  LDL.LU R7, [R1+0x344] ;  /* 0x0003440001077983 */ /* 0x000f280000300800 */
[----:B------:R-:W1:Y:S04]  /*34f00*/  LDS.128 R144, [R2] ;  /* 0x0000000002907984 */ /* 0x000e680000000c00 */
[----:B------:R-:W4:Y:S04]  /*34f10*/  LDS.128 R140, [R2+0x800] ;  /* 0x00080000028c7984 */ /* 0x000f280000000c00 */
[----:B------:R-:W3:Y:S04]  /*34f20*/  LDS.128 R148, [R188] ;  /* 0x00000000bc947984 */ /* 0x000ee80000000c00 */
[----:B-1----:R-:W-:Y:S04]  /*34f30*/  STL.64 [R1+0x3f0], R144 ;  /* 0x0003f09001007387 */ /* 0x002fe80000100a00 */
[----:B------:R-:W-:Y:S04]  /*34f40*/  STL.64 [R1+0x3f8], R146 ;  /* 0x0003f89201007387 */ /* 0x000fe80000100a00 */
[----:B------:R-:W1:Y:S04]  /*34f50*/  LDS.128 R144, [R188+0x800] ;  /* 0x00080000bc907984 */ /* 0x000e680000000c00 */
[----:B----4-:R-:W-:Y:S04]  /*34f60*/  STL.64 [R1+0x690], R140 ;  /* 0x0006908c01007387 */ /* 0x010fe80000100a00 */
[----:B------:R-:W-:Y:S04]  /*34f70*/  STL.64 [R1+0x698], R142 ;  /* 0x0006988e01007387 */ /* 0x000fe80000100a00 */
[----:B------:R-:W4:Y:S04]  /*34f80*/  LDS.128 R140, [R196] ;  /* 0x00000000c48c7984 */ /* 0x000f280000000c00 */
[----:B---3--:R-:W-:Y:S04]  /*34f90*/  STL.64 [R1+0x470], R148 ;  /* 0x0004709401007387 */ /* 0x008fe80000100a00 */
[----:B------:R-:W-:Y:S04]  /*34fa0*/  STL.64 [R1+0x478], R150 ;  /* 0x0004789601007387 */ /* 0x000fe80000100a00 */
[----:B------:R-:W3:Y:S04]  /*34fb0*/  LDS.128 R148, [R196+0x800] ;  /* 0x00080000c4947984 */ /* 0x000ee80000000c00 */
[----:B-1----:R-:W-:Y:S04]  /*34fc0*/  STL.64 [R1+0x6f0], R144 ;  /* 0x0006f09001007387 */ /* 0x002fe80000100a00 */
[----:B------:R-:W-:Y:S04]  /*34fd0*/  STL.64 [R1+0x6f8], R146 ;  /* 0x0006f89201007387 */ /* 0x000fe80000100a00 */
[----:B------:R-:W1:Y:S04]  /*34fe0*/  LDS.128 R144, [R3] ;  /* 0x0000000003907984 */ /* 0x000e680000000c00 */
[----:B----4-:R-:W-:Y:S04]  /*34ff0*/  STL.64 [R1+0x580], R140 ;  /* 0x0005808c01007387 */ /* 0x010fe80000100a00 */
[----:B------:R-:W-:Y:S04]  /*35000*/  STL.64 [R1+0x588], R142 ;  /* 0x0005888e01007387 */ /* 0x000fe80000100a00 */
[----:B------:R-:W4:Y:S04]  /*35010*/  LDS.128 R140, [R3+0x800] ;  /* 0x00080000038c7984 */ /* 0x000f280000000c00 */
[----:B------:R-:W-:Y:S06]  /*35020*/  BAR.SYNC.DEFER_BLOCKING 0x0 ;  /* 0x0000000000007b1d */ /* 0x000fec0000010000 */
[----:B---3--:R-:W-:Y:S04]  /*35030*/  STL.64 [R1+0x730], R148 ;  /* 0x0007309401007387 */ /* 0x008fe80000100a00 */
[----:B------:R-:W-:Y:S04]  /*35040*/  STL.64 [R1+0x738], R150 ;  /* 0x0007389601007387 */ /* 0x000fe80000100a00 */
[----:B-1----:R1:W-:Y:S04]  /*35050*/  STL.64 [R1+0x660], R144 ;  /* 0x0006609001007387 */ /* 0x0023e80000100a00 */
[----:B------:R3:W-:Y:S04]  /*35060*/  STL.64 [R1+0x668], R146 ;  /* 0x0006689201007387 */ /* 0x0007e80000100a00 */
[----:B----4-:R4:W-:Y:S04]  /*35070*/  STL.64 [R1+0x770], R140 ;  /* 0x0007708c01007387 */ /* 0x0109e80000100a00 */
[----:B------:R3:W-:Y:S04]  /*35080*/  STL.64 [R1+0x778], R142 ;  /* 0x0007788e01007387 */ /* 0x0007e80000100a00 */
[----:B-1----:R-:W2:Y:S04]  /*35090*/  LDL.LU R144, [R1+0x368] ;  /* 0x0003680001907983 */ /* 0x002ea80000300800 */
[----:B------:R-:W2:Y:S04]  /*350a0*/  LDL.LU R145, [R1+0x36c] ;  /* 0x00036c0001917983 */ /* 0x000ea80000300800 */
[----:B---3--:R-:W2:Y:S04]  /*350b0*/  LDL.LU R146, [R1+0x348] ;  /* 0x0003480001927983 */ /* 0x008ea80000300800 */
[----:B------:R-:W2:Y:S04]  /*350c0*/  LDL.LU R147, [R1+0x34c] ;  /* 0x00034c0001937983 */ /* 0x000ea80000300800 */
[----:B----4-:R-:W3:Y:S04]  /*350d0*/  LDL.LU R140, [R1+0x240] ;  /* 0x00024000018c7983 */ /* 0x010ee80000300800 */
[----:B------:R-:W3:Y:S04]  /*350e0*/  LDL.LU R141, [R1+0x244] ;  /* 0x00024400018d7983 */ /* 0x000ee80000300800 */
[----:B------:R-:W3:Y:S04]  /*350f0*/  LDL.LU R142, [R1+0x250] ;  /* 0x00025000018e7983 */ /* 0x000ee80000300800 */
[----:B------:R1:W-:Y:S04]  /*35100*/  STS.128 [R0], R136 ;  /* 0x0000008800007388 */ /* 0x0003e80000000c00 */
[----:B------:R-:W3:Y:S04]  /*35110*/  LDL.LU R143, [R1+0x254] ;  /* 0x00025400018f7983 */ /* 0x000ee80000300800 */
[----:B------:R4:W-:Y:S04]  /*35120*/  STS.128 [R0+0x80], R132 ;  /* 0x0000808400007388 */ /* 0x0009e80000000c00 */
[----:B-1----:R-:W2:Y:S04]  /*35130*/  LDL.LU R136, [R1+0x248] ;  /* 0x0002480001887983 */ /* 0x002ea80000300800 */
[----:B------:R-:W2:Y:S04]  /*35140*/  LDL.LU R137, [R1+0x24c] ;  /* 0x00024c0001897983 */ /* 0x000ea80000300800 */
[----:B------:R-:W2:Y:S04]  /*35150*/  LDL.LU R138, [R1+0x258] ;  /* 0x00025800018a7983 */ /* 0x000ea80000300800 */
[----:B------:R-:W2:Y:S04]  /*35160*/  LDL.LU R139, [R1+0x25c] ;  /* 0x00025c00018b7983 */ /* 0x000ea80000300800 */
[----:B----4-:R-:W4:Y:S04]  /*35170*/  LDL.LU R132, [R1+0x170] ;  /* 0x0001700001847983 */ /* 0x010f280000300800 */
[----:B------:R-:W4:Y:S04]  /*35180*/  LDL.LU R133, [R1+0x174] ;  /* 0x0001740001857983 */ /* 0x000f280000300800 */
[----:B------:R-:W4:Y:S04]  /*35190*/  LDL.LU R134, [R1+0x1a0] ;  /* 0x0001a00001867983 */ /* 0x000f280000300800 */
[----:B------:R-:W4:Y:S04]  /*351a0*/  LDL.LU R135, [R1+0x1a4] ;  /* 0x0001a40001877983 */ /* 0x000f280000300800 */
[----:B------:R1:W-:Y:S04]  /*351b0*/  STS.128 [R0+0x200], R4 ;  /* 0x0002000400007388 */ /* 0x0003e80000000c00 */
[----:B-1----:R-:W3:Y:S04]  /*351c0*/  LDL.LU R4, [R1+0x178] ;  /* 0x0001780001047983 */ /* 0x002ee80000300800 */
[----:B------:R-:W3:Y:S04]  /*351d0*/  LDL.LU R5, [R1+0x17c] ;  /* 0x00017c0001057983 */ /* 0x000ee80000300800 */
[----:B------:R-:W3:Y:S04]  /*351e0*/  LDL.LU R6, [R1+0x1a8] ;  /* 0x0001a80001067983 */ /* 0x000ee80000300800 */
[----:B------:R-:W3:Y:S04]  /*351f0*/  LDL.LU R7, [R1+0x1ac] ;  /* 0x0001ac0001077983 */ /* 0x000ee80000300800 */
[----:B--2---:R1:W-:Y:S04]  /*35200*/  STS.128 [R0+0x480], R136 ;  /* 0x0004808800007388 */ /* 0x0043e80000000c00 */
[----:B-1----:R-:W2:Y:S04]  /*35210*/  LDL.LU R138, [R1+0xa0] ;  /* 0x0000a000018a7983 */ /* 0x002ea80000300800 */
[----:B----4-:R1:W-:Y:S04]  /*35220*/  STS.128 [R0+0x600], R132 ;  /* 0x0006008400007388 */ /* 0x0103e80000000c00 */
[----:B------:R-:W2:Y:S04]  /*35230*/  LDL.LU R139, [R1+0xa4] ;  /* 0x0000a400018b7983 */ /* 0x000ea80000300800 */
[----:B-1----:R-:W4:Y:S04]  /*35240*/  LDL.LU R134, [R1+0xa8] ;  /* 0x0000a80001867983 */ /* 0x002f280000300800 */
[----:B------:R-:W4:Y:S04]  /*35250*/  LDL.LU R135, [R1+0xac] ;  /* 0x0000ac0001877983 */ /* 0x000f280000300800 */
[----:B------:R-:W-:Y:S04]  /*35260*/  STS.128 [R0+0x280], R144 ;  /* 0x0002809000007388 */ /* 0x000fe80000000c00 */
[----:B---3--:R-:W-:Y:S04]  /*35270*/  STS.128 [R0+0x400], R140 ;  /* 0x0004008c00007388 */ /* 0x008fe80000000c00 */
[----:B------:R-:W-:Y:S04]  /*35280*/  STS.128 [R0+0x680], R4 ;  /* 0x0006800400007388 */ /* 0x000fe80000000c00 */
[----:B------:R-:W-:Y:S06]  /*35290*/  BAR.SYNC.DEFER_BLOCKING 0x0 ;  /* 0x0000000000007b1d */ /* 0x000fec0000010000 */
[----:B------:R-:W1:Y:S04]  /*352a0*/  LDS.128 R144, [R2] ;  /* 0x0000000002907984 */ /* 0x000e680000000c00 */
[----:B------:R-:W3:Y:S04]  /*352b0*/  LDS.128 R140, [R2+0x800] ;  /* 0x00080000028c7984 */ /* 0x000ee80000000c00 */
[----:B------:R-:W3:Y:S04]  /*352c0*/  LDS.128 R148, [R188] ;  /* 0x00000000bc947984 */ /* 0x000ee80000000c00 */
[----:B-1----:R-:W-:Y:S04]  /*352d0*/  STL.64 [R1+0x290], R144 ;  /* 0x0002909001007387 */ /* 0x002fe80000100a00 */
[----:B------:R-:W-:Y:S04]  /*352e0*/  STL.64 [R1+0x298], R146 ;  /* 0x0002989201007387 */ /* 0x000fe80000100a00 */
[----:B------:R-:W1:Y:S04]  /*352f0*/  LDS.128 R144, [R188+0x800] ;  /* 0x00080000bc907984 */ /* 0x000e680000000c00 */
[----:B---3--:R-:W-:Y:S04]  /*35300*/  STL.64 [R1+0x610], R140 ;  /* 0x0006108c01007387 */ /* 0x008fe80000100a00 */
[----:B------:R-:W-:Y:S04]  /*35310*/  STL.64 [R1+0x618], R142 ;  /* 0x0006188e01007387 */ /* 0x000fe80000100a00 */
[----:B------:R-:W3:Y:S04]  /*35320*/  LDS.128 R140, [R196] ;  /* 0x00000000c48c7984 */ /* 0x000ee80000000c00 */
[----:B------:R-:W-:Y:S04]  /*35330*/  STL.64 [R1+0x340], R148 ;  /* 0x0003409401007387 */ /* 0x000fe80000100a00 */
[----:B------:R-:W-:Y:S04]  /*35340*/  STL.64 [R1+0x348], R150 ;  /* 0x0003489601007387 */ /* 0x000fe80000100a00 */
[----:B------:R-:W2:Y:S04]  /*35350*/  LDS.128 R148, [R196+0x800] ;  /* 0x00080000c4947984 */ /* 0x000ea80000000c00 */
[----:B-1----:R-:W-:Y:S04]  /*35360*/  STL.64 [R1+0x680], R144 ;  /* 0x0006809001007387 */ /* 0x002fe80000100a00 */
[----:B------:R-:W-:Y:S04]  /*35370*/  STL.64 [R1+0x688], R146 ;  /* 0x0006889201007387 */ /* 0x000fe80000100a00 */
[----:B------:R-:W1:Y:S04]  /*35380*/  LDS.128 R144, [R3] ;  /* 0x0000000003907984 */ /* 0x000e680000000c00 */
[----:B---3--:R-:W-:Y:S04]  /*35390*/  STL.64 [R1+0x400], R140 ;  /* 0x0004008c01007387 */ /* 0x008fe80000100a00 */
[----:B------:R-:W-:Y:S04]  /*353a0*/  STL.64 [R1+0x408], R142 ;  /* 0x0004088e01007387 */ /* 0x000fe80000100a00 */
[----:B------:R-:W3:Y:S01]  /*353b0*/  LDS.128 R140, [R3+0x800] ;  /* 0x00080000038c7984 */ /* 0x000ee20000000c00 */
[----:B------:R-:W-:-:S02]  /*353c0*/  IMAD.MOV.U32 R4, RZ, RZ, R124 ;  /* 0x000000ffff047224 */ /* 0x000fc400078e007c */
[----:B------:R-:W-:Y:S02]  /*353d0*/  IMAD.MOV.U32 R5, RZ, RZ, R125 ;  /* 0x000000ffff057224 */ /* 0x000fe400078e007d */
[----:B------:R-:W-:Y:S02]  /*353e0*/  IMAD.MOV.U32 R6, RZ, RZ, R96 ;  /* 0x000000ffff067224 */ /* 0x000fe400078e0060 */
[----:B------:R-:W-:Y:S01]  /*353f0*/  IMAD.MOV.U32 R7, RZ, RZ, R97 ;  /* 0x000000ffff077224 */ /* 0x000fe200078e0061 */
[----:B------:R-:W-:Y:S01]  /*35400*/  BAR.SYNC.DEFER_BLOCKING 0x0 ;  /* 0x0000000000007b1d */ /* 0x000fe20000010000 */
[----:B------:R-:W-:Y:S02]  /*35410*/  IMAD.MOV.U32 R124, RZ, RZ, R126 ;  /* 0x000000ffff7c7224 */ /* 0x000fe400078e007e */
[----:B------:R-:W-:Y:S01]  /*35420*/  IMAD.MOV.U32 R125, RZ, RZ, R127 ;  /* 0x000000ffff7d7224 */ /* 0x000fe200078e007f */
[----:B------:R-:W-:Y:S01]  /*35430*/  MOV R127, R99 ;  /* 0x00000063007f7202 */ /* 0x000fe20000000f00 */
        /* <DEDUP_REMOVED lines=9> */
[----:B------:R-:W-:Y:S01]  /*354d0*/  IMAD.MOV.U32 R88, RZ, RZ, R122 ;  /* 0x000000ffff587224 */ /* 0x000fe200078e007a */
[----:B------:R1:W-:Y:S01]  /*354e0*/  STS.128 [R0+0x200], R4 ;  /* 0x0002000400007388 */ /* 0x0003e20000000c00 */
[----:B------:R-:W-:-:S03]  /*354f0*/  IMAD.MOV.U32 R89, RZ, RZ, R123 ;  /* 0x000000ffff597224 */ /* 0x000fc600078e007b */
[----:B------:R-:W-:Y:S04]  /*35500*/  STS.128 [R0+0x280], R124 ;  /* 0x0002807c00007388 */ /* 0x000fe80000000c00 */
[----:B------:R-:W-:Y:S01]  /*35510*/  STS.128 [R0+0x400], R96 ;  /* 0x0004006000007388 */ /* 0x000fe20000000c00 */
[----:B-1----:R-:W-:Y:S01]  /*35520*/  IMAD.MOV.U32 R6, RZ, RZ, R80 ;  /* 0x000000ffff067224 */ /* 0x002fe200078e0050 */
[----:B------:R-:W-:Y:S01]  /*35530*/  MOV R7, R81 ;  /* 0x0000005100077202 */ /* 0x000fe20000000f00 */
[----:B------:R-:W-:Y:S02]  /*35540*/  IMAD.MOV.U32 R4, RZ, RZ, R116 ;  /* 0x000000ffff047224 */ /* 0x000fe400078e0074 */
[----:B------:R-:W-:Y:S02]  /*35550*/  IMAD.MOV.U32 R5, RZ, RZ, R117 ;  /* 0x000000ffff057224 */ /* 0x000fe400078e0075 */
[----:B------:R-:W-:-:S02]  /*35560*/  IMAD.MOV.U32 R80, RZ, RZ, R118 ;  /* 0x000000ffff507224 */ /* 0x000fc400078e0076 */
[----:B------:R-:W-:Y:S01]  /*35570*/  IMAD.MOV.U32 R81, RZ, RZ, R119 ;  /* 0x000000ffff517224 */ /* 0x000fe200078e0077 */
[----:B------:R-:W-:Y:S04]  /*35580*/  STS.128 [R0+0x480], R88 ;  /* 0x0004805800007388 */ /* 0x000fe80000000c00 */
[----:B------:R-:W-:Y:S04]  /*35590*/  STS.128 [R0+0x600], R4 ;  /* 0x0006000400007388 */ /* 0x000fe80000000c00 */
[----:B------:R1:W-:Y:S04]  /*355a0*/  STS.128 [R0+0x680], R80 ;  /* 0x0006805000007388 */ /* 0x0003e80000000c00 */
[----:B--2---:R-:W-:Y:S04]  /*355b0*/  STS.128 [R0], R136 ;  /* 0x0000008800007388 */ /* 0x004fe80000000c00 */
[----:B----4-:R-:W-:Y:S04]  /*355c0*/  STS.128 [R0+0x80], R132 ;  /* 0x0000808400007388 */ /* 0x010fe80000000c00 */
[----:B------:R-:W-:Y:S06]  /*355d0*/  BAR.SYNC.DEFER_BLOCKING 0x0 ;  /* 0x0000000000007b1d */ /* 0x000fec0000010000 */
[----:B------:R-:W2:Y:S04]  /*355e0*/  LDS.128 R96, [R2] ;  /* 0x0000000002607984 */ /* 0x000ea80000000c00 */
[----:B------:R-:W4:Y:S04]  /*355f0*/  LDS.128 R88, [R2+0x800] ;  /* 0x0008000002587984 */ /* 0x000f280000000c00 */
[----:B------:R-:W-:Y:S01]  /*35600*/  STL.64 [R1+0x6e0], R148 ;  /* 0x0006e09401007387 */ /* 0x000fe20000100a00 */
[----:B-1----:R-:W-:-:S03]  /*35610*/  IMAD.MOV.U32 R82, RZ, RZ, R72 ;  /* 0x000000ffff527224 */ /* 0x002fc600078e0048 */
[----:B------:R-:W-:Y:S01]  /*35620*/  STL.64 [R1+0x6e8], R150 ;  /* 0x0006e89601007387 */ /* 0x000fe20000100a00 */
[----:B------:R-:W-:-:S03]  /*35630*/  IMAD.MOV.U32 R83, RZ, RZ, R73 ;  /* 0x000000ffff537224 */ /* 0x000fc600078e0049 */
[----:B------:R-:W-:Y:S01]  /*35640*/  STL.64 [R1+0x500], R144 ;  /* 0x0005009001007387 */ /* 0x000fe20000100a00 */
[----:B------:R-:W-:-:S03]  /*35650*/  IMAD.MOV.U32 R80, RZ, RZ, R112 ;  /* 0x000000ffff507224 */ /* 0x000fc600078e0070 */
[----:B------:R-:W-:Y:S01]  /*35660*/  STL.64 [R1+0x508], R146 ;  /* 0x0005089201007387 */ /* 0x000fe20000100a00 */
[----:B------:R-:W-:Y:S02]  /*35670*/  IMAD.MOV.U32 R81, RZ, RZ, R113 ;  /* 0x000000ffff517224 */ /* 0x000fe400078e0071 */
[----:B------:R-:W-:Y:S01]  /*35680*/  IMAD.MOV.U32 R72, RZ, RZ, R114 ;  /* 0x000000ffff487224 */ /* 0x000fe200078e0072 */
[----:B---3--:R-:W-:Y:S01]  /*35690*/  STL.64 [R1+0x700], R140 ;  /* 0x0007008c01007387 */ /* 0x008fe20000100a00 */
[----:B------:R-:W-:-:S03]  /*356a0*/  IMAD.MOV.U32 R73, RZ, RZ, R115 ;  /* 0x000000ffff497224 */ /* 0x000fc600078e0073 */
[----:B------:R-:W-:Y:S04]  /*356b0*/  STL.64 [R1+0x708], R142 ;  /* 0x0007088e01007387 */ /* 0x000fe80000100a00 */
[----:B------:R-:W1:Y:S04]  /*356c0*/  LDS.128 R112, [R188] ;  /* 0x00000000bc707984 */ /* 0x000e680000000c00 */
[----:B--2---:R-:W-:Y:S04]  /*356d0*/  STL.64 [R1+0x1a0], R96 ;  /* 0x0001a06001007387 */ /* 0x004fe80000100a00 */
[----:B------:R-:W-:Y:S04]  /*356e0*/  STL.64 [R1+0x1a8], R98 ;  /* 0x0001a86201007387 */ /* 0x000fe80000100a00 */
[----:B------:R-:W2:Y:S04]  /*356f0*/  LDS.128 R96, [R188+0x800] ;  /* 0x00080000bc607984 */ /* 0x000ea80000000c00 */
[----:B----4-:R-:W-:Y:S04]  /*35700*/  STL.64 [R1+0x420], R88 ;  /* 0x0004205801007387 */ /* 0x010fe80000100a00 */
[----:B------:R-:W-:Y:S04]  /*35710*/  STL.64 [R1+0x428], R90 ;  /* 0x0004285a01007387 */ /* 0x000fe80000100a00 */
[----:B------:R-:W3:Y:S04]  /*35720*/  LDS.128 R88, [R196] ;  /* 0x00000000c4587984 */ /* 0x000ee80000000c00 */
[----:B-1----:R-:W-:Y:S04]  /*35730*/  STL.64 [R1+0x250], R112 ;  /* 0x0002507001007387 */ /* 0x002fe80000100a00 */
[----:B------:R-:W-:Y:S04]  /*35740*/  STL.64 [R1+0x258], R114 ;  /* 0x0002587201007387 */ /* 0x000fe80000100a00 */
[----:B------:R-:W1:Y:S04]  /*35750*/  LDS.128 R112, [R196+0x800] ;  /* 0x00080000c4707984 */ /* 0x000e680000000c00 */
[----:B--2---:R-:W-:Y:S04]  /*35760*/  STL.64 [R1+0x5f0], R96 ;  /* 0x0005f06001007387 */ /* 0x004fe80000100a00 */
[----:B------:R-:W-:Y:S04]  /*35770*/  STL.64 [R1+0x5f8], R98 ;  /* 0x0005f86201007387 */ /* 0x000fe80000100a00 */
[----:B------:R-:W2:Y:S04]  /*35780*/  LDS.128 R96, [R3] ;  /* 0x0000000003607984 */ /* 0x000ea80000000c00 */
[----:B---3--:R-:W-:Y:S04]  /*35790*/  STL.64 [R1+0x2a0], R88 ;  /* 0x0002a05801007387 */ /* 0x008fe80000100a00 */
[----:B------:R-:W-:Y:S04]  /*357a0*/  STL.64 [R1+0x2a8], R90 ;  /* 0x0002a85a01007387 */ /* 0x000fe80000100a00 */
[----:B------:R-:W3:Y:S04]  /*357b0*/  LDS.128 R88, [R3+0x800] ;  /* 0x0008000003587984 */ /* 0x000ee80000000c00 */
[----:B------:R-:W-:Y:S01]  /*357c0*/  BAR.SYNC.DEFER_BLOCKING 0x0 ;  /* 0x0000000000007b1d */ /* 0x000fe20000010000 */
[----:B------:R-:W-:Y:S01]  /*357d0*/  IMAD.MOV.U32 R4, RZ, RZ, R108 ;  /* 0x000000ffff047224 */ /* 0x000fe200078e006c */
[----:B------:R-:W-:Y:S01]  /*357e0*/  MOV R5, R109 ;  /* 0x0000006d00057202 */ /* 0x000fe20000000f00 */
[----:B------:R-:W-:-:S02]  /*357f0*/  IMAD.MOV.U32 R6, RZ, RZ, R64 ;  /* 0x000000ffff067224 */ /* 0x000fc400078e0040 */
[----:B------:R-:W-:Y:S01]  /*35800*/  IMAD.MOV.U32 R7, RZ, RZ, R65 ;  /* 0x000000ffff077224 */ /* 0x000fe200078e0041 */
[----:B-1----:R-:W-:Y:S04]  /*35810*/  STL.64 [R1+0x670], R112 ;  /* 0x0006707001007387 */ /* 0x002fe80000100a00 */
[----:B------:R-:W-:Y:S04]  /*35820*/  STL.64 [R1+0x678], R114 ;  /* 0x0006787201007387 */ /* 0x000fe80000100a00 */
[----:B------:R1:W-:Y:S04]  /*35830*/  STS.128 [R0+0x80], R72 ;  /* 0x0000804800007388 */ /* 0x0003e80000000c00 */
[----:B--2---:R-:W-:Y:S04]  /*35840*/  STL.64 [R1+0x350], R96 ;  /* 0x0003506001007387 */ /* 0x004fe80000100a00 */
[----:B------:R2:W-:Y:S01]  /*35850*/  STS.128 [R0+0x200], R4 ;  /* 0x0002000400007388 */ /* 0x0005e20000000c00 */
[----:B-1----:R-:W-:-:S02]  /*35860*/  IMAD.MOV.U32 R74, RZ, RZ, R66 ;  /* 0x000000ffff4a7224 */ /* 0x002fc400078e0042 */
[----:B------:R-:W-:Y:S01]  /*35870*/  IMAD.MOV.U32 R75, RZ, RZ, R67 ;  /* 0x000000ffff4b7224 */ /* 0x000fe200078e0043 */
[----:B------:R-:W-:Y:S01]  /*35880*/  MOV R67, R49 ;  /* 0x0000003100437202 */ /* 0x000fe20000000f00 */
[----:B------:R-:W-:Y:S02]  /*35890*/  IMAD.MOV.U32 R66, RZ, RZ, R48 ;  /* 0x000000ffff427224 */ /* 0x000fe400078e0030 */
[----:B------:R-:W-:Y:S02]  /*358a0*/  IMAD.MOV.U32 R48, RZ, RZ, R106 ;  /* 0x000000ffff307224 */ /* 0x000fe400078e006a */
[----:B------:R-:W-:Y:S01]  /*358b0*/  IMAD.MOV.U32 R49, RZ, RZ, R107 ;  /* 0x000000ffff317224 */ /* 0x000fe200078e006b */
[----:B------:R-:W-:Y:S01]  /*358c0*/  STL.64 [R1+0x358], R98 ;  /* 0x0003586201007387 */ /* 0x000fe20000100a00 */
[----:B--2---:R-:W-:Y:S02]  /*358d0*/  IMAD.MOV.U32 R6, RZ, RZ, R32 ;  /* 0x000000ffff067224 */ /* 0x004fe400078e0020 */
[----:B------:R-:W-:Y:S01]  /*358e0*/  IMAD.MOV.U32 R7, RZ, RZ, R33 ;  /* 0x000000ffff077224 */ /* 0x000fe200078e0021 */
[----:B---3--:R-:W-:Y:S01]  /*358f0*/  STL.64 [R1+0x6b0], R88 ;  /* 0x0006b05801007387 */ /* 0x008fe20000100a00 */
[----:B------:R-:W-:-:S02]  /*35900*/  IMAD.MOV.U32 R32, RZ, RZ, R102 ;  /* 0x000000ffff207224 */ /* 0x000fc400078e0066 */
[----:B------:R-:W-:Y:S01]  /*35910*/  IMAD.MOV.U32 R33, RZ, RZ, R103 ;  /* 0x000000ffff217224 */ /* 0x000fe200078e0067 */
[----:B------:R-:W-:Y:S04]  /*35920*/  STL.64 [R1+0x6b8], R90 ;  /* 0x0006b85a01007387 */ /* 0x000fe80000100a00 */
[----:B------:R1:W-:Y:S04]  /*35930*/  STS.128 [R0+0x480], R48 ;  /* 0x0004803000007388 */ /* 0x0003e80000000c00 */
[----:B------:R2:W-:Y:S04]  /*35940*/  STS.128 [R0+0x680], R32 ;  /* 0x0006802000007388 */ /* 0x0005e80000000c00 */
[----:B-1----:R-:W3:Y:S04]  /*35950*/  LDL.LU R48, [R1+0xac0] ;  /* 0x000ac00001307983 */ /* 0x002ee80000300800 */
[----:B------:R-:W3:Y:S04]  /*35960*/  LDL.LU R49, [R1+0xac4] ;  /* 0x000ac40001317983 */ /* 0x000ee80000300800 */
[----:B------:R-:W3:Y:S04]  /*35970*/  LDL.LU R50, [R1+0xaf0] ;  /* 0x000af00001327983 */ /* 0x000ee80000300800 */
[----:B------:R-:W3:Y:S04]  /*35980*/  LDL.LU R51, [R1+0xaf4] ;  /* 0x000af40001337983 */ /* 0x000ee80000300800 */
[----:B--2---:R-:W2:Y:S04]  /*35990*/  LDL.LU R32, [R1+0xac8] ;  /* 0x000ac80001207983 */ /* 0x004ea80000300800 */
[----:B------:R-:W2:Y:S04]  /*359a0*/  LDL.LU R33, [R1+0xacc] ;  /* 0x000acc0001217983 */ /* 0x000ea80000300800 */
[----:B------:R-:W2:Y:S04]  /*359b0*/  LDL.LU R34, [R1+0xaf8] ;  /* 0x000af80001227983 */ /* 0x000ea80000300800 */
[----:B------:R-:W2:Y:S01]  /*359c0*/  LDL.LU R35, [R1+0xafc] ;  /* 0x000afc0001237983 */ /* 0x000ea20000300800 */
[----:B------:R-:W-:-:S02]  /*359d0*/  IMAD.MOV.U32 R72, RZ, RZ, R110 ;  /* 0x000000ffff487224 */ /* 0x000fc400078e006e */
[----:B------:R-:W-:Y:S02]  /*359e0*/  IMAD.MOV.U32 R73, RZ, RZ, R111 ;  /* 0x000000ffff497224 */ /* 0x000fe400078e006f */
[----:B------:R-:W-:Y:S02]  /*359f0*/  IMAD.MOV.U32 R64, RZ, RZ, R104 ;  /* 0x000000ffff407224 */ /* 0x000fe400078e0068 */
[----:B------:R-:W-:Y:S02]  /*35a00*/  IMAD.MOV.U32 R65, RZ, RZ, R105 ;  /* 0x000000ffff417224 */ /* 0x000fe400078e0069 */
[----:B------:R-:W-:Y:S02]  /*35a10*/  IMAD.MOV.U32 R4, RZ, RZ, R100 ;  /* 0x000000ffff047224 */ /* 0x000fe400078e0064 */
[----:B------:R-:W-:Y:S01]  /*35a20*/  IMAD.MOV.U32 R5, RZ, RZ, R101 ;  /* 0x000000ffff057224 */ /* 0x000fe200078e0065 */
[----:B------:R-:W-:Y:S04]  /*35a30*/  STS.128 [R0], R80 ;  /* 0x0000005000007388 */ /* 0x000fe80000000c00 */
[----:B------:R-:W-:Y:S04]  /*35a40*/  STS.128 [R0+0x280], R72 ;  /* 0x0002804800007388 */ /* 0x000fe80000000c00 */
[----:B------:R-:W-:Y:S04]  /*35a50*/  STS.128 [R0+0x400], R64 ;  /* 0x0004004000007388 */ /* 0x000fe80000000c00 */
[----:B------:R1:W-:Y:S04]  /*35a60*/  STS.128 [R0+0x600], R4 ;  /* 0x0006000400007388 */ /* 0x0003e80000000c00 */
[----:B------:R-:W-:Y:S06]  /*35a70*/  BAR.SYNC.DEFER_BLOCKING 0x0 ;  /* 0x0000000000007b1d */ /* 0x000fec0000010000 */
[----:B-1----:R-:W2:Y:S04]  /*35a80*/  LDL.LU R4, [R1+0x850] ;  /* 0x0008500001047983 */ /* 0x002ea80000300800 */
[----:B------:R-:W2:Y:S04]  /*35a90*/  LDL.LU R5, [R1+0x854] ;  /* 0x0008540001057983 */ /* 0x000ea80000300800 */
[----:B------:R-:W2:Y:S04]  /*35aa0*/  LDL.LU R6, [R1+0x8b0] ;  /* 0x0008b00001067983 */ /* 0x000ea80000300800 */
[----:B------:R-:W2:Y:S04]  /*35ab0*/  LDL.LU R7, [R1+0x8b4] ;  /* 0x0008b40001077983 */ /* 0x000ea80000300800 */
[----:B------:R-:W1:Y:S04]  /*35ac0*/  LDS.128 R72, [R2] ;  /* 0x0000000002487984 */ /* 0x000e680000000c00 */
[----:B------:R-:W1:Y:S04]  /*35ad0*/  LDS.128 R64, [R2+0x800] ;  /* 0x0008000002407984 */ /* 0x000e680000000c00 */
[----:B------:R-:W1:Y:S04]  /*35ae0*/  LDS.128 R80, [R188] ;  /* 0x00000000bc507984 */ /* 0x000e680000000c00 */
[----:B-1----:R-:W-:Y:S04]  /*35af0*/  STL.64 [R1+0xa0], R72 ;  /* 0x0000a04801007387 */ /* 0x002fe80000100a00 */
[----:B------:R-:W-:Y:S04]  /*35b00*/  STL.64 [R1+0xa8], R74 ;  /* 0x0000a84a01007387 */ /* 0x000fe80000100a00 */
[----:B------:R-:W1:Y:S04]  /*35b10*/  LDS.128 R72, [R188+0x800] ;  /* 0x00080000bc487984 */ /* 0x000e680000000c00 */
[----:B------:R-:W-:Y:S04]  /*35b20*/  STL.64 [R1+0x320], R64 ;  /* 0x0003204001007387 */ /* 0x000fe80000100a00 */
[----:B------:R-:W-:Y:S04]  /*35b30*/  STL.64 [R1+0x328], R66 ;  /* 0x0003284201007387 */ /* 0x000fe80000100a00 */
[----:B------:R-:W1:Y:S04]  /*35b40*/  LDS.128 R64, [R196] ;  /* 0x00000000c4407984 */ /* 0x000e680000000c00 */
[----:B------:R-:W-:Y:S04]  /*35b50*/  STL.64 [R1+0x170], R80 ;  /* 0x0001705001007387 */ /* 0x000fe80000100a00 */
[----:B------:R-:W-:Y:S04]  /*35b60*/  STL.64 [R1+0x178], R82 ;  /* 0x0001785201007387 */ /* 0x000fe80000100a00 */
[----:B------:R-:W1:Y:S04]  /*35b70*/  LDS.128 R80, [R196+0x800] ;  /* 0x00080000c4507984 */ /* 0x000e680000000c00 */
[----:B-1----:R-:W-:Y:S04]  /*35b80*/  STL.64 [R1+0x360], R72 ;  /* 0x0003604801007387 */ /* 0x002fe80000100a00 */
[----:B------:R-:W-:Y:S04]  /*35b90*/  STL.64 [R1+0x368], R74 ;  /* 0x0003684a01007387 */ /* 0x000fe80000100a00 */
[----:B------:R-:W1:Y:S04]  /*35ba0*/  LDS.128 R72, [R3] ;  /* 0x0000000003487984 */ /* 0x000e680000000c00 */
[----:B------:R-:W-:Y:S04]  /*35bb0*/  STL.64 [R1+0x240], R64 ;  /* 0x0002404001007387 */ /* 0x000fe80000100a00 */
[----:B------:R-:W-:Y:S04]  /*35bc0*/  STL.64 [R1+0x248], R66 ;  /* 0x0002484201007387 */ /* 0x000fe80000100a00 */
[----:B------:R-:W1:Y:S04]  /*35bd0*/  LDS.128 R64, [R3+0x800] ;  /* 0x0008000003407984 */ /* 0x000e680000000c00 */
[----:B------:R-:W-:Y:S06]  /*35be0*/  BAR.SYNC.DEFER_BLOCKING 0x0 ;  /* 0x0000000000007b1d */ /* 0x000fec0000010000 */
[----:B------:R-:W-:Y:S04]  /*35bf0*/  STL.64 [R1+0x4f0], R80 ;  /* 0x0004f05001007387 */ /* 0x000fe80000100a00 */
[----:B------:R-:W-:Y:S04]  /*35c00*/  STL.64 [R1+0x4f8], R82 ;  /* 0x0004f85201007387 */ /* 0x000fe80000100a00 */
[----:B-1----:R1:W-:Y:S04]  /*35c10*/  STL.64 [R1+0x260], R72 ;  /* 0x0002604801007387 */ /* 0x0023e80000100a00 */
[----:B------:R1:W-:Y:S04]  /*35c20*/  STL.64 [R1+0x268], R74 ;  /* 0x0002684a01007387 */ /* 0x0003e80000100a00 */
[----:B------:R1:W-:Y:S04]  /*35c30*/  STL.64 [R1+0x600], R64 ;  /* 0x0006004001007387 */ /* 0x0003e80000100a00 */
        /* <DEDUP_REMOVED lines=9> */
[----:B---3--:R1:W-:Y:S04]  /*35cd0*/  STS.128 [R0], R48 ;  /* 0x0000003000007388 */ /* 0x0083e80000000c00 */
[----:B-1----:R-:W3:Y:S04]  /*35ce0*/  LDL.LU R48, [R1+0x728] ;  /* 0x0007280001307983 */ /* 0x002ee80000300800 */
[----:B------:R-:W3:Y:S04]  /*35cf0*/  LDL.LU R49, [R1+0x72c] ;  /* 0x00072c0001317983 */ /* 0x000ee80000300800 */
[----:B------:R-:W3:Y:S04]  /*35d00*/  LDL.LU R50, [R1+0x748] ;  /* 0x0007480001327983 */ /* 0x000ee80000300800 */
[----:B--2---:R1:W-:Y:S04]  /*35d10*/  STS.128 [R0+0x80], R32 ;  /* 0x0000802000007388 */ /* 0x0043e80000000c00 */
[----:B------:R-:W3:Y:S04]  /*35d20*/  LDL.LU R51, [R1+0x74c] ;  /* 0x00074c0001337983 */ /* 0x000ee80000300800 */
[----:B-1----:R-:W2:Y:S04]  /*35d30*/  LDL.LU R32, [R1+0x620] ;  /* 0x0006200001207983 */ /* 0x002ea80000300800 */
[----:B------:R-:W2:Y:S04]  /*35d40*/  LDL.LU R33, [R1+0x624] ;  /* 0x0006240001217983 */ /* 0x000ea80000300800 */
[----:B------:R-:W2:Y:S04]  /*35d50*/  LDL.LU R34, [R1+0x570] ;  /* 0x0005700001227983 */ /* 0x000ea80000300800 */
[----:B------:R-:W2:Y:S04]  /*35d60*/  LDL.LU R35, [R1+0x574] ;  /* 0x0005740001237983 */ /* 0x000ea80000300800 */
[----:B------:R1:W-:Y:S04]  /*35d70*/  STS.128 [R0+0x200], R4 ;  /* 0x0002000400007388 */ /* 0x0003e80000000c00 */
[----:B-1----:R-:W4:Y:S04]  /*35d80*/  LDL.LU R4, [R1+0x628] ;  /* 0x0006280001047983 */ /* 0x002f280000300800 */
[----:B------:R-:W4:Y:S04]  /*35d90*/  LDL.LU R5, [R1+0x62c] ;  /* 0x00062c0001057983 */ /* 0x000f280000300800 */
[----:B------:R-:W4:Y:S04]  /*35da0*/  LDL.LU R6, [R1+0x578] ;  /* 0x0005780001067983 */ /* 0x000f280000300800 */
[----:B------:R-:W4:Y:S04]  /*35db0*/  LDL.LU R7, [R1+0x57c] ;  /* 0x00057c0001077983 */ /* 0x000f280000300800 */
[----:B---3--:R1:W-:Y:S04]  /*35dc0*/  STS.128 [R0+0x480], R48 ;  /* 0x0004803000007388 */ /* 0x0083e80000000c00 */
        /* <DEDUP_REMOVED lines=9> */
[----:B----4-:R-:W-:Y:S04]  /*35e60*/  STS.128 [R0+0x280], R72 ;  /* 0x0002804800007388 */ /* 0x010fe80000000c00 */
[----:B------:R-:W-:Y:S04]  /*35e70*/  STS.128 [R0+0x400], R64 ;  /* 0x0004004000007388 */ /* 0x000fe80000000c00 */
[----:B------:R1:W-:Y:S04]  /*35e80*/  STS.128 [R0+0x680], R4 ;  /* 0x0006800400007388 */ /* 0x0003e80000000c00 */
[----:B------:R-:W-:Y:S06]  /*35e90*/  BAR.SYNC.DEFER_BLOCKING 0x0 ;  /* 0x0000000000007b1d */ /* 0x000fec0000010000 */
[----:B-1----:R-:W2:Y:S04]  /*35ea0*/  LDL.LU R4, [R1+0x440] ;  /* 0x0004400001047983 */ /* 0x002ea80000300800 */
[----:B------:R-:W2:Y:S04]  /*35eb0*/  LDL.LU R5, [R1+0x444] ;  /* 0x0004440001057983 */ /* 0x000ea80000300800 */
[----:B------:R-:W2:Y:S04]  /*35ec0*/  LDL.LU R6, [R1+0x430] ;  /* 0x0004300001067983 */ /* 0x000ea80000300800 */
[----:B------:R-:W1:Y:S04]  /*35ed0*/  LDS.128 R72, [R2] ;  /* 0x0000000002487984 */ /* 0x000e680000000c00 */
[----:B------:R-:W1:Y:S04]  /*35ee0*/  LDS.128 R64, [R2+0x800] ;  /* 0x0008000002407984 */ /* 0x000e680000000c00 */
[----:B------:R-:W2:Y:S04]  /*35ef0*/  LDL.LU R7, [R1+0x434] ;  /* 0x0004340001077983 */ /* 0x000ea80000300800 */
        /* <DEDUP_REMOVED lines=58> */
[----:B------:R-:W-:Y:S04]  /*362a0*/  STS.128 [R0+0x680], R4 ;  /* 0x0006800400007388 */ /* 0x000fe80000000c00 */
[----:B------:R-:W-:Y:S06]  /*362b0*/  BAR.SYNC.DEFER_BLOCKING 0x0 ;  /* 0x0000000000007b1d */ /* 0x000fec0000010000 */
[----:B------:R-:W1:Y:S04]  /*362c0*/  LDS.128 R72, [R2] ;  /* 0x0000000002487984 */ /* 0x000e680000000c00 */
[----:B------:R-:W4:Y:S04]  /*362d0*/  LDS.128 R64, [R2+0x800] ;  /* 0x0008000002407984 */ /* 0x000f280000000c00 */
[----:B------:R-:W4:Y:S04]  /*362e0*/  LDS.128 R80, [R188] ;  /* 0x00000000bc507984 */ /* 0x000f280000000c00 */
[----:B-1----:R-:W-:Y:S04]  /*362f0*/  STL.64 [R1+0x430], R72 ;  /* 0x0004304801007387 */ /* 0x002fe80000100a00 */
[----:B------:R-:W-:Y:S04]  /*36300*/  STL.64 [R1+0x438], R74 ;  /* 0x0004384a01007387 */ /* 0x000fe80000100a00 */
[----:B------:R-:W1:Y:S04]  /*36310*/  LDS.128 R72, [R188+0x800] ;  /* 0x00080000bc487984 */ /* 0x000e680000000c00 */
[----:B----4-:R-:W-:Y:S04]  /*36320*/  STL.64 [R1+0x880], R64 ;  /* 0x0008804001007387 */ /* 0x010fe80000100a00 */
[----:B------:R-:W-:Y:S04]  /*36330*/  STL.64 [R1+0x888], R66 ;  /* 0x0008884201007387 */ /* 0x000fe80000100a00 */
[----:B------:R-:W4:Y:S04]  /*36340*/  LDS.128 R64, [R196] ;  /* 0x00000000c4407984 */ /* 0x000f280000000c00 */
[----:B------:R-:W-:Y:S04]  /*36350*/  STL.64 [R1+0x520], R80 ;  /* 0x0005205001007387 */ /* 0x000fe80000100a00 */
[----:B------:R-:W-:Y:S04]  /*36360*/  STL.64 [R1+0x528], R82 ;  /* 0x0005285201007387 */ /* 0x000fe80000100a00 */
[----:B------:R-:W4:Y:S04]  /*36370*/  LDS.128 R80, [R196+0x800] ;  /* 0x00080000c4507984 */ /* 0x000f280000000c00 */
[----:B-1----:R-:W-:Y:S04]  /*36380*/  STL.64 [R1+0x950], R72 ;  /* 0x0009504801007387 */ /* 0x002fe80000100a00 */
[----:B------:R-:W-:Y:S04]  /*36390*/  STL.64 [R1+0x958], R74 ;  /* 0x0009584a01007387 */ /* 0x000fe80000100a00 */
[----:B------:R-:W1:Y:S04]  /*363a0*/  LDS.128 R72, [R3] ;  /* 0x0000000003487984 */ /* 0x000e680000000c00 */
[----:B----4-:R-:W-:Y:S04]  /*363b0*/  STL.64 [R1+0x740], R64 ;  /* 0x0007404001007387 */ /* 0x010fe80000100a00 */
[----:B------:R-:W-:Y:S04]  /*363c0*/  STL.64 [R1+0x748], R66 ;  /* 0x0007484201007387 */ /* 0x000fe80000100a00 */
[----:B------:R-:W4:Y:S04]  /*363d0*/  LDS.128 R64, [R3+0x800] ;  /* 0x0008000003407984 */ /* 0x000f280000000c00 */
[----:B------:R-:W-:Y:S01]  /*363e0*/  BAR.SYNC.DEFER_BLOCKING 0x0 ;  /* 0x0000000000007b1d */ /* 0x000fe20000010000 */
[----:B------:R-:W-:Y:S01]  /*363f0*/  IMAD.MOV.U32 R4, RZ, RZ, R92 ;  /* 0x000000ffff047224 */ /* 0x000fe200078e005c */
[----:B------:R-:W-:Y:S01]  /*36400*/  MOV R5, R93 ;  /* 0x0000005d00057202 */ /* 0x000fe20000000f00 */
[----:B------:R-:W-:-:S02]  /*36410*/  IMAD.MOV.U32 R6, RZ, RZ, R232 ;  /* 0x000000ffff067224 */ /* 0x000fc400078e00e8 */
[----:B------:R-:W-:Y:S02]  /*36420*/  IMAD.MOV.U32 R7, RZ, RZ, R233 ;  /* 0x000000ffff077224 */ /* 0x000fe400078e00e9 */
[----:B------:R-:W-:Y:S02]  /*36430*/  IMAD.MOV.U32 R232, RZ, RZ, R94 ;  /* 0x000000ffffe87224 */ /* 0x000fe400078e005e */
[----:B------:R-:W-:Y:S01]  /*36440*/  IMAD.MOV.U32 R233, RZ, RZ, R95 ;  /* 0x000000ffffe97224 */ /* 0x000fe200078e005f */
[----:B------:R1:W-:Y:S04]  /*36450*/  STS.128 [R0+0x200], R4 ;  /* 0x0002000400007388 */ /* 0x0003e80000000c00 */
[----:B------:R-:W-:Y:S01]  /*36460*/  STS.128 [R0+0x280], R232 ;  /* 0x000280e800007388 */ /* 0x000fe20000000c00 */
[----:B-1----:R-:W-:-:S02]  /*36470*/  IMAD.MOV.U32 R6, RZ, RZ, R216 ;  /* 0x000000ffff067224 */ /* 0x002fc400078e00d8 */
[----:B------:R-:W-:Y:S02]  /*36480*/  IMAD.MOV.U32 R7, RZ, RZ, R217 ;  /* 0x000000ffff077224 */ /* 0x000fe400078e00d9 */
[----:B------:R-:W-:Y:S02]  /*36490*/  IMAD.MOV.U32 R4, RZ, RZ, R76 ;  /* 0x000000ffff047224 */ /* 0x000fe400078e004c */
[----:B------:R-:W-:Y:S02]  /*364a0*/  IMAD.MOV.U32 R5, RZ, RZ, R77 ;  /* 0x000000ffff057224 */ /* 0x000fe400078e004d */
[----:B------:R-:W-:Y:S02]  /*364b0*/  IMAD.MOV.U32 R216, RZ, RZ, R78 ;  /* 0x000000ffffd87224 */ /* 0x000fe400078e004e */
[----:B------:R-:W-:Y:S01]  /*364c0*/  IMAD.MOV.U32 R217, RZ, RZ, R79 ;  /* 0x000000ffffd97224 */ /* 0x000fe200078e004f */
[----:B------:R-:W-:Y:S04]  /*364d0*/  STS.128 [R0+0x600], R4 ;  /* 0x0006000400007388 */ /* 0x000fe80000000c00 */
[----:B------:R-:W-:Y:S04]  /*364e0*/  STS.128 [R0+0x680], R216 ;  /* 0x000680d800007388 */ /* 0x000fe80000000c00 */
[----:B------:R-:W-:Y:S04]  /*364f0*/  STL.64 [R1+0xa10], R80 ;  /* 0x000a105001007387 */ /* 0x000fe80000100a00 */
[----:B------:R-:W-:Y:S04]  /*36500*/  STL.64 [R1+0xa18], R82 ;  /* 0x000a185201007387 */ /* 0x000fe80000100a00 */
[----:B------:R-:W-:Y:S04]  /*36510*/  STL.64 [R1+0x800], R72 ;  /* 0x0008004801007387 */ /* 0x000fe80000100a00 */
[----:B------:R-:W-:Y:S04]  /*36520*/  STL.64 [R1+0x808], R74 ;  /* 0x0008084a01007387 */ /* 0x000fe80000100a00 */
[----:B----4-:R-:W-:Y:S04]  /*36530*/  STL.64 [R1+0xac0], R64 ;  /* 0x000ac04001007387 */ /* 0x010fe80000100a00 */
[----:B------:R-:W-:Y:S04]  /*36540*/  STL.64 [R1+0xac8], R66 ;  /* 0x000ac84201007387 */ /* 0x000fe80000100a00 */
[----:B---3--:R-:W-:Y:S04]  /*36550*/  STS.128 [R0], R48 ;  /* 0x0000003000007388 */ /* 0x008fe80000000c00 */
[----:B--2---:R1:W-:Y:S02]  /*36560*/  STS.128 [R0+0x80], R32 ;  /* 0x0000802000007388 */ /* 0x0043e40000000c00 */
[----:B-1----:R-:W-:-:S02]  /*36570*/  IMAD.MOV.U32 R34, RZ, RZ, R224 ;  /* 0x000000ffff227224 */ /* 0x002fc400078e00e0 */
[----:B------:R-:W-:Y:S01]  /*36580*/  IMAD.MOV.U32 R35, RZ, RZ, R225 ;  /* 0x000000ffff237224 */ /* 0x000fe200078e00e1 */
[----:B------:R-:W-:Y:S01]  /*36590*/  MOV R225, R87 ;  /* 0x0000005700e17202 */ /* 0x000fe20000000f00 */
[----:B------:R-:W-:Y:S02]  /*365a0*/  IMAD.MOV.U32 R32, RZ, RZ, R84 ;  /* 0x000000ffff207224 */ /* 0x000fe400078e0054 */
[----:B------:R-:W-:Y:S02]  /*365b0*/  IMAD.MOV.U32 R33, RZ, RZ, R85 ;  /* 0x000000ffff217224 */ /* 0x000fe400078e0055 */
[----:B------:R-:W-:-:S03]  /*365c0*/  IMAD.MOV.U32 R224, RZ, RZ, R86 ;  /* 0x000000ffffe07224 */ /* 0x000fc600078e0056 */
[----:B------:R1:W-:Y:S04]  /*365d0*/  STS.128 [R0+0x400], R32 ;  /* 0x0004002000007388 */ /* 0x0003e80000000c00 */
[----:B------:R-:W-:Y:S04]  /*365e0*/  STS.128 [R0+0x480], R224 ;  /* 0x000480e000007388 */ /* 0x000fe80000000c00 */
[----:B------:R-:W-:Y:S06]  /*365f0*/  BAR.SYNC.DEFER_BLOCKING 0x0 ;  /* 0x0000000000007b1d */ /* 0x000fec0000010000 */
[----:B------:R-:W2:Y:S04]  /*36600*/  LDS.128 R64, [R2] ;  /* 0x0000000002407984 */ /* 0x000ea80000000c00 */
[----:B------:R-:W3:Y:S01]  /*36610*/  LDS.128 R48, [R2+0x800] ;  /* 0x0008000002307984 */ /* 0x000ee20000000c00 */
[----:B-1----:R-:W-:Y:S01]  /*36620*/  IMAD.MOV.U32 R34, RZ, RZ, R208 ;  /* 0x000000ffff227224 */ /* 0x002fe200078e00d0 */
[----:B------:R-:W-:Y:S01]  /*36630*/  MOV R35, R209 ;  /* 0x000000d100237202 */ /* 0x000fe20000000f00 */
[----:B------:R-:W-:-:S02]  /*36640*/  IMAD.MOV.U32 R32, RZ, RZ, R68 ;  /* 0x000000ffff207224 */ /* 0x000fc400078e0044 */
[----:B------:R-:W-:Y:S02]  /*36650*/  IMAD.MOV.U32 R33, RZ, RZ, R69 ;  /* 0x000000ffff217224 */ /* 0x000fe400078e0045 */
[----:B------:R-:W-:Y:S02]  /*36660*/  IMAD.MOV.U32 R208, RZ, RZ, R70 ;  /* 0x000000ffffd07224 */ /* 0x000fe400078e0046 */
[----:B------:R-:W-:Y:S02]  /*36670*/  IMAD.MOV.U32 R209, RZ, RZ, R71 ;  /* 0x000000ffffd17224 */ /* 0x000fe400078e0047 */
[----:B------:R-:W1:Y:S04]  /*36680*/  LDS.128 R68, [R188] ;  /* 0x00000000bc447984 */ /* 0x000e680000000c00 */
[----:B--2---:R-:W-:Y:S04]  /*36690*/  STL.64 [R1+0x190], R64 ;  /* 0x0001904001007387 */ /* 0x004fe80000100a00 */
[----:B------:R-:W-:Y:S04]  /*366a0*/  STL.64 [R1+0x198], R66 ;  /* 0x0001984201007387 */ /* 0x000fe80000100a00 */
[----:B------:R-:W2:Y:S04]  /*366b0*/  LDS.128 R64, [R188+0x800] ;  /* 0x00080000bc407984 */ /* 0x000ea80000000c00 */
[----:B---3--:R-:W-:Y:S04]  /*366c0*/  STL.64 [R1+0x790], R48 ;  /* 0x0007903001007387 */ /* 0x008fe80000100a00 */
        /* <DEDUP_REMOVED lines=12> */
[----:B------:R-:W-:-:S02]  /*36790*/  IMAD.MOV.U32 R4, RZ, RZ, R60 ;  /* 0x000000ffff047224 */ /* 0x000fc400078e003c */
[----:B------:R-:W-:Y:S02]  /*367a0*/  IMAD.MOV.U32 R5, RZ, RZ, R61 ;  /* 0x000000ffff057224 */ /* 0x000fe400078e003d */
[----:B------:R-:W-:Y:S01]  /*367b0*/  IMAD.MOV.U32 R6, RZ, RZ, R56 ;  /* 0x000000ffff067224 */ /* 0x000fe200078e0038 */
[----:B-1----:R-:W-:Y:S01]  /*367c0*/  STL.64 [R1+0x8b0], R68 ;  /* 0x0008b04401007387 */ /* 0x002fe20000100a00 */
[----:B------:R-:W-:-:S03]  /*367d0*/  IMAD.MOV.U32 R7, RZ, RZ, R57 ;  /* 0x000000ffff077224 */ /* 0x000fc600078e0039 */
[----:B------:R-:W-:Y:S04]  /*367e0*/  STL.64 [R1+0x8b8], R70 ;  /* 0x0008b84601007387 */ /* 0x000fe80000100a00 */
[----:B--2---:R-:W-:Y:S04]  /*367f0*/  STL.64 [R1+0x570], R64 ;  /* 0x0005704001007387 */ /* 0x004fe80000100a00 */
[----:B------:R-:W-:Y:S04]  /*36800*/  STL.64 [R1+0x578], R66 ;  /* 0x0005784201007387 */ /* 0x000fe80000100a00 */
[----:B------:R1:W-:Y:S04]  /*36810*/  STS.128 [R0+0x200], R4 ;  /* 0x0002000400007388 */ /* 0x0003e80000000c00 */
[----:B---3--:R-:W-:Y:S04]  /*36820*/  STL.64 [R1+0x9f0], R48 ;  /* 0x0009f03001007387 */ /* 0x008fe80000100a00 */
[----:B------:R-:W-:Y:S01]  /*36830*/  STL.64 [R1+0x9f8], R50 ;  /* 0x0009f83201007387 */ /* 0x000fe20000100a00 */
[----:B-1----:R-:W-:-:S02]  /*36840*/  IMAD.MOV.U32 R4, RZ, RZ, R28 ;  /* 0x000000ffff047224 */ /* 0x002fc400078e001c */
[----:B------:R-:W-:Y:S01]  /*36850*/  IMAD.MOV.U32 R5, RZ, RZ, R29 ;  /* 0x000000ffff057224 */ /* 0x000fe200078e001d */
[----:B------:R-:W2:Y:S01]  /*36860*/  LDL.LU R28, [R1+0xba0] ;  /* 0x000ba000011c7983 */ /* 0x000ea20000300800 */
[----:B------:R-:W-:Y:S02]  /*36870*/  IMAD.MOV.U32 R6, RZ, RZ, R24 ;  /* 0x000000ffff067224 */ /* 0x000fe400078e0018 */
[----:B------:R-:W-:Y:S01]  /*36880*/  IMAD.MOV.U32 R7, RZ, RZ, R25 ;  /* 0x000000ffff077224 */ /* 0x000fe200078e0019 */
[----:B------:R-:W2:Y:S01]  /*36890*/  LDL.LU R29, [R1+0xba4] ;  /* 0x000ba400011d7983 */ /* 0x000ea20000300800 */
[----:B------:R-:W-:Y:S01]  /*368a0*/  IMAD.MOV.U32 R24, RZ, RZ, R30 ;  /* 0x000000ffff187224 */ /* 0x000fe200078e001e */
[----:B------:R-:W-:Y:S02]  /*368b0*/  MOV R25, R31 ;  /* 0x0000001f00197202 */ /* 0x000fe40000000f00 */
[----:B------:R-:W2:Y:S04]  /*368c0*/  LDL.LU R30, [R1+0xc60] ;  /* 0x000c6000011e7983 */ /* 0x000ea80000300800 */
[----:B------:R-:W2:Y:S01]  /*368d0*/  LDL.LU R31, [R1+0xc64] ;  /* 0x000c6400011f7983 */ /* 0x000ea20000300800 */
[----:B------:R-:W-:-:S03]  /*368e0*/  IMAD.MOV.U32 R56, RZ, RZ, R62 ;  /* 0x000000ffff387224 */ /* 0x000fc600078e003e */
[----:B------:R1:W-:Y:S01]  /*368f0*/  STS.128 [R0], R32 ;  /* 0x0000002000007388 */ /* 0x0003e20000000c00 */
[----:B------:R-:W-:-:S03]  /*36900*/  IMAD.MOV.U32 R57, RZ, RZ, R63 ;  /* 0x000000ffff397224 */ /* 0x000fc600078e003f */
[----:B------:R3:W-:Y:S04]  /*36910*/  STS.128 [R0+0x680], R24 ;  /* 0x0006801800007388 */ /* 0x0007e80000000c00 */
[----:B------:R-:W-:Y:S01]  /*36920*/  STS.128 [R0+0x80], R208 ;  /* 0x000080d000007388 */ /* 0x000fe20000000c00 */
[----:B-1----:R-:W-:Y:S01]  /*36930*/  IMAD.MOV.U32 R34, RZ, RZ, R40 ;  /* 0x000000ffff227224 */ /* 0x002fe200078e0028 */
[----:B------:R-:W-:Y:S01]  /*36940*/  MOV R33, R45 ;  /* 0x0000002d00217202 */ /* 0x000fe20000000f00 */
[----:B------:R-:W-:Y:S02]  /*36950*/  IMAD.MOV.U32 R35, RZ, RZ, R41 ;  /* 0x000000ffff237224 */ /* 0x000fe400078e0029 */
[----:B------:R-:W-:Y:S01]  /*36960*/  IMAD.MOV.U32 R32, RZ, RZ, R44 ;  /* 0x000000ffff207224 */ /* 0x000fe200078e002c */
[----:B---3--:R-:W3:Y:S01]  /*36970*/  LDL.LU R24, [R1+0xba8] ;  /* 0x000ba80001187983 */ /* 0x008ee20000300800 */
[----:B------:R-:W-:-:S02]  /*36980*/  IMAD.MOV.U32 R40, RZ, RZ, R46 ;  /* 0x000000ffff287224 */ /* 0x000fc400078e002e */
[----:B------:R-:W-:Y:S01]  /*36990*/  IMAD.MOV.U32 R41, RZ, RZ, R47 ;  /* 0x000000ffff297224 */ /* 0x000fe200078e002f */
[----:B------:R-:W3:Y:S04]  /*369a0*/  LDL.LU R25, [R1+0xbac] ;  /* 0x000bac0001197983 */ /* 0x000ee80000300800 */
[----:B------:R-:W3:Y:S04]  /*369b0*/  LDL.LU R26, [R1+0xc68] ;  /* 0x000c6800011a7983 */ /* 0x000ee80000300800 */
[----:B------:R-:W-:Y:S04]  /*369c0*/  STS.128 [R0+0x280], R56 ;  /* 0x0002803800007388 */ /* 0x000fe80000000c00 */
[----:B------:R-:W-:Y:S04]  /*369d0*/  STS.128 [R0+0x400], R32 ;  /* 0x0004002000007388 */ /* 0x000fe80000000c00 */
[----:B------:R-:W-:Y:S04]  /*369e0*/  STS.128 [R0+0x480], R40 ;  /* 0x0004802800007388 */ /* 0x000fe80000000c00 */
[----:B------:R1:W-:Y:S04]  /*369f0*/  STS.128 [R0+0x600], R4 ;  /* 0x0006000400007388 */ /* 0x0003e80000000c00 */
[----:B------:R-:W3:Y:S04]  /*36a00*/  LDL.LU R27, [R1+0xc6c] ;  /* 0x000c6c00011b7983 */ /* 0x000ee80000300800 */
[----:B------:R-:W-:Y:S06]  /*36a10*/  BAR.SYNC.DEFER_BLOCKING 0x0 ;  /* 0x0000000000007b1d */ /* 0x000fec0000010000 */
[----:B-1----:R-:W3:Y:S04]  /*36a20*/  LDL.LU R4, [R1+0xa20] ;  /* 0x000a200001047983 */ /* 0x002ee80000300800 */
[----:B------:R-:W3:Y:S04]  /*36a30*/  LDL.LU R5, [R1+0xa24] ;  /* 0x000a240001057983 */ /* 0x000ee80000300800 */
[----:B------:R-:W3:Y:S04]  /*36a40*/  LDL.LU R6, [R1+0xae0] ;  /* 0x000ae00001067983 */ /* 0x000ee80000300800 */
[----:B------:R-:W3:Y:S04]  /*36a50*/  LDL.LU R7, [R1+0xae4] ;  /* 0x000ae40001077983 */ /* 0x000ee80000300800 */
        /* <DEDUP_REMOVED lines=33> */
[----:B--2---:R1:W-:Y:S04]  /*36c70*/  STS.128 [R0], R28 ;  /* 0x0000001c00007388 */ /* 0x0043e80000000c00 */
[----:B-1----:R-:W2:Y:S04]  /*36c80*/  LDL.LU R28, [R1+0x788] ;  /* 0x00078800011c7983 */ /* 0x002ea80000300800 */
[----:B------:R-:W2:Y:S04]  /*36c90*/  LDL.LU R29, [R1+0x78c] ;  /* 0x00078c00011d7983 */ /* 0x000ea80000300800 */
[----:B------:R-:W2:Y:S04]  /*36ca0*/  LDL.LU R30, [R1+0x8a8] ;  /* 0x0008a800011e7983 */ /* 0x000ea80000300800 */
[----:B------:R-:W2:Y:S04]  /*36cb0*/  LDL.LU R31, [R1+0x8ac] ;  /* 0x0008ac00011f7983 */ /* 0x000ea80000300800 */
[----:B---3--:R1:W-:Y:S04]  /*36cc0*/  STS.128 [R0+0x80], R24 ;  /* 0x0000801800007388 */ /* 0x0083e80000000c00 */
[----:B-1----:R-:W3:Y:S04]  /*36cd0*/  LDL.LU R24, [R1+0x640] ;  /* 0x0006400001187983 */ /* 0x002ee80000300800 */
[----:B------:R-:W3:Y:S04]  /*36ce0*/  LDL.LU R25, [R1+0x644] ;  /* 0x0006440001197983 */ /* 0x000ee80000300800 */
[----:B------:R-:W3:Y:S04]  /*36cf0*/  LDL.LU R26, [R1+0x6a0] ;  /* 0x0006a000011a7983 */ /* 0x000ee80000300800 */
[----:B------:R1:W-:Y:S04]  /*36d00*/  STS.128 [R0+0x200], R4 ;  /* 0x0002000400007388 */ /* 0x0003e80000000c00 */
[----:B------:R-:W3:Y:S04]  /*36d10*/  LDL.LU R27, [R1+0x6a4] ;  /* 0x0006a400011b7983 */ /* 0x000ee80000300800 */
[----:B-1----:R-:W3:Y:S04]  /*36d20*/  LDL.LU R4, [R1+0x648] ;  /* 0x0006480001047983 */ /* 0x002ee80000300800 */
        /* <DEDUP_REMOVED lines=8> */
[----:B----4-:R-:W-:Y:S04]  /*36db0*/  STS.128 [R0+0x280], R40 ;  /* 0x0002802800007388 */ /* 0x010fe80000000c00 */
[----:B------:R-:W-:Y:S04]  /*36dc0*/  STS.128 [R0+0x400], R32 ;  /* 0x0004002000007388 */ /* 0x000fe80000000c00 */
[----:B---3--:R1:W-:Y:S04]  /*36dd0*/  STS.128 [R0+0x600], R24 ;  /* 0x0006001800007388 */ /* 0x0083e80000000c00 */
[----:B-1----:R-:W3:Y:S04]  /*36de0*/  LDL.LU R24, [R1+0x568] ;  /* 0x0005680001187983 */ /* 0x002ee80000300800 */
[----:B------:R-:W3:Y:S04]  /*36df0*/  LDL.LU R25, [R1+0x56c] ;  /* 0x00056c0001197983 */ /* 0x000ee80000300800 */
[----:B------:R1:W-:Y:S04]  /*36e00*/  STS.128 [R0+0x680], R4 ;  /* 0x0006800400007388 */ /* 0x0003e80000000c00 */
[----:B------:R-:W-:Y:S06]  /*36e10*/  BAR.SYNC.DEFER_BLOCKING 0x0 ;  /* 0x0000000000007b1d */ /* 0x000fec0000010000 */
[----:B------:R-:W3:Y:S04]  /*36e20*/  LDL.LU R26, [R1+0x5a8] ;  /* 0x0005a800011a7983 */ /* 0x000ee80000300800 */
[----:B------:R-:W3:Y:S04]  /*36e30*/  LDL.LU R27, [R1+0x5ac] ;  /* 0x0005ac00011b7983 */ /* 0x000ee80000300800 */
        /* <DEDUP_REMOVED lines=89> */
[----:B-1----:R-:W-:Y:S04]  /*373d0*/  STL.64 [R1+0x6a0], R40 ;  /* 0x0006a02801007387 */ /* 0x002fe80000100a00 */
[----:B------:R1:W-:Y:S04]  /*373e0*/  STL.64 [R1+0x6a8], R42 ;  /* 0x0006a82a01007387 */ /* 0x0003e80000100a00 */
[----:B------:R-:W-:Y:S04]  /*373f0*/  STL.64 [R1+0xc60], R32 ;  /* 0x000c602001007387 */ /* 0x000fe80000100a00 */
[----:B------:R1:W-:Y:S04]  /*37400*/  STL.64 [R1+0xc68], R34 ;  /* 0x000c682201007387 */ /* 0x0003e80000100a00 */
[----:B-1----:R-:W4:Y:S04]  /*37410*/  LDL.LU R42, [R1+0x88] ;  /* 0x00008800012a7983 */ /* 0x002f280000300800 */
[----:B------:R-:W4:Y:S04]  /*37420*/  LDL.LU R43, [R1+0x8c] ;  /* 0x00008c00012b7983 */ /* 0x000f280000300800 */
[----:B------:R-:W4:Y:S04]  /*37430*/  LDL.LU R34, [R1+0x60] ;  /* 0x0000600001227983 */ /* 0x000f280000300800 */
[----:B------:R-:W4:Y:S04]  /*37440*/  LDL.LU R35, [R1+0x64] ;  /* 0x0000640001237983 */ /* 0x000f280000300800 */
[----:B--2---:R1:W-:Y:S04]  /*37450*/  STS.128 [R0], R28 ;  /* 0x0000001c00007388 */ /* 0x0043e80000000c00 */
[----:B-1----:R-:W2:Y:S04]  /*37460*/  LDL.LU R30, [R1+0x68] ;  /* 0x00006800011e7983 */ /* 0x002ea80000300800 */
[----:B------:R-:W2:Y:S01]  /*37470*/  LDL.LU R31, [R1+0x6c] ;  /* 0x00006c00011f7983 */ /* 0x000ea20000300800 */
[----:B------:R-:W-:-:S02]  /*37480*/  IMAD.MOV.U32 R4, RZ, RZ, R228 ;  /* 0x000000ffff047224 */ /* 0x000fc400078e00e4 */
[----:B------:R-:W-:Y:S01]  /*37490*/  IMAD.MOV.U32 R5, RZ, RZ, R229 ;  /* 0x000000ffff057224 */ /* 0x000fe200078e00e5 */
[----:B---3--:R1:W-:Y:S04]  /*374a0*/  STS.128 [R0+0x80], R24 ;  /* 0x0000801800007388 */ /* 0x0083e80000000c00 */
[----:B------:R3:W-:Y:S04]  /*374b0*/  STS.128 [R0+0x200], R4 ;  /* 0x0002000400007388 */ /* 0x0007e80000000c00 */
[----:B-1----:R-:W4:Y:S04]  /*374c0*/  LDL.LU R26, [R1+0x40] ;  /* 0x00004000011a7983 */ /* 0x002f280000300800 */
[----:B------:R-:W4:Y:S04]  /*374d0*/  LDL.LU R27, [R1+0x44] ;  /* 0x00004400011b7983 */ /* 0x000f280000300800 */
[----:B---3--:R-:W3:Y:S04]  /*374e0*/  LDL.LU R6, [R1+0x48] ;  /* 0x0000480001067983 */ /* 0x008ee80000300800 */
[----:B------:R-:W3:Y:S01]  /*374f0*/  LDL.LU R7, [R1+0x4c] ;  /* 0x00004c0001077983 */ /* 0x000ee20000300800 */
[----:B------:R-:W-:-:S02]  /*37500*/  IMAD.MOV.U32 R28, RZ, RZ, R222 ;  /* 0x000000ffff1c7224 */ /* 0x000fc400078e00de */
[----:B------:R-:W-:Y:S01]  /*37510*/  IMAD.MOV.U32 R29, RZ, RZ, R223 ;  /* 0x000000ffff1d7224 */ /* 0x000fe200078e00df */
[----:B------:R-:W-:Y:S01]  /*37520*/  MOV R25, R213 ;  /* 0x000000d500197202 */ /* 0x000fe20000000f00 */
[----:B------:R-:W-:Y:S02]  /*37530*/  IMAD.MOV.U32 R40, RZ, RZ, R230 ;  /* 0x000000ffff287224 */ /* 0x000fe400078e00e6 */
[----:B------:R-:W-:Y:S02]  /*37540*/  IMAD.MOV.U32 R41, RZ, RZ, R231 ;  /* 0x000000ffff297224 */ /* 0x000fe400078e00e7 */
[----:B------:R-:W-:Y:S02]  /*37550*/  IMAD.MOV.U32 R32, RZ, RZ, R220 ;  /* 0x000000ffff207224 */ /* 0x000fe400078e00dc */
[----:B------:R-:W-:Y:S02]  /*37560*/  IMAD.MOV.U32 R33, RZ, RZ, R221 ;  /* 0x000000ffff217224 */ /* 0x000fe400078e00dd */
[----:B------:R-:W-:-:S02]  /*37570*/  IMAD.MOV.U32 R24, RZ, RZ, R212 ;  /* 0x000000ffff187224 */ /* 0x000fc400078e00d4 */
[----:B------:R-:W-:Y:S02]  /*37580*/  IMAD.MOV.U32 R4, RZ, RZ, R214 ;  /* 0x000000ffff047224 */ /* 0x000fe400078e00d6 */
[----:B------:R-:W-:Y:S01]  /*37590*/  IMAD.MOV.U32 R5, RZ, RZ, R215 ;  /* 0x000000ffff057224 */ /* 0x000fe200078e00d7 */
[----:B--2---:R1:W-:Y:S04]  /*375a0*/  STS.128 [R0+0x480], R28 ;  /* 0x0004801c00007388 */ /* 0x0043e80000000c00 */
[----:B-1----:R-:W2:Y:S04]  /*375b0*/  LDL.LU R30, [R1+0x20] ;  /* 0x00002000011e7983 */ /* 0x002ea80000300800 */
[----:B------:R-:W2:Y:S04]  /*375c0*/  LDL.LU R31, [R1+0x24] ;  /* 0x00002400011f7983 */ /* 0x000ea80000300800 */
[----:B----4-:R-:W-:Y:S04]  /*375d0*/  STS.128 [R0+0x280], R40 ;  /* 0x0002802800007388 */ /* 0x010fe80000000c00 */
[----:B------:R-:W-:Y:S04]  /*375e0*/  STS.128 [R0+0x400], R32 ;  /* 0x0004002000007388 */ /* 0x000fe80000000c00 */
[----:B------:R1:W-:Y:S04]  /*375f0*/  STS.128 [R0+0x600], R24 ;  /* 0x0006001800007388 */ /* 0x0003e80000000c00 */
[----:B---3--:R3:W-:Y:S04]  /*37600*/  STS.128 [R0+0x680], R4 ;  /* 0x0006800400007388 */ /* 0x0087e80000000c00 */
[----:B------:R-:W-:Y:S06]  /*37610*/  BAR.SYNC.DEFER_BLOCKING 0x0 ;  /* 0x0000000000007b1d */ /* 0x000fec0000010000 */
[----:B-1----:R-:W4:Y:S04]  /*37620*/  LDL.LU R26, [R1+0x28] ;  /* 0x00002800011a7983 */ /* 0x002f280000300800 */
[----:B------:R-:W4:Y:S04]  /*37630*/  LDL.LU R27, [R1+0x2c] ;  /* 0x00002c00011b7983 */ /* 0x000f280000300800 */
[----:B---3--:R-:W3:Y:S04]  /*37640*/  LDL.LU R6, [R1] ;  /* 0x0000000001067983 */ /* 0x008ee80000300800 */
        /* <DEDUP_REMOVED lines=18> */
[----:B------:R-:W1:Y:S01]  /*37770*/  LDS.128 R32, [R3+0x800] ;  /* 0x0008000003207984 */ /* 0x000e620000000c00 */
[----:B------:R-:W-:-:S02]  /*37780*/  IMAD.MOV.U32 R28, RZ, RZ, R204 ;  /* 0x000000ffff1c7224 */ /* 0x000fc400078e00cc */
[----:B------:R-:W-:Y:S01]  /*37790*/  IMAD.MOV.U32 R29, RZ, RZ, R205 ;  /* 0x000000ffff1d7224 */ /* 0x000fe200078e00cd */
[----:B------:R-:W-:Y:S06]  /*377a0*/  BAR.SYNC.DEFER_BLOCKING 0x0 ;  /* 0x0000000000007b1d */ /* 0x000fec0000010000 */
[----:B------:R-:W-:Y:S04]  /*377b0*/  STL.64 [R1+0xb80], R44 ;  /* 0x000b802c01007387 */ /* 0x000fe80000100a00 */
[----:B------:R-:W-:Y:S04]  /*377c0*/  STL.64 [R1+0xb88], R46 ;  /* 0x000b882e01007387 */ /* 0x000fe80000100a00 */
[----:B-1----:R-:W-:Y:S04]  /*377d0*/  STL.64 [R1+0x310], R40 ;  /* 0x0003102801007387 */ /* 0x002fe80000100a00 */
[----:B------:R-:W-:Y:S04]  /*377e0*/  STL.64 [R1+0x318], R42 ;  /* 0x0003182a01007387 */ /* 0x000fe80000100a00 */
[----:B------:R-:W-:Y:S04]  /*377f0*/  STL.64 [R1+0xbb0], R32 ;  /* 0x000bb02001007387 */ /* 0x000fe80000100a00 */
[----:B------:R-:W-:Y:S04]  /*37800*/  STL.64 [R1+0xbb8], R34 ;  /* 0x000bb82201007387 */ /* 0x000fe80000100a00 */
[----:B--2---:R1:W-:Y:S04]  /*37810*/  STS.128 [R0], R28 ;  /* 0x0000001c00007388 */ /* 0x0043e80000000c00 */
[----:B-1----:R-:W2:Y:S04]  /*37820*/  LDL.LU R30, [R1+0x8] ;  /* 0x00000800011e7983 */ /* 0x002ea80000300800 */
[----:B------:R-:W2:Y:S01]  /*37830*/  LDL.LU R31, [R1+0xc] ;  /* 0x00000c00011f7983 */ /* 0x000ea20000300800 */
[----:B------:R-:W-:-:S02]  /*37840*/  IMAD.MOV.U32 R4, RZ, RZ, R52 ;  /* 0x000000ffff047224 */ /* 0x000fc400078e0034 */
[----:B------:R-:W-:-:S05]  /*37850*/  IMAD.MOV.U32 R5, RZ, RZ, R53 ;  /* 0x000000ffff057224 */ /* 0x000fca00078e0035 */
[----:B---3--:R1:W-:Y:S02]  /*37860*/  STS.128 [R0+0x200], R4 ;  /* 0x0002000400007388 */ /* 0x0083e40000000c00 */
[----:B-1----:R-:W-:Y:S01]  /*37870*/  IMAD.MOV.U32 R6, RZ, RZ, R16 ;  /* 0x000000ffff067224 */ /* 0x002fe200078e0010 */
[----:B------:R-:W-:Y:S01]  /*37880*/  MOV R7, R17 ;  /* 0x0000001100077202 */ /* 0x000fe20000000f00 */
[----:B------:R-:W-:Y:S02]  /*37890*/  IMAD.MOV.U32 R16, RZ, RZ, R22 ;  /* 0x000000ffff107224 */ /* 0x000fe400078e0016 */
[----:B------:R-:W-:Y:S02]  /*378a0*/  IMAD.MOV.U32 R17, RZ, RZ, R23 ;  /* 0x000000ffff117224 */ /* 0x000fe400078e0017 */
[----:B------:R-:W-:Y:S02]  /*378b0*/  IMAD.MOV.U32 R4, RZ, RZ, R20 ;  /* 0x000000ffff047224 */ /* 0x000fe400078e0014 */
[----:B------:R-:W-:Y:S01]  /*378c0*/  IMAD.MOV.U32 R5, RZ, RZ, R21 ;  /* 0x000000ffff057224 */ /* 0x000fe200078e0015 */
[----:B------:R-:W3:Y:S04]  /*378d0*/  LDL.LU R20, [R1+0xcc0] ;  /* 0x000cc00001147983 */ /* 0x000ee80000300800 */
[----:B------:R-:W3:Y:S04]  /*378e0*/  LDL.LU R21, [R1+0xcc4] ;  /* 0x000cc40001157983 */ /* 0x000ee80000300800 */
[----:B------:R-:W3:Y:S04]  /*378f0*/  LDL.LU R22, [R1+0xde0] ;  /* 0x000de00001167983 */ /* 0x000ee80000300800 */
[----:B------:R1:W-:Y:S04]  /*37900*/  STS.128 [R0+0x680], R16 ;  /* 0x0006801000007388 */ /* 0x0003e80000000c00 */
[----:B------:R-:W3:Y:S04]  /*37910*/  LDL.LU R23, [R1+0xde4] ;  /* 0x000de40001177983 */ /* 0x000ee80000300800 */
[----:B-1----:R-:W3:Y:S04]  /*37920*/  LDL.LU R16, [R1+0xcc8] ;  /* 0x000cc80001107983 */ /* 0x002ee80000300800 */
[----:B------:R-:W3:Y:S04]  /*37930*/  LDL.LU R17, [R1+0xccc] ;  /* 0x000ccc0001117983 */ /* 0x000ee80000300800 */
[----:B------:R-:W3:Y:S04]  /*37940*/  LDL.LU R18, [R1+0xde8] ;  /* 0x000de80001127983 */ /* 0x000ee80000300800 */
[----:B------:R-:W3:Y:S01]  /*37950*/  LDL.LU R19, [R1+0xdec] ;  /* 0x000dec0001137983 */ /* 0x000ee20000300800 */
[----:B------:R-:W-:-:S02]  /*37960*/  IMAD.MOV.U32 R24, RZ, RZ, R206 ;  /* 0x000000ffff187224 */ /* 0x000fc400078e00ce */
[----:B------:R-:W-:Y:S01]  /*37970*/  IMAD.MOV.U32 R25, RZ, RZ, R207 ;  /* 0x000000ffff197224 */ /* 0x000fe200078e00cf */
[----:B------:R-:W-:Y:S01]  /*37980*/  MOV R29, R55 ;  /* 0x00000037001d7202 */ /* 0x000fe20000000f00 */
[----:B------:R-:W-:-:S03]  /*37990*/  IMAD.MOV.U32 R28, RZ, RZ, R54 ;  /* 0x000000ffff1c7224 */ /* 0x000fc600078e0036 */
[----:B----4-:R1:W-:Y:S04]  /*379a0*/  STS.128 [R0+0x80], R24 ;  /* 0x0000801800007388 */ /* 0x0103e80000000c00 */
[----:B------:R4:W-:Y:S01]  /*379b0*/  STS.128 [R0+0x600], R4 ;  /* 0x0006000400007388 */ /* 0x0009e20000000c00 */
[----:B-1----:R-:W-:Y:S02]  /*379c0*/  IMAD.MOV.U32 R26, RZ, RZ, R244 ;  /* 0x000000ffff1a7224 */ /* 0x002fe400078e00f4 */
[----:B------:R-:W-:Y:S02]  /*379d0*/  IMAD.MOV.U32 R27, RZ, RZ, R245 ;  /* 0x000000ffff1b7224 */ /* 0x000fe400078e00f5 */
[----:B------:R-:W-:Y:S01]  /*379e0*/  IMAD.MOV.U32 R24, RZ, RZ, R36 ;  /* 0x000000ffff187224 */ /* 0x000fe200078e0024 */
[----:B----4-:R-:W2:Y:S01]  /*379f0*/  LDL.LU R4, [R1+0xbd0] ;  /* 0x000bd00001047983 */ /* 0x010ea20000300800 */
[----:B------:R-:W-:-:S02]  /*37a00*/  IMAD.MOV.U32 R25, RZ, RZ, R37 ;  /* 0x000000ffff197224 */ /* 0x000fc400078e0025 */
[----:B------:R-:W-:Y:S01]  /*37a10*/  IMAD.MOV.U32 R244, RZ, RZ, R38 ;  /* 0x000000fffff47224 */ /* 0x000fe200078e0026 */
[----:B------:R-:W2:Y:S01]  /*37a20*/  LDL.LU R5, [R1+0xbd4] ;  /* 0x000bd40001057983 */ /* 0x000ea20000300800 */
[----:B------:R-:W-:-:S03]  /*37a30*/  IMAD.MOV.U32 R245, RZ, RZ, R39 ;  /* 0x000000fffff57224 */ /* 0x000fc600078e0027 */
[----:B------:R-:W-:Y:S04]  /*37a40*/  STS.128 [R0+0x400], R24 ;  /* 0x0004001800007388 */ /* 0x000fe80000000c00 */
[----:B------:R-:W-:Y:S04]  /*37a50*/  STS.128 [R0+0x480], R244 ;  /* 0x000480f400007388 */ /* 0x000fe80000000c00 */
[----:B------:R-:W2:Y:S04]  /*37a60*/  LDL.LU R6, [R1+0xc90] ;  /* 0x000c900001067983 */ /* 0x000ea80000300800 */
[----:B------:R-:W2:Y:S04]  /*37a70*/  LDL.LU R7, [R1+0xc94] ;  /* 0x000c940001077983 */ /* 0x000ea80000300800 */
[----:B--2---:R-:W-:Y:S04]  /*37a80*/  STS.128 [R0+0x280], R28 ;  /* 0x0002801c00007388 */ /* 0x004fe80000000c00 */
[----:B------:R-:W-:Y:S06]  /*37a90*/  BAR.SYNC.DEFER_BLOCKING 0x0 ;  /* 0x0000000000007b1d */ /* 0x000fec0000010000 */
[----:B------:R-:W1:Y:S04]  /*37aa0*/  LDS.128 R28, [R2] ;  /* 0x00000000021c7984 */ /* 0x000e680000000c00 */
[----:B------:R-:W2:Y:S04]  /*37ab0*/  LDS.128 R24, [R2+0x800] ;  /* 0x0008000002187984 */ /* 0x000ea80000000c00 */
[----:B------:R-:W2:Y:S04]  /*37ac0*/  LDS.128 R32, [R188] ;  /* 0x00000000bc207984 */ /* 0x000ea80000000c00 */
[----:B-1----:R-:W-:Y:S04]  /*37ad0*/  STL.64 [R1], R28 ;  /* 0x0000001c01007387 */ /* 0x002fe80000100a00 */
[----:B------:R-:W-:Y:S04]  /*37ae0*/  STL.64 [R1+0x8], R30 ;  /* 0x0000081e01007387 */ /* 0x000fe80000100a00 */
[----:B------:R-:W1:Y:S04]  /*37af0*/  LDS.128 R28, [R188+0x800] ;  /* 0x00080000bc1c7984 */ /* 0x000e680000000c00 */
[----:B--2---:R-:W-:Y:S04]  /*37b00*/  STL.64 [R1+0x1b0], R24 ;  /* 0x0001b01801007387 */ /* 0x004fe80000100a00 */
[----:B------:R-:W-:Y:S04]  /*37b10*/  STL.64 [R1+0x1b8], R26 ;  /* 0x0001b81a01007387 */ /* 0x000fe80000100a00 */
[----:B------:R-:W2:Y:S04]  /*37b20*/  LDS.128 R24, [R196] ;  /* 0x00000000c4187984 */ /* 0x000ea80000000c00 */
[----:B------:R-:W-:Y:S04]  /*37b30*/  STL.64 [R1+0x20], R32 ;  /* 0x0000202001007387 */ /* 0x000fe80000100a00 */
[----:B------:R-:W-:Y:S04]  /*37b40*/  STL.64 [R1+0x28], R34 ;  /* 0x0000282201007387 */ /* 0x000fe80000100a00 */
[----:B------:R-:W3:Y:S04]  /*37b50*/  LDS.128 R32, [R196+0x800] ;  /* 0x00080000c4207984 */ /* 0x000ee80000000c00 */
[----:B-1----:R-:W-:Y:S04]  /*37b60*/  STL.64 [R1+0x450], R28 ;  /* 0x0004501c01007387 */ /* 0x002fe80000100a00 */
[----:B------:R-:W-:Y:S04]  /*37b70*/  STL.64 [R1+0x458], R30 ;  /* 0x0004581e01007387 */ /* 0x000fe80000100a00 */
[----:B------:R-:W1:Y:S04]  /*37b80*/  LDS.128 R28, [R3] ;  /* 0x00000000031c7984 */ /* 0x000e680000000c00 */
[----:B--2---:R-:W-:Y:S04]  /*37b90*/  STL.64 [R1+0x60], R24 ;  /* 0x0000601801007387 */ /* 0x004fe80000100a00 */
[----:B------:R-:W-:Y:S04]  /*37ba0*/  STL.64 [R1+0x68], R26 ;  /* 0x0000681a01007387 */ /* 0x000fe80000100a00 */
[----:B------:R-:W2:Y:S04]  /*37bb0*/  LDS.128 R24, [R3+0x800] ;  /* 0x0008000003187984 */ /* 0x000ea80000000c00 */
[----:B------:R-:W-:Y:S06]  /*37bc0*/  BAR.SYNC.DEFER_BLOCKING 0x0 ;  /* 0x0000000000007b1d */ /* 0x000fec0000010000 */
[----:B---3--:R-:W-:Y:S04]  /*37bd0*/  STL.64 [R1+0x780], R32 ;  /* 0x0007802001007387 */ /* 0x008fe80000100a00 */
[----:B------:R-:W-:Y:S04]  /*37be0*/  STL.64 [R1+0x788], R34 ;  /* 0x0007882201007387 */ /* 0x000fe80000100a00 */
[----:B-1----:R1:W-:Y:S04]  /*37bf0*/  STL.64 [R1+0x110], R28 ;  /* 0x0001101c01007387 */ /* 0x0023e80000100a00 */
[----:B------:R3:W-:Y:S04]  /*37c00*/  STL.64 [R1+0x118], R30 ;  /* 0x0001181e01007387 */ /* 0x0007e80000100a00 */
[----:B--2---:R2:W-:Y:S04]  /*37c10*/  STL.64 [R1+0xae0], R24 ;  /* 0x000ae01801007387 */ /* 0x0045e80000100a00 */
[----:B------:R2:W-:Y:S04]  /*37c20*/  STL.64 [R1+0xae8], R26 ;  /* 0x000ae81a01007387 */ /* 0x0005e80000100a00 */
[----:B-1----:R-:W4:Y:S04]  /*37c30*/  LDL.LU R28, [R1+0xbd8] ;  /* 0x000bd800011c7983 */ /* 0x002f280000300800 */
[----:B------:R-:W4:Y:S04]  /*37c40*/  LDL.LU R29, [R1+0xbdc] ;  /* 0x000bdc00011d7983 */ /* 0x000f280000300800 */
[----:B---3--:R-:W4:Y:S04]  /*37c50*/  LDL.LU R30, [R1+0xc98] ;  /* 0x000c9800011e7983 */ /* 0x008f280000300800 */
[----:B------:R-:W4:Y:S04]  /*37c60*/  LDL.LU R31, [R1+0xc9c] ;  /* 0x000c9c00011f7983 */ /* 0x000f280000300800 */
[----:B--2---:R-:W2:Y:S04]  /*37c70*/  LDL.LU R24, [R1+0xa30] ;  /* 0x000a300001187983 */ /* 0x004ea80000300800 */
[----:B------:R-:W2:Y:S04]  /*37c80*/  LDL.LU R25, [R1+0xa34] ;  /* 0x000a340001197983 */ /* 0x000ea80000300800 */
[----:B------:R-:W2:Y:S04]  /*37c90*/  LDL.LU R26, [R1+0xb20] ;  /* 0x000b2000011a7983 */ /* 0x000ea80000300800 */
[----:B------:R1:W-:Y:S04]  /*37ca0*/  STS.128 [R0], R20 ;  /* 0x0000001400007388 */ /* 0x0003e80000000c00 */
[----:B------:R-:W2:Y:S04]  /*37cb0*/  LDL.LU R27, [R1+0xb24] ;  /* 0x000b2400011b7983 */ /* 0x000ea80000300800 */
[----:B------:R3:W-:Y:S04]  /*37cc0*/  STS.128 [R0+0x80], R16 ;  /* 0x0000801000007388 */ /* 0x0007e80000000c00 */
[----:B-1----:R-:W2:Y:S04]  /*37cd0*/  LDL.LU R20, [R1+0xa38] ;  /* 0x000a380001147983 */ /* 0x002ea80000300800 */
[----:B------:R-:W2:Y:S04]  /*37ce0*/  LDL.LU R21, [R1+0xa3c] ;  /* 0x000a3c0001157983 */ /* 0x000ea80000300800 */
[----:B------:R-:W2:Y:S04]  /*37cf0*/  LDL.LU R22, [R1+0xb28] ;  /* 0x000b280001167983 */ /* 0x000ea80000300800 */
[----:B------:R-:W2:Y:S04]  /*37d00*/  LDL.LU R23, [R1+0xb2c] ;  /* 0x000b2c0001177983 */ /* 0x000ea80000300800 */
[----:B---3--:R-:W3:Y:S04]  /*37d10*/  LDL.LU R16, [R1+0x7d0] ;  /* 0x0007d00001107983 */ /* 0x008ee80000300800 */
[----:B------:R-:W3:Y:S04]  /*37d20*/  LDL.LU R17, [R1+0x7d4] ;  /* 0x0007d40001117983 */ /* 0x000ee80000300800 */
[----:B------:R-:W3:Y:S04]  /*37d30*/  LDL.LU R18, [R1+0x8d0] ;  /* 0x0008d00001127983 */ /* 0x000ee80000300800 */
[----:B------:R-:W3:Y:S04]  /*37d40*/  LDL.LU R19, [R1+0x8d4] ;  /* 0x0008d40001137983 */ /* 0x000ee80000300800 */
[----:B------:R1:W-:Y:S04]  /*37d50*/  STS.128 [R0+0x200], R4 ;  /* 0x0002000400007388 */ /* 0x0003e80000000c00 */
[----:B-1----:R-:W4:Y:S04]  /*37d60*/  LDL.LU R4, [R1+0x7d8] ;  /* 0x0007d80001047983 */ /* 0x002f280000300800 */
[----:B------:R-:W4:Y:S04]  /*37d70*/  LDL.LU R5, [R1+0x7dc] ;  /* 0x0007dc0001057983 */ /* 0x000f280000300800 */
[----:B------:R-:W4:Y:S04]  /*37d80*/  LDL.LU R6, [R1+0x8d8] ;  /* 0x0008d80001067983 */ /* 0x000f280000300800 */
[----:B------:R-:W4:Y:S04]  /*37d90*/  LDL.LU R7, [R1+0x8dc] ;  /* 0x0008dc0001077983 */ /* 0x000f280000300800 */
[----:B--2---:R1:W-:Y:S04]  /*37da0*/  STS.128 [R0+0x480], R20 ;  /* 0x0004801400007388 */ /* 0x0043e80000000c00 */
[----:B-1----:R-:W2:Y:S04]  /*37db0*/  LDL.LU R20, [R1+0x630] ;  /* 0x0006300001147983 */ /* 0x002ea80000300800 */
[----:B------:R-:W2:Y:S04]  /*37dc0*/  LDL.LU R21, [R1+0x634] ;  /* 0x0006340001157983 */ /* 0x000ea80000300800 */
[----:B------:R-:W2:Y:S04]  /*37dd0*/  LDL.LU R22, [R1+0x760] ;  /* 0x0007600001167983 */ /* 0x000ea80000300800 */
[----:B---3--:R1:W-:Y:S04]  /*37de0*/  STS.128 [R0+0x600], R16 ;  /* 0x0006001000007388 */ /* 0x0083e80000000c00 */
[----:B------:R-:W2:Y:S04]  /*37df0*/  LDL.LU R23, [R1+0x764] ;  /* 0x0007640001177983 */ /* 0x000ea80000300800 */
[----:B-1----:R-:W3:Y:S04]  /*37e00*/  LDL.LU R16, [R1+0x638] ;  /* 0x0006380001107983 */ /* 0x002ee80000300800 */
[----:B------:R-:W3:Y:S04]  /*37e10*/  LDL.LU R17, [R1+0x63c] ;  /* 0x00063c0001117983 */ /* 0x000ee80000300800 */
[----:B------:R-:W3:Y:S04]  /*37e20*/  LDL.LU R18, [R1+0x768] ;  /* 0x0007680001127983 */ /* 0x000ee80000300800 */
[----:B------:R-:W3:Y:S04]  /*37e30*/  LDL.LU R19, [R1+0x76c] ;  /* 0x00076c0001137983 */ /* 0x000ee80000300800 */
[----:B----4-:R-:W-:Y:S04]  /*37e40*/  STS.128 [R0+0x280], R28 ;  /* 0x0002801c00007388 */ /* 0x010fe80000000c00 */
[----:B------:R-:W-:Y:S04]  /*37e50*/  STS.128 [R0+0x400], R24 ;  /* 0x0004001800007388 */ /* 0x000fe80000000c00 */
[----:B------:R1:W-:Y:S04]  /*37e60*/  STS.128 [R0+0x680], R4 ;  /* 0x0006800400007388 */ /* 0x0003e80000000c00 */
        /* <DEDUP_REMOVED lines=157> */
[----:B------:R-:W-:Y:S04]  /*38840*/  STL.64 [R1+0xf8], R30 ;  /* 0x0000f81e01007387 */ /* 0x000fe80000100a00 */
[----:B------:R-:W-:Y:S04]  /*38850*/  STL.64 [R1+0xc90], R24 ;  /* 0x000c901801007387 */ /* 0x000fe80000100a00 */
[----:B------:R1:W-:Y:S04]  /*38860*/  STL.64 [R1+0xc98], R26 ;  /* 0x000c981a01007387 */ /* 0x0003e80000100a00 */
[----:B-1----:R-:W4:Y:S04]  /*38870*/  LDL.LU R26, [R1+0xc8] ;  /* 0x0000c800011a7983 */ /* 0x002f280000300800 */
[----:B------:R-:W4:Y:S04]  /*38880*/  LDL.LU R27, [R1+0xcc] ;  /* 0x0000cc00011b7983 */ /* 0x000f280000300800 */
[----:B--2---:R1:W-:Y:S04]  /*38890*/  STS.128 [R0], R20 ;  /* 0x0000001400007388 */ /* 0x0043e80000000c00 */
[----:B-1----:R-:W2:Y:S04]  /*388a0*/  LDL.LU R22, [R1+0xb0] ;  /* 0x0000b00001167983 */ /* 0x002ea80000300800 */
[----:B------:R-:W2:Y:S04]  /*388b0*/  LDL.LU R23, [R1+0xb4] ;  /* 0x0000b40001177983 */ /* 0x000ea80000300800 */
[----:B---3--:R1:W-:Y:S04]  /*388c0*/  STS.128 [R0+0x80], R16 ;  /* 0x0000801000007388 */ /* 0x0083e80000000c00 */
[----:B-1----:R-:W3:Y:S04]  /*388d0*/  LDL.LU R18, [R1+0xb8] ;  /* 0x0000b80001127983 */ /* 0x002ee80000300800 */
[----:B------:R-:W3:Y:S01]  /*388e0*/  LDL.LU R19, [R1+0xbc] ;  /* 0x0000bc0001137983 */ /* 0x000ee20000300800 */
[----:B------:R-:W-:-:S02]  /*388f0*/  IMAD.MOV.U32 R4, RZ, RZ, R248 ;  /* 0x000000ffff047224 */ /* 0x000fc400078e00f8 */
[----:B------:R-:W-:-:S05]  /*38900*/  IMAD.MOV.U32 R5, RZ, RZ, R249 ;  /* 0x000000ffff057224 */ /* 0x000fca00078e00f9 */
[----:B------:R1:W-:Y:S02]  /*38910*/  STS.128 [R0+0x200], R4 ;  /* 0x0002000400007388 */ /* 0x0003e40000000c00 */
[----:B-1----:R-:W-:Y:S02]  /*38920*/  IMAD.MOV.U32 R4, RZ, RZ, R12 ;  /* 0x000000ffff047224 */ /* 0x002fe400078e000c */
[----:B------:R-:W-:Y:S01]  /*38930*/  IMAD.MOV.U32 R6, RZ, RZ, R8 ;  /* 0x000000ffff067224 */ /* 0x000fe200078e0008 */
[----:B------:R-:W3:Y:S01]  /*38940*/  LDL.LU R12, [R1+0xe90] ;  /* 0x000e9000010c7983 */ /* 0x000ee20000300800 */
[----:B------:R-:W-:Y:S02]  /*38950*/  IMAD.MOV.U32 R7, RZ, RZ, R9 ;  /* 0x000000ffff077224 */ /* 0x000fe400078e0009 */
[----:B------:R-:W-:Y:S02]  /*38960*/  IMAD.MOV.U32 R5, RZ, RZ, R13 ;  /* 0x000000ffff057224 */ /* 0x000fe400078e000d */
[----:B------:R-:W-:Y:S01]  /*38970*/  IMAD.MOV.U32 R8, RZ, RZ, R14 ;  /* 0x000000ffff087224 */ /* 0x000fe200078e000e */
[----:B------:R-:W3:Y:S01]  /*38980*/  LDL.LU R13, [R1+0xe94] ;  /* 0x000e9400010d7983 */ /* 0x000ee20000300800 */
[----:B------:R-:W-:-:S03]  /*38990*/  IMAD.MOV.U32 R9, RZ, RZ, R15 ;  /* 0x000000ffff097224 */ /* 0x000fc600078e000f */
[----:B------:R-:W3:Y:S04]  /*389a0*/  LDL.LU R14, [R1+0xfa0] ;  /* 0x000fa000010e7983 */ /* 0x000ee80000300800 */
[----:B------:R-:W3:Y:S04]  /*389b0*/  LDL.LU R15, [R1+0xfa4] ;  /* 0x000fa400010f7983 */ /* 0x000ee80000300800 */
[----:B------:R1:W-:Y:S04]  /*389c0*/  STS.128 [R0+0x680], R8 ;  /* 0x0006800800007388 */ /* 0x0003e80000000c00 */
[----:B------:R1:W-:Y:S04]  /*389d0*/  STS.128 [R0+0x600], R4 ;  /* 0x0006000400007388 */ /* 0x0003e80000000c00 */
[----:B-1----:R-:W3:Y:S04]  /*389e0*/  LDL.LU R8, [R1+0xe98] ;  /* 0x000e980001087983 */ /* 0x002ee80000300800 */
        /* <DEDUP_REMOVED lines=10> */
[----:B------:R-:W-:Y:S02]  /*38a90*/  IMAD.MOV.U32 R20, RZ, RZ, R236 ;  /* 0x000000ffff147224 */ /* 0x000fe400078e00ec */
[----:B------:R-:W-:Y:S02]  /*38aa0*/  IMAD.MOV.U32 R21, RZ, RZ, R237 ;  /* 0x000000ffff157224 */ /* 0x000fe400078e00ed */
[----:B------:R-:W-:Y:S01]  /*38ab0*/  IMAD.MOV.U32 R16, RZ, RZ, R238 ;  /* 0x000000ffff107224 */ /* 0x000fe200078e00ee */
[----:B----4-:R-:W-:Y:S04]  /*38ac0*/  STS.128 [R0+0x280], R24 ;  /* 0x0002801800007388 */ /* 0x010fe80000000c00 */
[----:B--2---:R-:W-:Y:S04]  /*38ad0*/  STS.128 [R0+0x400], R20 ;  /* 0x0004001400007388 */ /* 0x004fe80000000c00 */
[----:B---3--:R-:W-:Y:S04]  /*38ae0*/  STS.128 [R0+0x480], R16 ;  /* 0x0004801000007388 */ /* 0x008fe80000000c00 */
[----:B------:R-:W-:Y:S06]  /*38af0*/  BAR.SYNC.DEFER_BLOCKING 0x0 ;  /* 0x0000000000007b1d */ /* 0x000fec0000010000 */
[----:B------:R-:W1:Y:S04]  /*38b00*/  LDS.128 R248, [R2] ;  /* 0x0000000002f87984 */ /* 0x000e680000000c00 */
[----:B------:R-:W2:Y:S04]  /*38b10*/  LDS.128 R16, [R2+0x800] ;  /* 0x0008000002107984 */ /* 0x000ea80000000c00 */
[----:B------:R-:W3:Y:S04]  /*38b20*/  LDS.128 R24, [R188] ;  /* 0x00000000bc187984 */ /* 0x000ee80000000c00 */
[----:B------:R-:W4:Y:S04]  /*38b30*/  LDS.128 R20, [R188+0x800] ;  /* 0x00080000bc147984 */ /* 0x000f280000000c00 */
[----:B-1----:R-:W-:Y:S04]  /*38b40*/  STL [R1+0x1b48], R248 ;  /* 0x001b48f801007387 */ /* 0x002fe80000100800 */
[----:B------:R-:W-:Y:S04]  /*38b50*/  STL [R1+0x1b44], R249 ;  /* 0x001b44f901007387 */ /* 0x000fe80000100800 */
[----:B------:R-:W-:Y:S04]  /*38b60*/  STL [R1+0x1b3c], R250 ;  /* 0x001b3cfa01007387 */ /* 0x000fe80000100800 */
[----:B------:R-:W-:Y:S04]  /*38b70*/  STL [R1+0x1b38], R251 ;  /* 0x001b38fb01007387 */ /* 0x000fe80000100800 */
[----:B--2---:R-:W-:Y:S04]  /*38b80*/  STL.64 [R1+0xb0], R16 ;  /* 0x0000b01001007387 */ /* 0x004fe80000100a00 */
[----:B------:R-:W-:Y:S04]  /*38b90*/  STL.64 [R1+0xb8], R18 ;  /* 0x0000b81201007387 */ /* 0x000fe80000100a00 */
[----:B------:R-:W1:Y:S04]  /*38ba0*/  LDS.128 R16, [R196] ;  /* 0x00000000c4107984 */ /* 0x000e680000000c00 */
[----:B---3--:R-:W-:Y:S04]  /*38bb0*/  STL.64 [R1+0x10], R24 ;  /* 0x0000101801007387 */ /* 0x008fe80000100a00 */
[----:B------:R-:W-:Y:S04]  /*38bc0*/  STL.64 [R1+0x18], R26 ;  /* 0x0000181a01007387 */ /* 0x000fe80000100a00 */
[----:B----4-:R-:W-:Y:S04]  /*38bd0*/  STL.64 [R1+0xc0], R20 ;  /* 0x0000c01401007387 */ /* 0x010fe80000100a00 */
[----:B------:R-:W-:Y:S04]  /*38be0*/  STL.64 [R1+0xc8], R22 ;  /* 0x0000c81601007387 */ /* 0x000fe80000100a00 */
[----:B------:R-:W2:Y:S04]  /*38bf0*/  LDS.128 R24, [R196+0x800] ;  /* 0x00080000c4187984 */ /* 0x000ea80000000c00 */
[----:B------:R-:W3:Y:S04]  /*38c00*/  LDS.128 R20, [R3] ;  /* 0x0000000003147984 */ /* 0x000ee80000000c00 */
[----:B-1----:R-:W-:Y:S04]  /*38c10*/  STL.64 [R1+0x50], R16 ;  /* 0x0000501001007387 */ /* 0x002fe80000100a00 */
[----:B------:R-:W-:Y:S04]  /*38c20*/  STL.64 [R1+0x58], R18 ;  /* 0x0000581201007387 */ /* 0x000fe80000100a00 */
[----:B------:R-:W1:Y:S04]  /*38c30*/  LDS.128 R16, [R3+0x800] ;  /* 0x0008000003107984 */ /* 0x000e680000000c00 */
[----:B------:R-:W-:Y:S06]  /*38c40*/  BAR.SYNC.DEFER_BLOCKING 0x0 ;  /* 0x0000000000007b1d */ /* 0x000fec0000010000 */
[----:B--2---:R-:W-:Y:S04]  /*38c50*/  STL.64 [R1+0x390], R24 ;  /* 0x0003901801007387 */ /* 0x004fe80000100a00 */
[----:B------:R-:W-:Y:S04]  /*38c60*/  STL.64 [R1+0x398], R26 ;  /* 0x0003981a01007387 */ /* 0x000fe80000100a00 */
[----:B---3--:R2:W-:Y:S04]  /*38c70*/  STL.64 [R1+0x70], R20 ;  /* 0x0000701401007387 */ /* 0x0085e80000100a00 */
[----:B------:R3:W-:Y:S01]  /*38c80*/  STL.64 [R1+0x78], R22 ;  /* 0x0000781601007387 */ /* 0x0007e20000100a00 */
[----:B-1----:R-:W-:-:S02]  /*38c90*/  IMAD.MOV.U32 R251, RZ, RZ, R17 ;  /* 0x000000fffffb7224 */ /* 0x002fc400078e0011 */
[----:B------:R-:W-:Y:S01]  /*38ca0*/  IMAD.MOV.U32 R250, RZ, RZ, R16 ;  /* 0x000000fffffa7224 */ /* 0x000fe200078e0010 */
[----:B------:R1:W-:Y:S04]  /*38cb0*/  STL.64 [R1+0x548], R18 ;  /* 0x0005481201007387 */ /* 0x0003e80000100a00 */
[----:B------:R-:W-:Y:S04]  /*38cc0*/  STL [R1+0x1b4c], R251 ;  /* 0x001b4cfb01007387 */ /* 0x000fe80000100800 */
[----:B------:R-:W-:Y:S04]  /*38cd0*/  STL [R1+0x1b40], R250 ;  /* 0x001b40fa01007387 */ /* 0x000fe80000100800 */
[----:B--2---:R-:W2:Y:S04]  /*38ce0*/  LDL.LU R20, [R1+0xdc8] ;  /* 0x000dc80001147983 */ /* 0x004ea80000300800 */
[----:B------:R-:W2:Y:S04]  /*38cf0*/  LDL.LU R21, [R1+0xdcc] ;  /* 0x000dcc0001157983 */ /* 0x000ea80000300800 */
[----:B---3--:R-:W2:Y:S04]  /*38d00*/  LDL.LU R22, [R1+0xe88] ;  /* 0x000e880001167983 */ /* 0x008ea80000300800 */
[----:B------:R-:W2:Y:S04]  /*38d10*/  LDL.LU R23, [R1+0xe8c] ;  /* 0x000e8c0001177983 */ /* 0x000ea80000300800 */
[----:B------:R-:W3:Y:S04]  /*38d20*/  LDL.LU R16, [R1+0xc70] ;  /* 0x000c700001107983 */ /* 0x000ee80000300800 */
[----:B------:R-:W3:Y:S04]  /*38d30*/  LDL.LU R17, [R1+0xc74] ;  /* 0x000c740001117983 */ /* 0x000ee80000300800 */
[----:B-1----:R-:W3:Y:S04]  /*38d40*/  LDL.LU R18, [R1+0xd70] ;  /* 0x000d700001127983 */ /* 0x002ee80000300800 */
        /* <DEDUP_REMOVED lines=10> */
[----:B------:R1:W-:Y:S04]  /*38df0*/  STS.128 [R0+0x200], R4 ;  /* 0x0002000400007388 */ /* 0x0003e80000000c00 */
[----:B------:R-:W4:Y:S04]  /*38e00*/  LDL.LU R11, [R1+0xc54] ;  /* 0x000c5400010b7983 */ /* 0x000f280000300800 */
        /* <DEDUP_REMOVED lines=10> */
[----:B---3--:R3:W-:Y:S04]  /*38eb0*/  STS.128 [R0+0x680], R4 ;  /* 0x0006800400007388 */ /* 0x0087e80000000c00 */
[----:B-1----:R-:W4:Y:S04]  /*38ec0*/  LDL.LU R8, [R1+0x8c8] ;  /* 0x0008c80001087983 */ /* 0x002f280000300800 */
[----:B------:R-:W4:Y:S04]  /*38ed0*/  LDL.LU R9, [R1+0x8cc] ;  /* 0x0008cc0001097983 */ /* 0x000f280000300800 */
[----:B------:R-:W4:Y:S04]  /*38ee0*/  LDL.LU R10, [R1+0xa78] ;  /* 0x000a7800010a7983 */ /* 0x000f280000300800 */
[----:B------:R-:W4:Y:S04]  /*38ef0*/  LDL.LU R11, [R1+0xa7c] ;  /* 0x000a7c00010b7983 */ /* 0x000f280000300800 */
[----:B---3--:R-:W4:Y:S04]  /*38f00*/  LDL.LU R4, [R1+0x710] ;  /* 0x0007100001047983 */ /* 0x008f280000300800 */
[----:B------:R-:W4:Y:S04]  /*38f10*/  LDL.LU R5, [R1+0x714] ;  /* 0x0007140001057983 */ /* 0x000f280000300800 */
[----:B------:R-:W4:Y:S04]  /*38f20*/  LDL.LU R6, [R1+0x890] ;  /* 0x0008900001067983 */ /* 0x000f280000300800 */
[----:B------:R-:W4:Y:S04]  /*38f30*/  LDL.LU R7, [R1+0x894] ;  /* 0x0008940001077983 */ /* 0x000f280000300800 */
[----:B------:R-:W-:Y:S04]  /*38f40*/  STS.128 [R0+0x280], R20 ;  /* 0x0002801400007388 */ /* 0x000fe80000000c00 */
[----:B------:R-:W-:Y:S04]  /*38f50*/  STS.128 [R0+0x400], R16 ;  /* 0x0004001000007388 */ /* 0x000fe80000000c00 */
[----:B------:R-:W-:Y:S06]  /*38f60*/  BAR.SYNC.DEFER_BLOCKING 0x0 ;  /* 0x0000000000007b1d */ /* 0x000fec0000010000 */
        /* <DEDUP_REMOVED lines=25> */
[----:B-1----:R-:W3:Y:S04]  /*39100*/  LDL.LU R20, [R1+0x718] ;  /* 0x0007180001147983 */ /* 0x002ee80000300800 */
[----:B------:R-:W3:Y:S04]  /*39110*/  LDL.LU R21, [R1+0x71c] ;  /* 0x00071c0001157983 */ /* 0x000ee80000300800 */
[----:B------:R-:W3:Y:S04]  /*39120*/  LDL.LU R22, [R1+0x898] ;  /* 0x0008980001167983 */ /* 0x000ee80000300800 */
[----:B------:R-:W3:Y:S04]  /*39130*/  LDL.LU R23, [R1+0x89c] ;  /* 0x00089c0001177983 */ /* 0x000ee80000300800 */
[----:B------:R-:W3:Y:S04]  /*39140*/  LDL.LU R16, [R1+0x5b0] ;  /* 0x0005b00001107983 */ /* 0x000ee80000300800 */
[----:B------:R-:W3:Y:S04]  /*39150*/  LDL.LU R17, [R1+0x5b4] ;  /* 0x0005b40001117983 */ /* 0x000ee80000300800 */
[----:B------:R-:W3:Y:S04]  /*39160*/  LDL.LU R18, [R1+0x6d0] ;  /* 0x0006d00001127983 */ /* 0x000ee80000300800 */
[----:B------:R-:W3:Y:S04]  /*39170*/  LDL.LU R19, [R1+0x6d4] ;  /* 0x0006d40001137983 */ /* 0x000ee80000300800 */
[----:B--2---:R1:W-:Y:S04]  /*39180*/  STS.128 [R0], R12 ;  /* 0x0000000c00007388 */ /* 0x0043e80000000c00 */
        /* <DEDUP_REMOVED lines=25> */
[----:B-1----:R-:W4:Y:S04]  /*39320*/  LDL.LU R4, [R1+0x2c0] ;  /* 0x0002c00001047983 */ /* 0x002f280000300800 */
        /* <DEDUP_REMOVED lines=113> */
[----:B------:R1:W-:Y:S04]  /*39a40*/  STS.128 [R0+0x200], R4 ;  /* 0x0002000400007388 */ /* 0x0003e80000000c00 */
[----:B-1----:R-:W3:Y:S04]  /*39a50*/  LDL.LU R6, [R1+0x158] ;  /* 0x0001580001067983 */ /* 0x002ee80000300800 */
[----:B------:R-:W3:Y:S01]  /*39a60*/  LDL.LU R7, [R1+0x15c] ;  /* 0x00015c0001077983 */ /* 0x000ee20000300800 */
[----:B------:R-:W-:Y:S01]  /*39a70*/  IMAD.MOV.U32 R8, RZ, RZ, R128 ;  /* 0x000000ffff087224 */ /* 0x000fe200078e0080 */
[----:B------:R-:W-:Y:S01]  /*39a80*/  MOV R9, R129 ;  /* 0x0000008100097202 */ /* 0x000fe20000000f00 */
[----:B------:R-:W-:-:S02]  /*39a90*/  IMAD.MOV.U32 R4, RZ, RZ, R130 ;  /* 0x000000ffff047224 */ /* 0x000fc400078e0082 */
[----:B------:R-:W-:Y:S01]  /*39aa0*/  IMAD.MOV.U32 R5, RZ, RZ, R131 ;  /* 0x000000ffff057224 */ /* 0x000fe200078e0083 */
        /* <DEDUP_REMOVED lines=181> */
[----:B--2---:R-:W2:Y:S04]  /*3a600*/  LDL.LU R18, [R1+0x590] ;  /* 0x0005900001127983 */ /* 0x004ea80000300800 */
[----:B------:R1:W-:Y:S04]  /*3a610*/  STS.128 [R0], R12 ;  /* 0x0000000c00007388 */ /* 0x0003e80000000c00 */
[----:B------:R-:W2:Y:S04]  /*3a620*/  LDL.LU R19, [R1+0x594] ;  /* 0x0005940001137983 */ /* 0x000ea80000300800 */
        /* <DEDUP_REMOVED lines=86> */
[----:B-1----:R-:W3:Y:S04]  /*3ab90*/  LDL.LU R8, [R1+0x1278] ;  /* 0x0012780001087983 */ /* 0x002ee80000300800 */
[----:B------:R-:W3:Y:S04]  /*3aba0*/  LDL.LU R9, [R1+0x127c] ;  /* 0x00127c0001097983 */ /* 0x000ee80000300800 */
[----:B------:R-:W3:Y:S04]  /*3abb0*/  LDL.LU R10, [R1+0x1268] ;  /* 0x00126800010a7983 */ /* 0x000ee80000300800 */
[----:B---3--:R1:W-:Y:S04]  /*3abc0*/  STS.128 [R0+0x680], R4 ;  /* 0x0006800400007388 */ /* 0x0083e80000000c00 */
[----:B------:R-:W3:Y:S04]  /*3abd0*/  LDL.LU R11, [R1+0x126c] ;  /* 0x00126c00010b7983 */ /* 0x000ee80000300800 */
[----:B-1----:R-:W3:Y:S04]  /*3abe0*/  LDL.LU R4, [R1+0x11c0] ;  /* 0x0011c00001047983 */ /* 0x002ee80000300800 */
[----:B------:R-:W3:Y:S04]  /*3abf0*/  LDL.LU R5, [R1+0x11c4] ;  /* 0x0011c40001057983 */ /* 0x000ee80000300800 */
[----:B------:R-:W3:Y:S04]  /*3ac00*/  LDL.LU R6, [R1+0x11b0] ;  /* 0x0011b00001067983 */ /* 0x000ee80000300800 */
[----:B------:R-:W3:Y:S04]  /*3ac10*/  LDL.LU R7, [R1+0x11b4] ;  /* 0x0011b40001077983 */ /* 0x000ee80000300800 */
[----:B------:R-:W-:Y:S04]  /*3ac20*/  STS.128 [R0+0x280], R20 ;  /* 0x0002801400007388 */ /* 0x000fe80000000c00 */
[----:B------:R-:W-:Y:S04]  /*3ac30*/  STS.128 [R0+0x400], R16 ;  /* 0x0004001000007388 */ /* 0x000fe80000000c00 */
[----:B------:R-:W-:Y:S06]  /*3ac40*/  BAR.SYNC.DEFER_BLOCKING 0x0 ;  /* 0x0000000000007b1d */ /* 0x000fec0000010000 */
[----:B------:R-:W1:Y:S04]  /*3ac50*/  LDS.128 R244, [R2] ;  /* 0x0000000002f47984 */ /* 0x000e680000000c00 */
[----:B------:R-:W1:Y:S04]  /*3ac60*/  LDS.128 R16, [R2+0x800] ;  /* 0x0008000002107984 */ /* 0x000e680000000c00 */
[----:B------:R-:W1:Y:S04]  /*3ac70*/  LDS.128 R24, [R188] ;  /* 0x00000000bc187984 */ /* 0x000e680000000c00 */
[----:B------:R-:W1:Y:S04]  /*3ac80*/  LDS.128 R20, [R188+0x800] ;  /* 0x00080000bc147984 */ /* 0x000e680000000c00 */
[----:B-1----:R-:W-:Y:S04]  /*3ac90*/  STL [R1+0x1b34], R244 ;  /* 0x001b34f401007387 */ /* 0x002fe80000100800 */
[----:B------:R-:W-:Y:S04]  /*3aca0*/  STL [R1+0x1b30], R245 ;  /* 0x001b30f501007387 */ /* 0x000fe80000100800 */
[----:B------:R-:W-:Y:S04]  /*3acb0*/  STL [R1+0x1b2c], R246 ;  /* 0x001b2cf601007387 */ /* 0x000fe80000100800 */
[----:B------:R-:W-:Y:S04]  /*3acc0*/  STL [R1+0x1b28], R247 ;  /* 0x001b28f701007387 */ /* 0x000fe80000100800 */
[----:B------:R-:W-:Y:S04]  /*3acd0*/  STL.64 [R1+0x4c0], R16 ;  /* 0x0004c01001007387 */ /* 0x000fe80000100a00 */
[----:B------:R-:W-:Y:S04]  /*3ace0*/  STL.64 [R1+0x4c8], R18 ;  /* 0x0004c81201007387 */ /* 0x000fe80000100a00 */
[----:B------:R-:W1:Y:S04]  /*3acf0*/  LDS.128 R16, [R196] ;  /* 0x00000000c4107984 */ /* 0x000e680000000c00 */
[----:B------:R-:W-:Y:S04]  /*3ad00*/  STL.64 [R1+0x370], R24 ;  /* 0x0003701801007387 */ /* 0x000fe80000100a00 */
[----:B------:R-:W-:Y:S04]  /*3ad10*/  STL.64 [R1+0x378], R26 ;  /* 0x0003781a01007387 */ /* 0x000fe80000100a00 */
[----:B------:R-:W1:Y:S04]  /*3ad20*/  LDS.128 R24, [R196+0x800] ;  /* 0x00080000c4187984 */ /* 0x000e680000000c00 */
[----:B------:R-:W-:Y:S04]  /*3ad30*/  STL.64 [R1+0x4d0], R20 ;  /* 0x0004d01401007387 */ /* 0x000fe80000100a00 */
[----:B------:R-:W-:Y:S04]  /*3ad40*/  STL.64 [R1+0x4d8], R22 ;  /* 0x0004d81601007387 */ /* 0x000fe80000100a00 */
[----:B------:R-:W1:Y:S04]  /*3ad50*/  LDS.128 R20, [R3] ;  /* 0x0000000003147984 */ /* 0x000e680000000c00 */
[----:B-1----:R-:W-:Y:S04]  /*3ad60*/  STL.64 [R1+0x3a0], R16 ;  /* 0x0003a01001007387 */ /* 0x002fe80000100a00 */
[----:B------:R-:W-:Y:S04]  /*3ad70*/  STL.64 [R1+0x3a8], R18 ;  /* 0x0003a81201007387 */ /* 0x000fe80000100a00 */
[----:B------:R-:W1:Y:S04]  /*3ad80*/  LDS.128 R16, [R3+0x800] ;  /* 0x0008000003107984 */ /* 0x000e680000000c00 */
[----:B------:R-:W-:Y:S06]  /*3ad90*/  BAR.SYNC.DEFER_BLOCKING 0x0 ;  /* 0x0000000000007b1d */ /* 0x000fec0000010000 */
[----:B------:R-:W-:Y:S04]  /*3ada0*/  STL.64 [R1+0x510], R24 ;  /* 0x0005101801007387 */ /* 0x000fe80000100a00 */
[----:B------:R-:W-:Y:S04]  /*3adb0*/  STL.64 [R1+0x518], R26 ;  /* 0x0005181a01007387 */ /* 0x000fe80000100a00 */
[----:B------:R1:W-:Y:S04]  /*3adc0*/  STL.64 [R1+0x3b0], R20 ;  /* 0x0003b01401007387 */ /* 0x0003e80000100a00 */
[----:B------:R1:W-:Y:S04]  /*3add0*/  STL.64 [R1+0x3b8], R22 ;  /* 0x0003b81601007387 */ /* 0x0003e80000100a00 */
[----:B-1----:R-:W-:Y:S04]  /*3ade0*/  STL.64 [R1+0x658], R18 ;  /* 0x0006581201007387 */ /* 0x002fe80000100a00 */
        /* <DEDUP_REMOVED lines=13> */
[----:B------:R-:W3:Y:S04]  /*3aec0*/  LDL.LU R7, [R1+0x10ec] ;  /* 0x0010ec0001077983 */ /* 0x000ee80000300800 */
[----:B------:R1:W-:Y:S01]  /*3aed0*/  STS.128 [R0+0x80], R8 ;  /* 0x0000800800007388 */ /* 0x0003e20000000c00 */
[----:B------:R-:W-:-:S02]  /*3aee0*/  IMAD.MOV.U32 R246, RZ, RZ, R16 ;  /* 0x000000fffff67224 */ /* 0x000fc400078e0010 */
[----:B------:R-:W-:Y:S01]  /*3aef0*/  IMAD.MOV.U32 R247, RZ, RZ, R17 ;  /* 0x000000fffff77224 */ /* 0x000fe200078e0011 */
        /* <DEDUP_REMOVED lines=13> */
[----:B----4-:R-:W-:Y:S04]  /*3afd0*/  STS.128 [R0+0x280], R20 ;  /* 0x0002801400007388 */ /* 0x010fe80000000c00 */
[----:B--2---:R-:W-:Y:S04]  /*3afe0*/  STS.128 [R0+0x400], R12 ;  /* 0x0004000c00007388 */ /* 0x004fe80000000c00 */
[----:B------:R1:W-:Y:S04]  /*3aff0*/  STS.128 [R0+0x600], R8 ;  /* 0x0006000800007388 */ /* 0x0003e80000000c00 */
[----:B------:R-:W-:Y:S04]  /*3b000*/  STS.128 [R0+0x680], R16 ;  /* 0x0006801000007388 */ /* 0x000fe80000000c00 */
[----:B------:R-:W-:Y:S06]  /*3b010*/  BAR.SYNC.DEFER_BLOCKING 0x0 ;  /* 0x0000000000007b1d */ /* 0x000fec0000010000 */
[----:B-1----:R-:W2:Y:S04]  /*3b020*/  LDL.LU R8, [R1+0xf88] ;  /* 0x000f880001087983 */ /* 0x002ea80000300800 */
[----:B------:R-:W2:Y:S04]  /*3b030*/  LDL.LU R9, [R1+0xf8c] ;  /* 0x000f8c0001097983 */ /* 0x000ea80000300800 */
[----:B------:R-:W2:Y:S04]  /*3b040*/  LDL.LU R10, [R1+0xf78] ;  /* 0x000f7800010a7983 */ /* 0x000ea80000300800 */
[----:B------:R-:W2:Y:S04]  /*3b050*/  LDL.LU R11, [R1+0xf7c] ;  /* 0x000f7c00010b7983 */ /* 0x000ea80000300800 */
[----:B------:R-:W4:Y:S04]  /*3b060*/  LDL.LU R12, [R1+0xe60] ;  /* 0x000e6000010c7983 */ /* 0x000f280000300800 */
[----:B------:R-:W1:Y:S04]  /*3b070*/  LDS.128 R16, [R2] ;  /* 0x0000000002107984 */ /* 0x000e680000000c00 */
[----:B------:R-:W4:Y:S04]  /*3b080*/  LDL.LU R13, [R1+0xe64] ;  /* 0x000e6400010d7983 */ /* 0x000f280000300800 */
[----:B------:R-:W4:Y:S04]  /*3b090*/  LDL.LU R14, [R1+0xe50] ;  /* 0x000e5000010e7983 */ /* 0x000f280000300800 */
[----:B------:R-:W4:Y:S04]  /*3b0a0*/  LDL.LU R15, [R1+0xe54] ;  /* 0x000e5400010f7983 */ /* 0x000f280000300800 */
[----:B------:R-:W-:Y:S04]  /*3b0b0*/  LDS.128 R240, [R2+0x800] ;  /* 0x0008000002f07984 */ /* 0x000fe80000000c00 */
[----:B------:R-:W-:Y:S04]  /*3b0c0*/  LDS.128 R236, [R188] ;  /* 0x00000000bcec7984 */ /* 0x000fe80000000c00 */
[----:B------:R-:W-:Y:S04]  /*3b0d0*/  LDS.128 R232, [R188+0x800] ;  /* 0x00080000bce87984 */ /* 0x000fe80000000c00 */
[----:B------:R-:W-:Y:S04]  /*3b0e0*/  LDS.128 R228, [R196] ;  /* 0x00000000c4e47984 */ /* 0x000fe80000000c00 */
[----:B------:R-:W-:Y:S04]  /*3b0f0*/  LDS.128 R224, [R196+0x800] ;  /* 0x00080000c4e07984 */ /* 0x000fe80000000c00 */
[----:B------:R-:W-:Y:S04]  /*3b100*/  LDS.128 R220, [R3] ;  /* 0x0000000003dc7984 */ /* 0x000fe80000000c00 */
[----:B------:R-:W-:Y:S04]  /*3b110*/  LDS.128 R216, [R3+0x800] ;  /* 0x0008000003d87984 */ /* 0x000fe80000000c00 */
[----:B------:R-:W-:Y:S06]  /*3b120*/  BAR.SYNC.DEFER_BLOCKING 0x0 ;  /* 0x0000000000007b1d */ /* 0x000fec0000010000 */
[----:B-1----:R1:W-:Y:S04]  /*3b130*/  STL.64 [R1+0x2b0], R16 ;  /* 0x0002b01001007387 */ /* 0x0023e80000100a00 */
[----:B------:R1:W-:Y:S04]  /*3b140*/  STL.64 [R1+0x2b8], R18 ;  /* 0x0002b81201007387 */ /* 0x0003e80000100a00 */
        /* <DEDUP_REMOVED lines=8> */
[----:B---3--:R1:W-:Y:S04]  /*3b1d0*/  STS.128 [R0], R4 ;  /* 0x0000000400007388 */ /* 0x0083e80000000c00 */
        /* <DEDUP_REMOVED lines=8> */
[----:B----4-:R1:W-:Y:S04]  /*3b260*/  STS.128 [R0+0x200], R12 ;  /* 0x0002000c00007388 */ /* 0x0103e80000000c00 */
[----:B------:R-:W2:Y:S04]  /*3b270*/  LDL.LU R11, [R1+0xce4] ;  /* 0x000ce400010b7983 */ /* 0x000ea80000300800 */
        /* <DEDUP_REMOVED lines=16> */
[----:B------:R-:W-:Y:S04]  /*3b380*/  STS.128 [R0+0x280], R20 ;  /* 0x0002801400007388 */ /* 0x000fe80000000c00 */
[----:B------:R-:W-:Y:S04]  /*3b390*/  STS.128 [R0+0x400], R16 ;  /* 0x0004001000007388 */ /* 0x000fe80000000c00 */
[----:B--2---:R-:W-:Y:S04]  /*3b3a0*/  STS.128 [R0+0x600], R8 ;  /* 0x0006000800007388 */ /* 0x004fe80000000c00 */
[----:B----4-:R-:W-:Y:S04]  /*3b3b0*/  STS.128 [R0+0x680], R12 ;  /* 0x0006800c00007388 */ /* 0x010fe80000000c00 */
[----:B------:R-:W2:Y:S04]  /*3b3c0*/  LDL.LU R35, [R1+0xb44] ;  /* 0x000b440001237983 */ /* 0x000ea80000300800 */
[----:B------:R-:W-:Y:S06]  /*3b3d0*/  BAR.SYNC.DEFER_BLOCKING 0x0 ;  /* 0x0000000000007b1d */ /* 0x000fec0000010000 */
[----:B------:R-:W4:Y:S04]  /*3b3e0*/  LDL.LU R44, [R1+0xb58] ;  /* 0x000b5800012c7983 */ /* 0x000f280000300800 */
[----:B------:R-:W4:Y:S04]  /*3b3f0*/  LDL.LU R45, [R1+0xb5c] ;  /* 0x000b5c00012d7983 */ /* 0x000f280000300800 */
[----:B------:R-:W4:Y:S04]  /*3b400*/  LDL.LU R46, [R1+0xb48] ;  /* 0x000b4800012e7983 */ /* 0x000f280000300800 */
[----:B------:R-:W4:Y:S04]  /*3b410*/  LDL.LU R47, [R1+0xb4c] ;  /* 0x000b4c00012f7983 */ /* 0x000f280000300800 */
[----:B------:R-:W4:Y:S04]  /*3b420*/  LDL.LU R40, [R1+0xaa0] ;  /* 0x000aa00001287983 */ /* 0x000f280000300800 */
[----:B------:R-:W-:Y:S04]  /*3b430*/  LDS.128 R212, [R2] ;  /* 0x0000000002d47984 */ /* 0x000fe80000000c00 */
        /* <DEDUP_REMOVED lines=16> */
[----:B------:R-:W-:Y:S04]  /*3b540*/  STS.128 [R0+0x80], R36 ;  /* 0x0000802400007388 */ /* 0x000fe80000000c00 */
[----:B--2---:R1:W-:Y:S04]  /*3b550*/  STS.128 [R0+0x200], R32 ;  /* 0x0002002000007388 */ /* 0x0043e80000000c00 */
        /* <DEDUP_REMOVED lines=16> */
[----:B----4-:R-:W-:Y:S04]  /*3b660*/  STS.128 [R0+0x280], R44 ;  /* 0x0002802c00007388 */ /* 0x010fe80000000c00 */
[----:B------:R-:W-:Y:S04]  /*3b670*/  STS.128 [R0+0x400], R40 ;  /* 0x0004002800007388 */ /* 0x000fe80000000c00 */
[----:B--2---:R-:W-:Y:S04]  /*3b680*/  STS.128 [R0+0x600], R32 ;  /* 0x0006002000007388 */ /* 0x004fe80000000c00 */
[----:B------:R-:W2:Y:S04]  /*3b690*/  LDL.LU R67, [R1+0x9ac] ;  /* 0x0009ac0001437983 */ /* 0x000ea80000300800 */
[----:B------:R-:W4:Y:S04]  /*3b6a0*/  LDL.LU R68, [R1+0x930] ;  /* 0x0009300001447983 */ /* 0x000f280000300800 */
[----:B------:R-:W-:Y:S04]  /*3b6b0*/  STS.128 [R0+0x680], R36 ;  /* 0x0006802400007388 */ /* 0x000fe80000000c00 */
        /* <DEDUP_REMOVED lines=53> */
[----:B------:R-:W-:Y:S06]  /*3ba10*/  BAR.SYNC.DEFER_BLOCKING 0x0 ;  /* 0x0000000000007b1d */ /* 0x000fec0000010000 */
[----:B------:R-:W2:Y:S04]  /*3ba20*/  LDL.LU R108, [R1+0x11a8] ;  /* 0x0011a800016c7983 */ /* 0x000ea80000300800 */
[----:B------:R-:W2:Y:S04]  /*3ba30*/  LDL.LU R109, [R1+0x11ac] ;  /* 0x0011ac00016d7983 */ /* 0x000ea80000300800 */
[----:B------:R-:W2:Y:S04]  /*3ba40*/  LDL.LU R110, [R1+0x1198] ;  /* 0x00119800016e7983 */ /* 0x000ea80000300800 */
[----:B------:R-:W2:Y:S04]  /*3ba50*/  LDL.LU R111, [R1+0x119c] ;  /* 0x00119c00016f7983 */ /* 0x000ea80000300800 */
        /* <DEDUP_REMOVED lines=18> */
[----:B------:R1:W-:Y:S04]  /*3bb80*/  STS.128 [R0+0x80], R96 ;  /* 0x0000806000007388 */ /* 0x0003e80000000c00 */
[----:B------:R1:W-:Y:S04]  /*3bb90*/  STS.128 [R0+0x200], R100 ;  /* 0x0002006400007388 */ /* 0x0003e80000000c00 */
        /* <DEDUP_REMOVED lines=8> */
[----:B--2---:R-:W-:Y:S04]  /*3bc20*/  STS.128 [R0+0x280], R108 ;  /* 0x0002806c00007388 */ /* 0x004fe80000000c00 */
[----:B---3--:R1:W-:Y:S04]  /*3bc30*/  STS.128 [R0+0x480], R4 ;  /* 0x0004800400007388 */ /* 0x0083e80000000c00 */
[----:B-1----:R-:W2:Y:S04]  /*3bc40*/  LDL.LU R4, [R1+0xf60] ;  /* 0x000f600001047983 */ /* 0x002ea80000300800 */
[----:B------:R-:W2:Y:S04]  /*3bc50*/  LDL.LU R5, [R1+0xf64] ;  /* 0x000f640001057983 */ /* 0x000ea80000300800 */
[----:B------:R-:W2:Y:S04]  /*3bc60*/  LDL.LU R6, [R1+0xf50] ;  /* 0x000f500001067983 */ /* 0x000ea80000300800 */
[----:B------:R-:W2:Y:S04]  /*3bc70*/  LDL.LU R7, [R1+0xf54] ;  /* 0x000f540001077983 */ /* 0x000ea80000300800 */
[----:B------:R-:W3:Y:S04]  /*3bc80*/  LDL.LU R128, [R1+0xf68] ;  /* 0x000f680001807983 */ /* 0x000ee80000300800 */
[----:B------:R-:W3:Y:S04]  /*3bc90*/  LDL.LU R129, [R1+0xf6c] ;  /* 0x000f6c0001817983 */ /* 0x000ee80000300800 */
[----:B------:R-:W3:Y:S04]  /*3bca0*/  LDL.LU R130, [R1+0xf58] ;  /* 0x000f580001827983 */ /* 0x000ee80000300800 */
[----:B------:R-:W3:Y:S04]  /*3bcb0*/  LDL.LU R131, [R1+0xf5c] ;  /* 0x000f5c0001837983 */ /* 0x000ee80000300800 */
[----:B----4-:R-:W-:Y:S04]  /*3bcc0*/  STS.128 [R0+0x400], R104 ;  /* 0x0004006800007388 */ /* 0x010fe80000000c00 */
[----:B------:R-:W-:Y:S04]  /*3bcd0*/  STS.128 [R0+0x600], R96 ;  /* 0x0006006000007388 */ /* 0x000fe80000000c00 */
[----:B------:R-:W-:Y:S04]  /*3bce0*/  STS.128 [R0+0x680], R100 ;  /* 0x0006806400007388 */ /* 0x000fe80000000c00 */
[----:B------:R-:W4:Y:S04]  /*3bcf0*/  LDL.LU R132, [R1+0xe40] ;  /* 0x000e400001847983 */ /* 0x000f280000300800 */
[----:B------:R-:W4:Y:S04]  /*3bd00*/  LDL.LU R133, [R1+0xe44] ;  /* 0x000e440001857983 */ /* 0x000f280000300800 */
[----:B------:R-:W-:Y:S06]  /*3bd10*/  BAR.SYNC.DEFER_BLOCKING 0x0 ;  /* 0x0000000000007b1d */ /* 0x000fec0000010000 */
[----:B------:R-:W4:Y:S04]  /*3bd20*/  LDL.LU R134, [R1+0xe30] ;  /* 0x000e300001867983 */ /* 0x000f280000300800 */
[----:B------:R-:W4:Y:S04]  /*3bd30*/  LDL.LU R135, [R1+0xe34] ;  /* 0x000e340001877983 */ /* 0x000f280000300800 */
[----:B------:R-:W1:Y:S04]  /*3bd40*/  LDS.128 R96, [R3+0x800] ;  /* 0x0008000003607984 */ /* 0x000e680000000c00 */
[----:B------:R-:W-:Y:S04]  /*3bd50*/  LDS.128 R124, [R2] ;  /* 0x00000000027c7984 */ /* 0x000fe80000000c00 */
[----:B------:R-:W-:Y:S04]  /*3bd60*/  LDS.128 R108, [R2+0x800] ;  /* 0x00080000026c7984 */ /* 0x000fe80000000c00 */
[----:B------:R-:W-:Y:S04]  /*3bd70*/  LDS.128 R120, [R188] ;  /* 0x00000000bc787984 */ /* 0x000fe80000000c00 */
[----:B------:R-:W-:Y:S04]  /*3bd80*/  LDS.128 R104, [R188+0x800] ;  /* 0x00080000bc687984 */ /* 0x000fe80000000c00 */
[----:B------:R-:W-:Y:S04]  /*3bd90*/  LDS.128 R112, [R196] ;  /* 0x00000000c4707984 */ /* 0x000fe80000000c00 */
[----:B------:R-:W-:Y:S04]  /*3bda0*/  LDS.128 R100, [R196+0x800] ;  /* 0x00080000c4647984 */ /* 0x000fe80000000c00 */
[----:B------:R-:W-:Y:S04]  /*3bdb0*/  LDS.128 R116, [R3] ;  /* 0x0000000003747984 */ /* 0x000fe80000000c00 */
[----:B------:R-:W-:Y:S06]  /*3bdc0*/  BAR.SYNC.DEFER_BLOCKING 0x0 ;  /* 0x0000000000007b1d */ /* 0x000fec0000010000 */
[----:B-1----:R-:W-:Y:S04]  /*3bdd0*/  STL [R1+0x1b18], R99 ;  /* 0x001b186301007387 */ /* 0x002fe80000100800 */
        /* <DEDUP_REMOVED lines=17> */
[----:B----4-:R1:W-:Y:S04]  /*3bef0*/  STS.128 [R0+0x200], R132 ;  /* 0x0002008400007388 */ /* 0x0103e80000000c00 */
[----:B------:R-:W3:Y:S04]  /*3bf00*/  LDL.LU R131, [R1+0xcb4] ;  /* 0x000cb40001837983 */ /* 0x000ee80000300800 */
        /* <DEDUP_REMOVED lines=17> */
[----:B------:R-:W-:Y:S04]  /*3c020*/  STS.128 [R0+0x280], R140 ;  /* 0x0002808c00007388 */ /* 0x000fe80000000c00 */
[----:B------:R-:W-:Y:S04]  /*3c030*/  STS.128 [R0+0x400], R136 ;  /* 0x0004008800007388 */ /* 0x000fe80000000c00 */
[----:B---3--:R-:W-:Y:S04]  /*3c040*/  STS.128 [R0+0x600], R128 ;  /* 0x0006008000007388 */ /* 0x008fe80000000c00 */
[----:B----4-:R-:W-:Y:S04]  /*3c050*/  STS.128 [R0+0x680], R132 ;  /* 0x0006808400007388 */ /* 0x010fe80000000c00 */
[----:B------:R-:W-:Y:S06]  /*3c060*/  BAR.SYNC.DEFER_BLOCKING 0x0 ;  /* 0x0000000000007b1d */ /* 0x000fec0000010000 */
        /* <DEDUP_REMOVED lines=23> */
[----:B------:R1:W-:Y:S04]  /*3c1e0*/  STS.128 [R0+0x80], R160 ;  /* 0x000080a000007388 */ /* 0x0003e80000000c00 */
[----:B------:R-:W2:Y:S04]  /*3c1f0*/  LDL.LU R7, [R1+0xa5c] ;  /* 0x000a5c0001077983 */ /* 0x000ea80000300800 */
[----:B------:R1:W-:Y:S04]  /*3c200*/  STS.128 [R0+0x200], R164 ;  /* 0x000200a400007388 */ /* 0x0003e80000000c00 */
        /* <DEDUP_REMOVED lines=8> */
[----:B---3--:R-:W-:Y:S04]  /*3c290*/  STS.128 [R0+0x280], R172 ;  /* 0x000280ac00007388 */ /* 0x008fe80000000c00 */
[----:B----4-:R-:W-:Y:S04]  /*3c2a0*/  STS.128 [R0+0x400], R168 ;  /* 0x000400a800007388 */ /* 0x010fe80000000c00 */
[----:B--2---:R1:W-:Y:S04]  /*3c2b0*/  STS.128 [R0+0x480], R4 ;  /* 0x0004800400007388 */ /* 0x0043e80000000c00 */
[----:B-1----:R-:W2:Y:S04]  /*3c2c0*/  LDL.LU R4, [R1+0x990] ;  /* 0x0009900001047983 */ /* 0x002ea80000300800 */
[----:B------:R-:W2:Y:S04]  /*3c2d0*/  LDL.LU R5, [R1+0x994] ;  /* 0x0009940001057983 */ /* 0x000ea80000300800 */
[----:B------:R-:W2:Y:S04]  /*3c2e0*/  LDL.LU R6, [R1+0x8e0] ;  /* 0x0008e00001067983 */ /* 0x000ea80000300800 */
[----:B------:R-:W2:Y:S04]  /*3c2f0*/  LDL.LU R7, [R1+0x8e4] ;  /* 0x0008e40001077983 */ /* 0x000ea80000300800 */
[----:B------:R-:W-:Y:S04]  /*3c300*/  STS.128 [R0+0x600], R160 ;  /* 0x000600a000007388 */ /* 0x000fe80000000c00 */
[----:B------:R1:W-:Y:S04]  /*3c310*/  STS.128 [R0+0x680], R164 ;  /* 0x000680a400007388 */ /* 0x0003e80000000c00 */
[----:B------:R-:W-:Y:S06]  /*3c320*/  BAR.SYNC.DEFER_BLOCKING 0x0 ;  /* 0x0000000000007b1d */ /* 0x000fec0000010000 */
[----:B-1----:R-:W3:Y:S04]  /*3c330*/  LDL.LU R164, [R1+0x998] ;  /* 0x0009980001a47983 */ /* 0x002ee80000300800 */
        /* <DEDUP_REMOVED lines=15> */
[----:B------:R-:W1:Y:S04]  /*3c430*/  LDS.128 R204, [R3+0x800] ;  /* 0x0008000003cc7984 */ /* 0x000e680000000c00 */
[----:B------:R-:W-:Y:S04]  /*3c440*/  LDS.128 R184, [R188] ;  /* 0x00000000bcb87984 */ /* 0x000fe80000000c00 */
[----:B------:R-:W-:Y:S04]  /*3c450*/  LDS.128 R192, [R196] ;  /* 0x00000000c4c07984 */ /* 0x000fe80000000c00 */
[----:B------:R-:W2:Y:S04]  /*3c460*/  LDS.128 R176, [R2] ;  /* 0x0000000002b07984 */ /* 0x000ea80000000c00 */
[----:B------:R-:W-:Y:S04]  /*3c470*/  LDS.128 R180, [R2+0x800] ;  /* 0x0008000002b47984 */ /* 0x000fe80000000c00 */
[----:B------:R-:W-:Y:S04]  /*3c480*/  LDS.128 R188, [R188+0x800] ;  /* 0x00080000bcbc7984 */ /* 0x000fe80000000c00 */
[----:B------:R-:W-:Y:S04]  /*3c490*/  LDS.128 R196, [R196+0x800] ;  /* 0x00080000c4c47984 */ /* 0x000fe80000000c00 */
[----:B------:R-:W-:Y:S04]  /*3c4a0*/  LDS.128 R200, [R3] ;  /* 0x0000000003c87984 */ /* 0x000fe80000000c00 */
[----:B------:R-:W-:Y:S06]  /*3c4b0*/  BAR.SYNC.DEFER_BLOCKING 0x0 ;  /* 0x0000000000007b1d */ /* 0x000fec0000010000 */
[----:B-1----:R1:W-:Y:S04]  /*3c4c0*/  STL [R1+0x1b24], R207 ;  /* 0x001b24cf01007387 */ /* 0x0023e80000100800 */
[----:B-1----:R-:W4:Y:S04]  /*3c4d0*/  LDL.LU R207, [R1+0x14c0] ;  /* 0x0014c00001cf7983 */ /* 0x002f280000300800 */
[----:B--2---:R1:W-:Y:S04]  /*3c4e0*/  STS.128 [R0], R4 ;  /* 0x0000000400007388 */ /* 0x0043e80000000c00 */
[----:B-1----:R-:W2:Y:S04]  /*3c4f0*/  LDL.LU R4, [R1+0x978] ;  /* 0x0009780001047983 */ /* 0x002ea80000300800 */
[----:B------:R-:W2:Y:S04]  /*3c500*/  LDL.LU R5, [R1+0x97c] ;  /* 0x00097c0001057983 */ /* 0x000ea80000300800 */
[----:B------:R-:W2:Y:S04]  /*3c510*/  LDL.LU R6, [R1+0x968] ;  /* 0x0009680001067983 */ /* 0x000ea80000300800 */
[----:B------:R-:W2:Y:S04]  /*3c520*/  LDL.LU R7, [R1+0x96c] ;  /* 0x00096c0001077983 */ /* 0x000ea80000300800 */
[----:B---3--:R-:W-:Y:S04]  /*3c530*/  STS.128 [R0+0x80], R164 ;  /* 0x000080a400007388 */ /* 0x008fe80000000c00 */
[----:B----4-:R1:W-:Y:S04]  /*3c540*/  STS.128 [R0+0x200], R160 ;  /* 0x000200a000007388 */ /* 0x0103e80000000c00 */
        /* <DEDUP_REMOVED lines=25> */
[C---:B------:R-:W-:Y:S01]  /*3c6e0*/  IMAD R3, R207.reuse, c[0x0][0x194], RZ ;  /* 0x00006500cf037a24 */ /* 0x040fe200078e02ff */
[----:B------:R-:W-:-:S02]  /*3c6f0*/  ISETP.GE.AND P3, PT, R207, c[0x0][0x178], PT ;  /* 0x00005e00cf007a0c */ /* 0x000fc40003f66270 */
[C---:B------:R-:W-:Y:S02]  /*3c700*/  ISETP.GE.AND P2, PT, R252.reuse, c[0x0][0x17c], PT ;  /* 0x00005f00fc007a0c */ /* 0x040fe40003f46270 */
[----:B------:R-:W-:Y:S01]  /*3c710*/  ISETP.LT.AND P3, PT, R252, c[0x0][0x17c], !P3 ;  /* 0x00005f00fc007a0c */ /* 0x000fe20005f61270 */
[----:B--2---:R1:W-:Y:S02]  /*3c720*/  STS.128 [R0+0x480], R4 ;  /* 0x0004800400007388 */ /* 0x0043e40000000c00 */
[----:B-1----:R-:W-:Y:S02]  /*3c730*/  IMAD.MOV.U32 R7, RZ, RZ, c[0x0][0x194] ;  /* 0x00006500ff077624 */ /* 0x002fe400078e00ff */
[----:B---3--:R1:W-:Y:S04]  /*3c740*/  STS.128 [R0+0x600], R160 ;  /* 0x000600a000007388 */ /* 0x0083e80000000c00 */
[----:B----4-:R2:W-:Y:S04]  /*3c750*/  STS.128 [R0+0x680], R164 ;  /* 0x000680a400007388 */ /* 0x0105e80000000c00 */
[----:B------:R-:W-:Y:S01]  /*3c760*/  BAR.SYNC.DEFER_BLOCKING 0x0 ;  /* 0x0000000000007b1d */ /* 0x000fe20000010000 */
[----:B-1----:R-:W-:-:S02]  /*3c770*/  LEA R162, P0, R3, c[0x0][0x170], 0x2 ;  /* 0x00005c0003a27a11 */ /* 0x002fc400078010ff */
[----:B------:R-:W-:Y:S01]  /*3c780*/  ISETP.LT.AND P5, PT, R138, c[0x0][0x178], !P2 ;  /* 0x00005e008a007a0c */ /* 0x000fe200057a1270 */
[----:B--2---:R-:W-:Y:S01]  /*3c790*/  IMAD R0, R7, 0x80, R3 ;  /* 0x0000008007007824 */ /* 0x004fe200078e0203 */
[----:B------:R-:W-:-:S04]  /*3c7a0*/  LEA.HI.X.SX32 R163, R3, c[0x0][0x174], 0x2, P0 ;  /* 0x00005d0003a37a11 */ /* 0x000fc800000f16ff */
[----:B------:R-:W-:Y:S01]  /*3c7b0*/  LEA R160, P6, R0, c[0x0][0x170], 0x2 ;  /* 0x00005c0000a07a11 */ /* 0x000fe200078c10ff */
[C---:B------:R-:W-:Y:S02]  /*3c7c0*/  IMAD R3, R7.reuse, 0x80, R0 ;  /* 0x0000008007037824 */ /* 0x040fe400078e0200 */
[----:B------:R-:W-:Y:S01]  /*3c7d0*/  IMAD R166, R252, c[0x0][0x198], RZ ;  /* 0x00006600fca67a24 */ /* 0x000fe200078e02ff */
[----:B------:R-:W-:Y:S01]  /*3c7e0*/  LEA.HI.X.SX32 R161, R0, c[0x0][0x174], 0x2, P6 ;  /* 0x00005d0000a17a11 */ /* 0x000fe200030f16ff */
[----:B------:R-:W-:Y:S01]  /*3c7f0*/  IMAD R0, R7, 0x80, R3 ;  /* 0x0000008007007824 */ /* 0x000fe200078e0203 */
[----:B------:R-:W-:Y:S01]  /*3c800*/  LEA R6, P6, R3, c[0x0][0x170], 0x2 ;  /* 0x00005c0003067a11 */ /* 0x000fe200078c10ff */
[----:B------:R-:W-:-:S04]  /*3c810*/  IMAD.WIDE R164, R166, 0x4, R162 ;  /* 0x00000004a6a47825 */ /* 0x000fc800078e02a2 */
[----:B------:R-:W-:Y:S01]  /*3c820*/  IMAD.WIDE R4, R166, 0x4, R160 ;  /* 0x00000004a6047825 */ /* 0x000fe200078e02a0 */
[----:B------:R-:W-:Y:S01]  /*3c830*/  LEA.HI.X.SX32 R7, R3, c[0x0][0x174], 0x2, P6 ;  /* 0x00005d0003077a11 */ /* 0x000fe200030f16ff */
[----:B------:R1:W-:Y:S01]  /*3c840*/  @P3 STG.E [R164.64], R174 ;  /* 0x000000aea4003986 */ /* 0x0003e2000c101904 */
[----:B------:R-:W-:-:S03]  /*3c850*/  ISETP.LT.AND P6, PT, R207, c[0x0][0x178], !P1 ;  /* 0x00005e00cf007a0c */ /* 0x000fc60004fc1270 */
[----:B------:R2:W-:Y:S01]  /*3c860*/  @P5 STG.E [R4.64], R168 ;  /* 0x000000a804005986 */ /* 0x0005e2000c101904 */
[----:B------:R-:W-:Y:S02]  /*3c870*/  IADD3 R3, R166, c[0x0][0x198], RZ ;  /* 0x00006600a6037a10 */ /* 0x000fe40007ffe0ff */
[----:B------:R-:W-:Y:S01]  /*3c880*/  ISETP.LT.AND P5, PT, R138, c[0x0][0x178], !P1 ;  /* 0x00005e008a007a0c */ /* 0x000fe20004fa1270 */
[----:B-1----:R-:W-:Y:S01]  /*3c890*/  IMAD.WIDE R164, R166, 0x4, R6 ;  /* 0x00000004a6a47825 */ /* 0x002fe200078e0206 */
[----:B--2---:R-:W-:-:S04]  /*3c8a0*/  LEA R4, P3, R0, c[0x0][0x170], 0x2 ;  /* 0x00005c0000047a11 */ /* 0x004fc800078610ff */
[----:B------:R-:W-:Y:S02]  /*3c8b0*/  LEA.HI.X.SX32 R5, R0, c[0x0][0x174], 0x2, P3 ;  /* 0x00005d0000057a11 */ /* 0x000fe400018f16ff */
[----:B------:R-:W-:Y:S02]  /*3c8c0*/  ISETP.LT.AND P0, PT, R139, c[0x0][0x178], !P2 ;  /* 0x00005e008b007a0c */ /* 0x000fe40005701270 */
[----:B------:R-:W-:Y:S02]  /*3c8d0*/  ISETP.LT.AND P2, PT, R99, c[0x0][0x178], !P2 ;  /* 0x00005e0063007a0c */ /* 0x000fe40005741270 */
[----:B------:R-:W-:-:S09]  /*3c8e0*/  ISETP.LT.AND P3, PT, R139, c[0x0][0x178], !P1 ;  /* 0x00005e008b007a0c */ /* 0x000fd20004f61270 */
[----:B------:R1:W-:Y:S01]  /*3c8f0*/  @P0 STG.E [R164.64], R169 ;  /* 0x000000a9a4000986 */ /* 0x0003e2000c101904 */
[----:B------:R-:W-:Y:S01]  /*3c900*/  ISETP.LT.AND P1, PT, R99, c[0x0][0x178], !P1 ;  /* 0x00005e0063007a0c */ /* 0x000fe20004f21270 */
[----:B-1----:R-:W-:-:S04]  /*3c910*/  IMAD.WIDE R164, R166, 0x4, R4 ;  /* 0x00000004a6a47825 */ /* 0x002fc800078e0204 */
[C---:B------:R-:W-:Y:S01]  /*3c920*/  IMAD.WIDE R166, R3.reuse, 0x4, R162 ;  /* 0x0000000403a67825 */ /* 0x040fe200078e02a2 */
[----:B------:R-:W-:Y:S03]  /*3c930*/  @P2 STG.E [R164.64], R170 ;  /* 0x000000aaa4002986 */ /* 0x000fe6000c101904 */
[C---:B------:R-:W-:Y:S01]  /*3c940*/  IMAD.WIDE R168, R3.reuse, 0x4, R160 ;  /* 0x0000000403a87825 */ /* 0x040fe200078e02a0 */
[----:B------:R1:W-:Y:S04]  /*3c950*/  @P6 STG.E [R166.64], R249 ;  /* 0x000000f9a6006986 */ /* 0x0003e8000c101904 */
[----:B------:R2:W-:Y:S04]  /*3c960*/  @P5 STG.E [R168.64], R248 ;  /* 0x000000f8a8005986 */ /* 0x0005e8000c101904 */
[----:B-1----:R-:W3:Y:S01]  /*3c970*/  LDL.LU R249, [R1+0x474] ;  /* 0x0004740001f97983 */ /* 0x002ee20000300800 */
[----:B------:R-:W-:-:S03]  /*3c980*/  IMAD.WIDE R166, R3, 0x4, R6 ;  /* 0x0000000403a67825 */ /* 0x000fc600078e0206 */
[----:B--2---:R-:W2:Y:S01]  /*3c990*/  LDL.LU R248, [R1+0x344] ;  /* 0x0003440001f87983 */ /* 0x004ea20000300800 */
[----:B------:R-:W-:-:S03]  /*3c9a0*/  IMAD.WIDE R164, R3, 0x4, R4 ;  /* 0x0000000403a47825 */ /* 0x000fc600078e0204 */
[----:B------:R1:W-:Y:S04]  /*3c9b0*/  @P3 STG.E [R166.64], R250 ;  /* 0x000000faa6003986 */ /* 0x0003e8000c101904 */
[----:B------:R4:W-:Y:S04]  /*3c9c0*/  @P1 STG.E [R164.64], R251 ;  /* 0x000000fba4001986 */ /* 0x0009e8000c101904 */
[----:B-1----:R-:W2:Y:S04]  /*3c9d0*/  LDL.LU R250, [R1+0x254] ;  /* 0x0002540001fa7983 */ /* 0x002ea80000300800 */
[----:B----4-:R-:W4:Y:S01]  /*3c9e0*/  LDL.LU R251, [R1+0x174] ;  /* 0x0001740001fb7983 */ /* 0x010f220000300800 */
[----:B------:R-:W-:-:S02]  /*3c9f0*/  IADD3 R0, R252, 0x3, RZ ;  /* 0x00000003fc007810 */ /* 0x000fc40007ffe0ff */
[----:B------:R-:W-:Y:S01]  /*3ca00*/  ISETP.LT.AND P2, PT, R207, c[0x0][0x178], !P4 ;  /* 0x00005e00cf007a0c */ /* 0x000fe20006741270 */
[----:B------:R-:W4:Y:S01]  /*3ca10*/  LDL.LU R172, [R1+0x240] ;  /* 0x0002400001ac7983 */ /* 0x000f220000300800 */
[----:B------:R-:W-:Y:S02]  /*3ca20*/  ISETP.GE.AND P0, PT, R0, c[0x0][0x17c], PT ;  /* 0x00005f0000007a0c */ /* 0x000fe40003f06270 */
[----:B------:R-:W-:Y:S01]  /*3ca30*/  IADD3 R0, R3, c[0x0][0x198], RZ ;  /* 0x0000660003007a10 */ /* 0x000fe20007ffe0ff */
[----:B------:R-:W4:Y:S01]  /*3ca40*/  LDL.LU R173, [R1+0x584] ;  /* 0x0005840001ad7983 */ /* 0x000f220000300800 */
[----:B------:R-:W-:Y:S02]  /*3ca50*/  ISETP.LT.AND P5, PT, R138, c[0x0][0x178], !P4 ;  /* 0x00005e008a007a0c */ /* 0x000fe400067a1270 */
[----:B------:R-:W-:Y:S01]  /*3ca60*/  ISETP.LT.AND P6, PT, R139, c[0x0][0x178], !P4 ;  /* 0x00005e008b007a0c */ /* 0x000fe200067c1270 */
[----:B------:R-:W-:Y:S01]  /*3ca70*/  IMAD.WIDE R168, R0, 0x4, R162 ;  /* 0x0000000400a87825 */ /* 0x000fe200078e02a2 */
[----:B------:R-:W-:-:S03]  /*3ca80*/  ISETP.LT.AND P4, PT, R99, c[0x0][0x178], !P4 ;  /* 0x00005e0063007a0c */ /* 0x000fc60006781270 */
[C---:B------:R-:W-:Y:S01]  /*3ca90*/  IMAD.WIDE R166, R0.reuse, 0x4, R160 ;  /* 0x0000000400a67825 */ /* 0x040fe200078e02a0 */
[----:B------:R1:W-:Y:S01]  /*3caa0*/  @P2 STG.E [R168.64], R175 ;  /* 0x000000afa8002986 */ /* 0x0003e2000c101904 */
[----:B------:R-:W-:Y:S02]  /*3cab0*/  ISETP.LT.AND P2, PT, R207, c[0x0][0x178], !P0 ;  /* 0x00005e00cf007a0c */ /* 0x000fe40004741270 */
[C---:B------:R-:W-:Y:S01]  /*3cac0*/  IMAD.WIDE R164, R0.reuse, 0x4, R6 ;  /* 0x0000000400a47825 */ /* 0x040fe200078e0206 */
[----:B------:R-:W-:Y:S01]  /*3cad0*/  IADD3 R3, R0, c[0x0][0x198], RZ ;  /* 0x0000660000037a10 */ /* 0x000fe20007ffe0ff */
[----:B------:R-:W-:Y:S01]  /*3cae0*/  @P5 STG.E [R166.64], R171 ;  /* 0x000000aba6005986 */ /* 0x000fe2000c101904 */
[----:B------:R-:W-:-:S03]  /*3caf0*/  ISETP.LT.AND P1, PT, R138, c[0x0][0x178], !P0 ;  /* 0x00005e008a007a0c */ /* 0x000fc60004721270 */
[----:B------:R1:W-:Y:S01]  /*3cb00*/  @P6 STG.E [R164.64], R245 ;  /* 0x000000f5a4006986 */ /* 0x0003e2000c101904 */
[----:B------:R-:W-:Y:S01]  /*3cb10*/  ISETP.LT.AND P6, PT, R139, c[0x0][0x178], !P0 ;  /* 0x00005e008b007a0c */ /* 0x000fe200047c1270 */
[----:B-1----:R-:W-:Y:S01]  /*3cb20*/  IMAD.WIDE R168, R0, 0x4, R4 ;  /* 0x0000000400a87825 */ /* 0x002fe200078e0204 */
[----:B------:R-:W-:-:S04]  /*3cb30*/  ISETP.LT.AND P0, PT, R99, c[0x0][0x178], !P0 ;  /* 0x00005e0063007a0c */ /* 0x000fc80004701270 */
[----:B------:R-:W-:Y:S01]  /*3cb40*/  @P4 STG.E [R168.64], R244 ;  /* 0x000000f4a8004986 */ /* 0x000fe2000c101904 */
[----:B------:R-:W-:-:S04]  /*3cb50*/  IMAD.WIDE R164, R3, 0x4, R162 ;  /* 0x0000000403a47825 */ /* 0x000fc800078e02a2 */
[C---:B------:R-:W-:Y:S01]  /*3cb60*/  IMAD.WIDE R166, R3.reuse, 0x4, R160 ;  /* 0x0000000403a67825 */ /* 0x040fe200078e02a0 */
[C---:B------:R-:W-:Y:S01]  /*3cb70*/  IADD3 R0, R3.reuse, c[0x0][0x198], RZ ;  /* 0x0000660003007a10 */ /* 0x040fe20007ffe0ff */
[----:B---3--:R1:W-:Y:S04]  /*3cb80*/  @P2 STG.E [R164.64], R249 ;  /* 0x000000f9a4002986 */ /* 0x0083e8000c101904 */
[----:B--2---:R2:W-:Y:S01]  /*3cb90*/  @P1 STG.E [R166.64], R248 ;  /* 0x000000f8a6001986 */ /* 0x0045e2000c101904 */
[----:B-1----:R-:W-:-:S03]  /*3cba0*/  IMAD.WIDE R164, R3, 0x4, R6 ;  /* 0x0000000403a47825 */ /* 0x002fc600078e0206 */
[----:B------:R-:W3:Y:S01]  /*3cbb0*/  LDL.LU R249, [R1+0x404] ;  /* 0x0004040001f97983 */ /* 0x000ee20000300800 */
[----:B--2---:R-:W-:-:S03]  /*3cbc0*/  IMAD.WIDE R166, R3, 0x4, R4 ;  /* 0x0000000403a67825 */ /* 0x004fc600078e0204 */
[----:B------:R-:W2:Y:S04]  /*3cbd0*/  LDL.LU R248, [R1+0x2a4] ;  /* 0x0002a40001f87983 */ /* 0x000ea80000300800 */
[----:B------:R-:W2:Y:S04]  /*3cbe0*/  LDL.LU R3, [R1+0x400] ;  /* 0x0004000001037983 */ /* 0x000ea80000300800 */
[----:B------:R1:W-:Y:S04]  /*3cbf0*/  @P6 STG.E [R164.64], R250 ;  /* 0x000000faa4006986 */ /* 0x0003e8000c101904 */
[----:B----4-:R4:W-:Y:S04]  /*3cc00*/  @P0 STG.E [R166.64], R251 ;  /* 0x000000fba6000986 */ /* 0x0109e8000c101904 */
[----:B-1----:R-:W2:Y:S04]  /*3cc10*/  LDL.LU R165, [R1+0x580] ;  /* 0x0005800001a57983 */ /* 0x002ea80000300800 */
[----:B----4-:R-:W4:Y:S01]  /*3cc20*/  LDL.LU R167, [R1+0x2a0] ;  /* 0x0002a00001a77983 */ /* 0x010f220000300800 */
[----:B------:R-:W-:-:S02]  /*3cc30*/  IADD3 R170, R252, 0x4, RZ ;  /* 0x00000004fcaa7810 */ /* 0x000fc40007ffe0ff */
[----:B------:R-:W-:Y:S01]  /*3cc40*/  IADD3 R168, R252, 0x5, RZ ;  /* 0x00000005fca87810 */ /* 0x000fe20007ffe0ff */
[----:B------:R-:W3:Y:S01]  /*3cc50*/  LDL.LU R250, [R1+0x244] ;  /* 0x0002440001fa7983 */ /* 0x000ee20000300800 */
[----:B------:R-:W-:Y:S02]  /*3cc60*/  ISETP.GE.AND P3, PT, R170, c[0x0][0x17c], PT ;  /* 0x00005f00aa007a0c */ /* 0x000fe40003f66270 */
[----:B------:R-:W-:Y:S01]  /*3cc70*/  ISETP.GE.AND P2, PT, R168, c[0x0][0x17c], PT ;  /* 0x00005f00a8007a0c */ /* 0x000fe20003f46270 */
[----:B------:R-:W3:Y:S01]  /*3cc80*/  LDL.LU R174, [R1+0x660] ;  /* 0x0006600001ae7983 */ /* 0x000ee20000300800 */
[----:B------:R-:W-:Y:S02]  /*3cc90*/  ISETP.LT.AND P5, PT, R207, c[0x0][0x178], !P3 ;  /* 0x00005e00cf007a0c */ /* 0x000fe40005fa1270 */
[----:B------:R-:W-:Y:S02]  /*3cca0*/  ISETP.LT.AND P4, PT, R138, c[0x0][0x178], !P3 ;  /* 0x00005e008a007a0c */ /* 0x000fe40005f81270 */
[----:B------:R-:W-:Y:S01]  /*3ccb0*/  ISETP.LT.AND P1, PT, R139, c[0x0][0x178], !P3 ;  /* 0x00005e008b007a0c */ /* 0x000fe20005f21270 */
[C---:B------:R-:W-:Y:S01]  /*3ccc0*/  IMAD.WIDE R168, R0.reuse, 0x4, R162 ;  /* 0x0000000400a87825 */ /* 0x040fe200078e02a2 */
[----:B------:R-:W-:Y:S01]  /*3ccd0*/  ISETP.LT.AND P3, PT, R99, c[0x0][0x178], !P3 ;  /* 0x00005e0063007a0c */ /* 0x000fe20005f61270 */
[----:B------:R-:W3:Y:S02]  /*3cce0*/  LDL.LU R175, [R1+0x500] ;  /* 0x0005000001af7983 */ /* 0x000ee40000300800 */
[----:B------:R-:W-:Y:S01]  /*3ccf0*/  IMAD.WIDE R170, R0, 0x4, R160 ;  /* 0x0000000400aa7825 */ /* 0x000fe200078e02a0 */
[----:B------:R-:W-:Y:S01]  /*3cd00*/  ISETP.LT.AND P6, PT, R207, c[0x0][0x178], !P2 ;  /* 0x00005e00cf007a0c */ /* 0x000fe200057c1270 */
[----:B------:R-:W3:Y:S01]  /*3cd10*/  LDL.LU R245, [R1+0x350] ;  /* 0x0003500001f57983 */ /* 0x000ee20000300800 */
[----:B------:R-:W-:-:S03]  /*3cd20*/  IADD3 R166, R252, 0x6, RZ ;  /* 0x00000006fca67810 */ /* 0x000fc60007ffe0ff */
[----:B------:R-:W3:Y:S01]  /*3cd30*/  LDL.LU R244, [R1+0x260] ;  /* 0x0002600001f47983 */ /* 0x000ee20000300800 */
[----:B------:R-:W-:-:S03]  /*3cd40*/  ISETP.GE.AND P0, PT, R166, c[0x0][0x17c], PT ;  /* 0x00005f00a6007a0c */ /* 0x000fc60003f06270 */
[----:B------:R-:W3:Y:S04]  /*3cd50*/  LDL.LU R251, [R1+0x664] ;  /* 0x0006640001fb7983 */ /* 0x000ee80000300800 */
[----:B--2---:R1:W-:Y:S01]  /*3cd60*/  @P5 STG.E [R168.64], R165 ;  /* 0x000000a5a8005986 */ /* 0x0043e2000c101904 */
[----:B------:R-:W-:-:S03]  /*3cd70*/  ISETP.LT.AND P5, PT, R138, c[0x0][0x178], !P2 ;  /* 0x00005e008a007a0c */ /* 0x000fc600057a1270 */
[----:B------:R2:W-:Y:S01]  /*3cd80*/  @P4 STG.E [R170.64], R3 ;  /* 0x00000003aa004986 */ /* 0x0005e2000c101904 */
[----:B------:R-:W-:Y:S01]  /*3cd90*/  ISETP.LT.AND P4, PT, R139, c[0x0][0x178], !P2 ;  /* 0x00005e008b007a0c */ /* 0x000fe20005781270 */
[----:B-1----:R-:W-:Y:S01]  /*3cda0*/  IMAD.WIDE R164, R0, 0x4, R6 ;  /* 0x0000000400a47825 */ /* 0x002fe200078e0206 */
[----:B------:R-:W-:Y:S02]  /*3cdb0*/  IADD3 R168, R252, 0x7, RZ ;  /* 0x00000007fca87810 */ /* 0x000fe40007ffe0ff */
[----:B--2---:R-:W-:Y:S02]  /*3cdc0*/  IADD3 R3, R0, c[0x0][0x198], RZ ;  /* 0x0000660000037a10 */ /* 0x004fe40007ffe0ff */
[----:B----4-:R1:W-:Y:S01]  /*3cdd0*/  @P1 STG.E [R164.64], R167 ;  /* 0x000000a7a4001986 */ /* 0x0103e2000c101904 */
[----:B------:R-:W-:Y:S02]  /*3cde0*/  ISETP.GE.AND P1, PT, R168, c[0x0][0x17c], PT ;  /* 0x00005f00a8007a0c */ /* 0x000fe40003f26270 */
[----:B------:R-:W-:-:S04]  /*3cdf0*/  IMAD.WIDE R168, R3, 0x4, R160 ;  /* 0x0000000403a87825 */ /* 0x000fc800078e02a0 */
[----:B------:R-:W-:-:S04]  /*3ce00*/  IMAD.WIDE R170, R3, 0x4, R6 ;  /* 0x0000000403aa7825 */ /* 0x000fc800078e0206 */
[----:B-1----:R-:W-:-:S04]  /*3ce10*/  IMAD.WIDE R164, R0, 0x4, R4 ;  /* 0x0000000400a47825 */ /* 0x002fc800078e0204 */
[----:B------:R-:W-:Y:S01]  /*3ce20*/  IMAD.WIDE R166, R3, 0x4, R162 ;  /* 0x0000000403a67825 */ /* 0x000fe200078e02a2 */
[----:B------:R-:W-:Y:S04]  /*3ce30*/  @P3 STG.E [R164.64], R172 ;  /* 0x000000aca4003986 */ /* 0x000fe8000c101904 */
[----:B------:R-:W-:Y:S04]  /*3ce40*/  @P6 STG.E [R166.64], R173 ;  /* 0x000000ada6006986 */ /* 0x000fe8000c101904 */
[----:B---3--:R1:W-:Y:S04]  /*3ce50*/  @P5 STG.E [R168.64], R249 ;  /* 0x000000f9a8005986 */ /* 0x0083e8000c101904 */
[----:B------:R2:W-:Y:S04]  /*3ce60*/  @P4 STG.E [R170.64], R248 ;  /* 0x000000f8aa004986 */ /* 0x0005e8000c101904 */
[----:B-1----:R-:W3:Y:S04]  /*3ce70*/  LDL.LU R249, [R1+0x504] ;  /* 0x0005040001f97983 */ /* 0x002ee80000300800 */
[----:B--2---:R-:W2:Y:S01]  /*3ce80*/  LDL.LU R248, [R1+0x354] ;  /* 0x0003540001f87983 */ /* 0x004ea20000300800 */
[----:B------:R-:W-:-:S02]  /*3ce90*/  ISETP.LT.AND P2, PT, R99, c[0x0][0x178], !P2 ;  /* 0x00005e0063007a0c */ /* 0x000fc40005741270 */
[----:B------:R-:W-:Y:S02]  /*3cea0*/  ISETP.LT.AND P6, PT, R207, c[0x0][0x178], !P0 ;  /* 0x00005e00cf007a0c */ /* 0x000fe400047c1270 */
[----:B------:R-:W-:Y:S02]  /*3ceb0*/  ISETP.LT.AND P5, PT, R138, c[0x0][0x178], !P0 ;  /* 0x00005e008a007a0c */ /* 0x000fe400047a1270 */
[C---:B------:R-:W-:Y:S01]  /*3cec0*/  IADD3 R170, R3.reuse, c[0x0][0x198], RZ ;  /* 0x0000660003aa7a10 */ /* 0x040fe20007ffe0ff */
[----:B------:R-:W-:Y:S01]  /*3ced0*/  IMAD.WIDE R168, R3, 0x4, R4 ;  /* 0x0000000403a87825 */ /* 0x000fe200078e0204 */
[----:B------:R-:W-:Y:S02]  /*3cee0*/  ISETP.LT.AND P3, PT, R99, c[0x0][0x178], !P0 ;  /* 0x00005e0063007a0c */ /* 0x000fe40004761270 */
[----:B------:R-:W-:Y:S01]  /*3cef0*/  ISETP.LT.AND P0, PT, R139, c[0x0][0x178], !P0 ;  /* 0x00005e008b007a0c */ /* 0x000fe20004701270 */
[----:B------:R-:W-:Y:S01]  /*3cf00*/  IMAD.WIDE R164, R170, 0x4, R162 ;  /* 0x00000004aaa47825 */ /* 0x000fe200078e02a2 */
[----:B------:R-:W-:-:S03]  /*3cf10*/  IADD3 R0, R252, 0x8, RZ ;  /* 0x00000008fc007810 */ /* 0x000fc60007ffe0ff */
[----:B------:R-:W-:Y:S01]  /*3cf20*/  IMAD.WIDE R166, R170, 0x4, R160 ;  /* 0x00000004aaa67825 */ /* 0x000fe200078e02a0 */
[----:B------:R1:W-:Y:S01]  /*3cf30*/  @P2 STG.E [R168.64], R250 ;  /* 0x000000faa8002986 */ /* 0x0003e2000c101904 */
[----:B------:R-:W-:-:S03]  /*3cf40*/  ISETP.LT.AND P4, PT, R207, c[0x0][0x178], !P1 ;  /* 0x00005e00cf007a0c */ /* 0x000fc60004f81270 */
[----:B------:R4:W-:Y:S01]  /*3cf50*/  @P6 STG.E [R164.64], R174 ;  /* 0x000000aea4006986 */ /* 0x0009e2000c101904 */
[----:B------:R-:W-:Y:S02]  /*3cf60*/  ISETP.LT.AND P6, PT, R138, c[0x0][0x178], !P1 ;  /* 0x00005e008a007a0c */ /* 0x000fe40004fc1270 */
[----:B------:R-:W-:Y:S01]  /*3cf70*/  ISETP.GE.AND P2, PT, R0, c[0x0][0x17c], PT ;  /* 0x00005f0000007a0c */ /* 0x000fe20003f46270 */
[----:B------:R4:W-:Y:S01]  /*3cf80*/  @P5 STG.E [R166.64], R175 ;  /* 0x000000afa6005986 */ /* 0x0009e2000c101904 */
[----:B------:R-:W-:Y:S02]  /*3cf90*/  ISETP.LT.AND P5, PT, R139, c[0x0][0x178], !P1 ;  /* 0x00005e008b007a0c */ /* 0x000fe40004fa1270 */
[C---:B------:R-:W-:Y:S01]  /*3cfa0*/  IADD3 R0, R170.reuse, c[0x0][0x198], RZ ;  /* 0x00006600aa007a10 */ /* 0x040fe20007ffe0ff */
[----:B-1----:R-:W2:Y:S01]  /*3cfb0*/  LDL.LU R250, [R1+0x264] ;  /* 0x0002640001fa7983 */ /* 0x002ea20000300800 */
[----:B----4-:R-:W-:-:S03]  /*3cfc0*/  IMAD.WIDE R164, R170, 0x4, R6 ;  /* 0x00000004aaa47825 */ /* 0x010fc600078e0206 */
[----:B------:R-:W4:Y:S01]  /*3cfd0*/  LDL.LU R171, [R1+0x420] ;  /* 0x0004200001ab7983 */ /* 0x000f220000300800 */
[----:B------:R-:W-:-:S03]  /*3cfe0*/  IMAD.WIDE R166, R170, 0x4, R4 ;  /* 0x00000004aaa67825 */ /* 0x000fc600078e0204 */
[----:B------:R1:W-:Y:S01]  /*3cff0*/  @P0 STG.E [R164.64], R245 ;  /* 0x000000f5a4000986 */ /* 0x0003e2000c101904 */
[----:B------:R-:W-:-:S03]  /*3d000*/  IMAD.WIDE R168, R0, 0x4, R162 ;  /* 0x0000000400a87825 */ /* 0x000fc600078e02a2 */
[----:B------:R1:W-:Y:S01]  /*3d010*/  @P3 STG.E [R166.64], R244 ;  /* 0x000000f4a6003986 */ /* 0x0003e2000c101904 */
[C---:B------:R-:W-:Y:S02]  /*3d020*/  IADD3 R3, R252.reuse, 0x9, RZ ;  /* 0x00000009fc037810 */ /* 0x040fe40007ffe0ff */
[----:B------:R-:W-:Y:S01]  /*3d030*/  IADD3 R170, R252, 0xa, RZ ;  /* 0x0000000afcaa7810 */ /* 0x000fe20007ffe0ff */
[----:B------:R-:W4:Y:S01]  /*3d040*/  LDL.LU R174, [R1+0x320] ;  /* 0x0003200001ae7983 */ /* 0x000f220000300800 */
[----:B-1----:R-:W-:-:S04]  /*3d050*/  IMAD.WIDE R164, R0, 0x4, R6 ;  /* 0x0000000400a47825 */ /* 0x002fc800078e0206 */
[----:B------:R-:W-:Y:S01]  /*3d060*/  IMAD.WIDE R166, R0, 0x4, R160 ;  /* 0x0000000400a67825 */ /* 0x000fe200078e02a0 */
[----:B------:R1:W-:Y:S01]  /*3d070*/  @P4 STG.E [R168.64], R251 ;  /* 0x000000fba8004986 */ /* 0x0003e2000c101904 */
[----:B------:R-:W-:-:S03]  /*3d080*/  ISETP.GE.AND P0, PT, R3, c[0x0][0x17c], PT ;  /* 0x00005f0003007a0c */ /* 0x000fc60003f06270 */
[----:B------:R-:W4:Y:S01]  /*3d090*/  LDL.LU R175, [R1+0x694] ;  /* 0x0006940001af7983 */ /* 0x000f220000300800 */
[----:B------:R-:W-:-:S03]  /*3d0a0*/  IADD3 R3, R0, c[0x0][0x198], RZ ;  /* 0x0000660000037a10 */ /* 0x000fc60007ffe0ff */
[----:B-1----:R-:W4:Y:S04]  /*3d0b0*/  LDL.LU R251, [R1+0x614] ;  /* 0x0006140001fb7983 */ /* 0x002f280000300800 */
[----:B---3--:R1:W-:Y:S04]  /*3d0c0*/  @P6 STG.E [R166.64], R249 ;  /* 0x000000f9a6006986 */ /* 0x0083e8000c101904 */
[----:B--2---:R2:W-:Y:S01]  /*3d0d0*/  @P5 STG.E [R164.64], R248 ;  /* 0x000000f8a4005986 */ /* 0x0045e2000c101904 */
[----:B------:R-:W-:-:S03]  /*3d0e0*/  ISETP.GE.AND P5, PT, R170, c[0x0][0x17c], PT ;  /* 0x00005f00aa007a0c */ /* 0x000fc60003fa6270 */
[----:B-1----:R-:W3:Y:S04]  /*3d0f0*/  LDL.LU R249, [R1+0x424] ;  /* 0x0004240001f97983 */ /* 0x002ee80000300800 */
[----:B--2---:R-:W2:Y:S01]  /*3d100*/  LDL.LU R248, [R1+0x324] ;  /* 0x0003240001f87983 */ /* 0x004ea20000300800 */
[----:B------:R-:W-:-:S03]  /*3d110*/  IMAD.WIDE R164, R0, 0x4, R4 ;  /* 0x0000000400a47825 */ /* 0x000fc600078e0204 */
[----:B------:R-:W2:Y:S04]  /*3d120*/  LDL.LU R0, [R1+0x610] ;  /* 0x0006100001007983 */ /* 0x000ea80000300800 */
[----:B------:R-:W2:Y:S01]  /*3d130*/  LDL.LU R170, [R1+0x690] ;  /* 0x0006900001aa7983 */ /* 0x000ea20000300800 */
[----:B------:R-:W-:Y:S02]  /*3d140*/  ISETP.LT.AND P1, PT, R99, c[0x0][0x178], !P1 ;  /* 0x00005e0063007a0c */ /* 0x000fe40004f21270 */
[----:B------:R-:W-:Y:S02]  /*3d150*/  ISETP.LT.AND P4, PT, R207, c[0x0][0x178], !P2 ;  /* 0x00005e00cf007a0c */ /* 0x000fe40005781270 */
[----:B------:R-:W-:Y:S01]  /*3d160*/  ISETP.LT.AND P3, PT, R138, c[0x0][0x178], !P2 ;  /* 0x00005e008a007a0c */ /* 0x000fe20005761270 */
[----:B------:R-:W-:Y:S01]  /*3d170*/  IMAD.WIDE R166, R3, 0x4, R162 ;  /* 0x0000000403a67825 */ /* 0x000fe200078e02a2 */
[----:B------:R-:W-:Y:S01]  /*3d180*/  ISETP.LT.AND P6, PT, R139, c[0x0][0x178], !P2 ;  /* 0x00005e008b007a0c */ /* 0x000fe200057c1270 */
[----:B------:R-:W3:Y:S02]  /*3d190*/  LDL.LU R172, [R1+0x6f0] ;  /* 0x0006f00001ac7983 */ /* 0x000ee40000300800 */
[----:B------:R-:W-:Y:S01]  /*3d1a0*/  IMAD.WIDE R168, R3, 0x4, R160 ;  /* 0x0000000403a87825 */ /* 0x000fe200078e02a0 */
[----:B------:R-:W-:Y:S01]  /*3d1b0*/  ISETP.LT.AND P2, PT, R99, c[0x0][0x178], !P2 ;  /* 0x00005e0063007a0c */ /* 0x000fe20005741270 */
[----:B------:R-:W3:Y:S04]  /*3d1c0*/  LDL.LU R173, [R1+0x680] ;  /* 0x0006800001ad7983 */ /* 0x000ee80000300800 */
[----:B------:R1:W-:Y:S01]  /*3d1d0*/  @P1 STG.E [R164.64], R250 ;  /* 0x000000faa4001986 */ /* 0x0003e2000c101904 */
[----:B------:R-:W-:-:S03]  /*3d1e0*/  ISETP.LT.AND P1, PT, R139, c[0x0][0x178], !P0 ;  /* 0x00005e008b007a0c */ /* 0x000fc60004721270 */
[----:B------:R-:W3:Y:S04]  /*3d1f0*/  LDL.LU R245, [R1+0x5f0] ;  /* 0x0005f00001f57983 */ /* 0x000ee80000300800 */
[----:B------:R-:W3:Y:S01]  /*3d200*/  LDL.LU R244, [R1+0x360] ;  /* 0x0003600001f47983 */ /* 0x000ee20000300800 */
[----:B-1----:R-:W-:-:S03]  /*3d210*/  IMAD.WIDE R164, R3, 0x4, R6 ;  /* 0x0000000403a47825 */ /* 0x002fc600078e0206 */
[----:B------:R-:W3:Y:S04]  /*3d220*/  LDL.LU R250, [R1+0x6f4] ;  /* 0x0006f40001fa7983 */ /* 0x000ee80000300800 */
[----:B--2---:R1:W-:Y:S01]  /*3d230*/  @P4 STG.E [R166.64], R170 ;  /* 0x000000aaa6004986 */ /* 0x0043e2000c101904 */
[----:B------:R-:W-:-:S03]  /*3d240*/  ISETP.LT.AND P4, PT, R207, c[0x0][0x178], !P0 ;  /* 0x00005e00cf007a0c */ /* 0x000fc60004781270 */
[----:B------:R2:W-:Y:S01]  /*3d250*/  @P3 STG.E [R168.64], R0 ;  /* 0x00000000a8003986 */ /* 0x0005e2000c101904 */
[----:B------:R-:W-:-:S03]  /*3d260*/  ISETP.LT.AND P3, PT, R138, c[0x0][0x178], !P0 ;  /* 0x00005e008a007a0c */ /* 0x000fc60004761270 */
[----:B----4-:R4:W-:Y:S01]  /*3d270*/  @P6 STG.E [R164.64], R171 ;  /* 0x000000aba4006986 */ /* 0x0109e2000c101904 */
[----:B-1----:R-:W-:Y:S02]  /*3d280*/  IADD3 R166, R252, 0xb, RZ ;  /* 0x0000000bfca67810 */ /* 0x002fe40007ffe0ff */
[C---:B--2---:R-:W-:Y:S02]  /*3d290*/  IADD3 R0, R3.reuse, c[0x0][0x198], RZ ;  /* 0x0000660003007a10 */ /* 0x044fe40007ffe0ff */
[----:B------:R-:W-:Y:S01]  /*3d2a0*/  ISETP.GE.AND P6, PT, R166, c[0x0][0x17c], PT ;  /* 0x00005f00a6007a0c */ /* 0x000fe20003fc6270 */
[----:B----4-:R-:W-:-:S04]  /*3d2b0*/  IMAD.WIDE R170, R3, 0x4, R4 ;  /* 0x0000000403aa7825 */ /* 0x010fc800078e0204 */
[C---:B------:R-:W-:Y:S01]  /*3d2c0*/  IMAD.WIDE R164, R0.reuse, 0x4, R162 ;  /* 0x0000000400a47825 */ /* 0x040fe200078e02a2 */
[----:B------:R-:W-:Y:S03]  /*3d2d0*/  @P2 STG.E [R170.64], R174 ;  /* 0x000000aeaa002986 */ /* 0x000fe6000c101904 */
[C---:B------:R-:W-:Y:S01]  /*3d2e0*/  IMAD.WIDE R166, R0.reuse, 0x4, R160 ;  /* 0x0000000400a67825 */ /* 0x040fe200078e02a0 */
[----:B------:R-:W-:Y:S03]  /*3d2f0*/  @P4 STG.E [R164.64], R175 ;  /* 0x000000afa4004986 */ /* 0x000fe6000c101904 */
[C---:B------:R-:W-:Y:S01]  /*3d300*/  IMAD.WIDE R168, R0.reuse, 0x4, R6 ;  /* 0x0000000400a87825 */ /* 0x040fe200078e0206 */
[----:B------:R1:W-:Y:S04]  /*3d310*/  @P3 STG.E [R166.64], R251 ;  /* 0x000000fba6003986 */ /* 0x0003e8000c101904 */
[----:B---3--:R2:W-:Y:S04]  /*3d320*/  @P1 STG.E [R168.64], R249 ;  /* 0x000000f9a8001986 */ /* 0x0085e8000c101904 */
[----:B-1----:R-:W3:Y:S04]  /*3d330*/  LDL.LU R251, [R1+0x684] ;  /* 0x0006840001fb7983 */ /* 0x002ee80000300800 */
[----:B--2---:R-:W2:Y:S01]  /*3d340*/  LDL.LU R249, [R1+0x5f4] ;  /* 0x0005f40001f97983 */ /* 0x004ea20000300800 */
[----:B------:R-:W-:Y:S01]  /*3d350*/  ISETP.LT.AND P0, PT, R99, c[0x0][0x178], !P0 ;  /* 0x00005e0063007a0c */ /* 0x000fe20004701270 */
[----:B------:R-:W-:-:S12]  /*3d360*/  IMAD.WIDE R170, R0, 0x4, R4 ;  /* 0x0000000400aa7825 */ /* 0x000fd800078e0204 */
[----:B------:R1:W-:Y:S04]  /*3d370*/  @P0 STG.E [R170.64], R248 ;  /* 0x000000f8aa000986 */ /* 0x0003e8000c101904 */
[----:B-1----:R-:W4:Y:S01]  /*3d380*/  LDL.LU R248, [R1+0x364] ;  /* 0x0003640001f87983 */ /* 0x002f220000300800 */
[----:B------:R-:W-:Y:S02]  /*3d390*/  ISETP.LT.AND P1, PT, R207, c[0x0][0x178], !P5 ;  /* 0x00005e00cf007a0c */ /* 0x000fe40006f21270 */
[----:B------:R-:W-:Y:S01]  /*3d3a0*/  ISETP.LT.AND P3, PT, R138, c[0x0][0x178], !P5 ;  /* 0x00005e008a007a0c */ /* 0x000fe20006f61270 */
[----:B------:R-:W4:Y:S01]  /*3d3b0*/  LDL.LU R174, [R1+0x730] ;  /* 0x0007300001ae7983 */ /* 0x000f220000300800 */
[----:B------:R-:W-:Y:S02]  /*3d3c0*/  IADD3 R3, R0, c[0x0][0x198], RZ ;  /* 0x0000660000037a10 */ /* 0x000fe40007ffe0ff */
[----:B------:R-:W-:Y:S01]  /*3d3d0*/  ISETP.LT.AND P2, PT, R139, c[0x0][0x178], !P5 ;  /* 0x00005e008b007a0c */ /* 0x000fe20006f41270 */
[----:B------:R-:W4:Y:S01]  /*3d3e0*/  LDL.LU R175, [R1+0x6e0] ;  /* 0x0006e00001af7983 */ /* 0x000f220000300800 */
[----:B------:R-:W-:Y:S01]  /*3d3f0*/  IADD3 R0, R252, 0xc, RZ ;  /* 0x0000000cfc007810 */ /* 0x000fe20007ffe0ff */
[----:B------:R-:W-:Y:S01]  /*3d400*/  IMAD.WIDE R168, R3, 0x4, R162 ;  /* 0x0000000403a87825 */ /* 0x000fe200078e02a2 */
[----:B------:R-:W-:-:S02]  /*3d410*/  ISETP.LT.AND P5, PT, R99, c[0x0][0x178], !P5 ;  /* 0x00005e0063007a0c */ /* 0x000fc40006fa1270 */
[----:B------:R-:W-:Y:S01]  /*3d420*/  ISETP.LT.AND P4, PT, R207, c[0x0][0x178], !P6 ;  /* 0x00005e00cf007a0c */ /* 0x000fe20007781270 */
[C---:B------:R-:W-:Y:S01]  /*3d430*/  IMAD.WIDE R164, R3.reuse, 0x4, R160 ;  /* 0x0000000403a47825 */ /* 0x040fe200078e02a0 */
[----:B------:R-:W-:Y:S01]  /*3d440*/  ISETP.GE.AND P0, PT, R0, c[0x0][0x17c], PT ;  /* 0x00005f0000007a0c */ /* 0x000fe20003f06270 */
[----:B------:R1:W-:Y:S01]  /*3d450*/  @P1 STG.E [R168.64], R172 ;  /* 0x000000aca8001986 */ /* 0x0003e2000c101904 */
[C---:B------:R-:W-:Y:S01]  /*3d460*/  IADD3 R0, R3.reuse, c[0x0][0x198], RZ ;  /* 0x0000660003007a10 */ /* 0x040fe20007ffe0ff */
[----:B------:R-:W-:Y:S01]  /*3d470*/  IMAD.WIDE R166, R3, 0x4, R6 ;  /* 0x0000000403a67825 */ /* 0x000fe200078e0206 */
[----:B------:R-:W-:Y:S01]  /*3d480*/  ISETP.LT.AND P1, PT, R138, c[0x0][0x178], !P6 ;  /* 0x00005e008a007a0c */ /* 0x000fe20007721270 */
[----:B------:R1:W-:Y:S01]  /*3d490*/  @P3 STG.E [R164.64], R173 ;  /* 0x000000ada4003986 */ /* 0x0003e2000c101904 */
[----:B------:R-:W-:-:S03]  /*3d4a0*/  ISETP.LT.AND P3, PT, R139, c[0x0][0x178], !P6 ;  /* 0x00005e008b007a0c */ /* 0x000fc60007761270 */
[----:B------:R1:W-:Y:S02]  /*3d4b0*/  @P2 STG.E [R166.64], R245 ;  /* 0x000000f5a6002986 */ /* 0x0003e4000c101904 */
[----:B-1----:R-:W-:-:S04]  /*3d4c0*/  IMAD.WIDE R168, R3, 0x4, R4 ;  /* 0x0000000403a87825 */ /* 0x002fc800078e0204 */
[C---:B------:R-:W-:Y:S01]  /*3d4d0*/  IMAD.WIDE R164, R0.reuse, 0x4, R162 ;  /* 0x0000000400a47825 */ /* 0x040fe200078e02a2 */
[----:B------:R1:W-:Y:S03]  /*3d4e0*/  @P5 STG.E [R168.64], R244 ;  /* 0x000000f4a8005986 */ /* 0x0003e6000c101904 */
[C---:B------:R-:W-:Y:S01]  /*3d4f0*/  IMAD.WIDE R166, R0.reuse, 0x4, R160 ;  /* 0x0000000400a67825 */ /* 0x040fe200078e02a0 */
[----:B------:R-:W4:Y:S04]  /*3d500*/  LDL.LU R245, [R1+0x670] ;  /* 0x0006700001f57983 */ /* 0x000f280000300800 */
[----:B------:R1:W-:Y:S04]  /*3d510*/  @P4 STG.E [R164.64], R250 ;  /* 0x000000faa4004986 */ /* 0x0003e8000c101904 */
[----:B-1----:R-:W4:Y:S01]  /*3d520*/  LDL.LU R244, [R1+0x4f0] ;  /* 0x0004f00001f47983 */ /* 0x002f220000300800 */
[----:B------:R-:W-:-:S03]  /*3d530*/  IMAD.WIDE R164, R0, 0x4, R6 ;  /* 0x0000000400a47825 */ /* 0x000fc600078e0206 */
[----:B------:R-:W4:Y:S01]  /*3d540*/  LDL.LU R250, [R1+0x734] ;  /* 0x0007340001fa7983 */ /* 0x000f220000300800 */
[----:B------:R-:W-:Y:S02]  /*3d550*/  ISETP.LT.AND P5, PT, R99, c[0x0][0x178], !P6 ;  /* 0x00005e0063007a0c */ /* 0x000fe400077a1270 */
[----:B------:R-:W-:-:S04]  /*3d560*/  IADD3 R168, R252, 0xd, RZ ;  /* 0x0000000dfca87810 */ /* 0x000fc80007ffe0ff */
[----:B------:R-:W-:Y:S01]  /*3d570*/  ISETP.GE.AND P2, PT, R168, c[0x0][0x17c], PT ;  /* 0x00005f00a8007a0c */ /* 0x000fe20003f46270 */
[----:B------:R-:W-:Y:S01]  /*3d580*/  IMAD.WIDE R168, R0, 0x4, R4 ;  /* 0x0000000400a87825 */ /* 0x000fe200078e0204 */
[----:B---3--:R1:W-:Y:S04]  /*3d590*/  @P1 STG.E [R166.64], R251 ;  /* 0x000000fba6001986 */ /* 0x0083e8000c101904 */
[----:B--2---:R2:W-:Y:S04]  /*3d5a0*/  @P3 STG.E [R164.64], R249 ;  /* 0x000000f9a4003986 */ /* 0x0045e8000c101904 */
[----:B-1----:R-:W3:Y:S04]  /*3d5b0*/  LDL.LU R251, [R1+0x6e4] ;  /* 0x0006e40001fb7983 */ /* 0x002ee80000300800 */
[----:B--2---:R-:W2:Y:S04]  /*3d5c0*/  LDL.LU R249, [R1+0x674] ;  /* 0x0006740001f97983 */ /* 0x004ea80000300800 */
[----:B----4-:R1:W-:Y:S04]  /*3d5d0*/  @P5 STG.E [R168.64], R248 ;  /* 0x000000f8a8005986 */ /* 0x0103e8000c101904 */
[----:B-1----:R-:W4:Y:S01]  /*3d5e0*/  LDL.LU R248, [R1+0x4f4] ;  /* 0x0004f40001f87983 */ /* 0x002f220000300800 */
[----:B------:R-:W-:-:S02]  /*3d5f0*/  ISETP.LT.AND P6, PT, R207, c[0x0][0x178], !P0 ;  /* 0x00005e00cf007a0c */ /* 0x000fc400047c1270 */
[----:B------:R-:W-:Y:S01]  /*3d600*/  ISETP.LT.AND P4, PT, R138, c[0x0][0x178], !P0 ;  /* 0x00005e008a007a0c */ /* 0x000fe20004781270 */
[----:B------:R-:W4:Y:S01]  /*3d610*/  LDL.LU R170, [R1+0x770] ;  /* 0x0007700001aa7983 */ /* 0x000f220000300800 */
[----:B------:R-:W-:Y:S02]  /*3d620*/  IADD3 R3, R0, c[0x0][0x198], RZ ;  /* 0x0000660000037a10 */ /* 0x000fe40007ffe0ff */
[----:B------:R-:W-:Y:S01]  /*3d630*/  ISETP.LT.AND P5, PT, R139, c[0x0][0x178], !P0 ;  /* 0x00005e008b007a0c */ /* 0x000fe200047a1270 */
[----:B------:R-:W4:Y:S01]  /*3d640*/  LDL.LU R171, [R1+0x700] ;  /* 0x0007000001ab7983 */ /* 0x000f220000300800 */
[----:B------:R-:W-:Y:S01]  /*3d650*/  ISETP.LT.AND P0, PT, R99, c[0x0][0x178], !P0 ;  /* 0x00005e0063007a0c */ /* 0x000fe20004701270 */
[----:B------:R-:W-:Y:S01]  /*3d660*/  IMAD.WIDE R166, R3, 0x4, R162 ;  /* 0x0000000403a67825 */ /* 0x000fe200078e02a2 */
[----:B------:R-:W-:Y:S01]  /*3d670*/  ISETP.LT.AND P3, PT, R207, c[0x0][0x178], !P2 ;  /* 0x00005e00cf007a0c */ /* 0x000fe20005761270 */
[----:B------:R-:W4:Y:S02]  /*3d680*/  LDL.LU R172, [R1+0x6b0] ;  /* 0x0006b00001ac7983 */ /* 0x000f240000300800 */
[----:B------:R-:W-:-:S02]  /*3d690*/  IMAD.WIDE R164, R3, 0x4, R160 ;  /* 0x0000000403a47825 */ /* 0x000fc400078e02a0 */
[----:B------:R1:W-:Y:S01]  /*3d6a0*/  @P6 STG.E [R166.64], R174 ;  /* 0x000000aea6006986 */ /* 0x0003e2000c101904 */
[----:B------:R-:W-:Y:S02]  /*3d6b0*/  ISETP.LT.AND P6, PT, R138, c[0x0][0x178], !P2 ;  /* 0x00005e008a007a0c */ /* 0x000fe400057c1270 */
[----:B------:R-:W-:Y:S01]  /*3d6c0*/  ISETP.LT.AND P1, PT, R139, c[0x0][0x178], !P2 ;  /* 0x00005e008b007a0c */ /* 0x000fe20005721270 */
[----:B------:R1:W-:Y:S01]  /*3d6d0*/  @P4 STG.E [R164.64], R175 ;  /* 0x000000afa4004986 */ /* 0x0003e2000c101904 */
[C---:B------:R-:W-:Y:S02]  /*3d6e0*/  IADD3 R0, R3.reuse, c[0x0][0x198], RZ ;  /* 0x0000660003007a10 */ /* 0x040fe40007ffe0ff */
[C---:B------:R-:W-:Y:S02]  /*3d6f0*/  IADD3 R168, R252.reuse, 0xe, RZ ;  /* 0x0000000efca87810 */ /* 0x040fe40007ffe0ff */
[----:B------:R-:W-:Y:S01]  /*3d700*/  IADD3 R169, R252, 0xf, RZ ;  /* 0x0000000ffca97810 */ /* 0x000fe20007ffe0ff */
[----:B-1----:R-:W-:-:S04]  /*3d710*/  IMAD.WIDE R166, R3, 0x4, R4 ;  /* 0x0000000403a67825 */ /* 0x002fc800078e0204 */
[----:B------:R-:W-:Y:S01]  /*3d720*/  IMAD.WIDE R164, R3, 0x4, R6 ;  /* 0x0000000403a47825 */ /* 0x000fe200078e0206 */
[----:B------:R-:W-:-:S04]  /*3d730*/  ISETP.GE.AND P4, PT, R168, c[0x0][0x17c], PT ;  /* 0x00005f00a8007a0c */ /* 0x000fc80003f86270 */
[----:B------:R1:W-:Y:S01]  /*3d740*/  @P5 STG.E [R164.64], R245 ;  /* 0x000000f5a4005986 */ /* 0x0003e2000c101904 */
[----:B------:R-:W-:Y:S01]  /*3d750*/  ISETP.GE.AND P5, PT, R169, c[0x0][0x17c], PT ;  /* 0x00005f00a9007a0c */ /* 0x000fe20003fa6270 */
[C---:B------:R-:W-:Y:S02]  /*3d760*/  IMAD.WIDE R168, R0.reuse, 0x4, R6 ;  /* 0x0000000400a87825 */ /* 0x040fe400078e0206 */
[----:B------:R1:W-:Y:S02]  /*3d770*/  @P0 STG.E [R166.64], R244 ;  /* 0x000000f4a6000986 */ /* 0x0003e4000c101904 */
[----:B-1----:R-:W-:-:S04]  /*3d780*/  IMAD.WIDE R164, R0, 0x4, R162 ;  /* 0x0000000400a47825 */ /* 0x002fc800078e02a2 */
[C---:B------:R-:W-:Y:S01]  /*3d790*/  IMAD.WIDE R166, R0.reuse, 0x4, R160 ;  /* 0x0000000400a67825 */ /* 0x040fe200078e02a0 */
[----:B------:R1:W-:Y:S01]  /*3d7a0*/  @P3 STG.E [R164.64], R250 ;  /* 0x000000faa4003986 */ /* 0x0003e2000c101904 */
[----:B------:R-:W-:Y:S02]  /*3d7b0*/  ISETP.LT.AND P2, PT, R99, c[0x0][0x178], !P2 ;  /* 0x00005e0063007a0c */ /* 0x000fe40005741270 */
[----:B-1----:R-:W-:Y:S01]  /*3d7c0*/  IMAD.WIDE R164, R0, 0x4, R4 ;  /* 0x0000000400a47825 */ /* 0x002fe200078e0204 */
[----:B---3--:R1:W-:Y:S04]  /*3d7d0*/  @P6 STG.E [R166.64], R251 ;  /* 0x000000fba6006986 */ /* 0x0083e8000c101904 */
[----:B--2---:R2:W-:Y:S04]  /*3d7e0*/  @P1 STG.E [R168.64], R249 ;  /* 0x000000f9a8001986 */ /* 0x0045e8000c101904 */
[----:B-1----:R-:W3:Y:S04]  /*3d7f0*/  LDL.LU R251, [R1+0x600] ;  /* 0x0006000001fb7983 */ /* 0x002ee80000300800 */
[----:B--2---:R-:W2:Y:S04]  /*3d800*/  LDL.LU R249, [R1+0x774] ;  /* 0x0007740001f97983 */ /* 0x004ea80000300800 */
[----:B------:R-:W2:Y:S04]  /*3d810*/  LDL.LU R173, [R1+0x704] ;  /* 0x0007040001ad7983 */ /* 0x000ea80000300800 */
[----:B------:R-:W2:Y:S04]  /*3d820*/  LDL.LU R250, [R1+0x6b4] ;  /* 0x0006b40001fa7983 */ /* 0x000ea80000300800 */
[----:B----4-:R1:W-:Y:S04]  /*3d830*/  @P2 STG.E [R164.64], R248 ;  /* 0x000000f8a4002986 */ /* 0x0103e8000c101904 */
[----:B-1----:R-:W4:Y:S01]  /*3d840*/  LDL.LU R248, [R1+0x604] ;  /* 0x0006040001f87983 */ /* 0x002f220000300800 */
[----:B------:R-:W-:-:S02]  /*3d850*/  ISETP.LT.AND P0, PT, R207, c[0x0][0x178], !P4 ;  /* 0x00005e00cf007a0c */ /* 0x000fc40006701270 */
[----:B------:R-:W-:Y:S01]  /*3d860*/  IADD3 R3, R0, c[0x0][0x198], RZ ;  /* 0x0000660000037a10 */ /* 0x000fe20007ffe0ff */
[----:B------:R-:W4:Y:S01]  /*3d870*/  LDL.LU R174, [R1+0x3f8] ;  /* 0x0003f80001ae7983 */ /* 0x000f220000300800 */
[----:B------:R-:W-:Y:S02]  /*3d880*/  ISETP.LT.AND P1, PT, R138, c[0x0][0x178], !P4 ;  /* 0x00005e008a007a0c */ /* 0x000fe40006721270 */
[----:B------:R-:W-:Y:S01]  /*3d890*/  ISETP.LT.AND P6, PT, R139, c[0x0][0x178], !P4 ;  /* 0x00005e008b007a0c */ /* 0x000fe200067c1270 */
[----:B------:R-:W-:Y:S01]  /*3d8a0*/  IMAD.WIDE R166, R3, 0x4, R162 ;  /* 0x0000000403a67825 */ /* 0x000fe200078e02a2 */
[----:B------:R-:W-:Y:S01]  /*3d8b0*/  IADD3 R0, R252, 0x11, RZ ;  /* 0x00000011fc007810 */ /* 0x000fe20007ffe0ff */
[----:B------:R-:W4:Y:S01]  /*3d8c0*/  LDL.LU R175, [R1+0x298] ;  /* 0x0002980001af7983 */ /* 0x000f220000300800 */
[----:B------:R-:W-:Y:S01]  /*3d8d0*/  ISETP.LT.AND P4, PT, R99, c[0x0][0x178], !P4 ;  /* 0x00005e0063007a0c */ /* 0x000fe20006781270 */
[----:B------:R-:W-:Y:S02]  /*3d8e0*/  IMAD.WIDE R164, R3, 0x4, R160 ;  /* 0x0000000403a47825 */ /* 0x000fe400078e02a0 */
[----:B------:R1:W-:Y:S01]  /*3d8f0*/  @P0 STG.E [R166.64], R170 ;  /* 0x000000aaa6000986 */ /* 0x0003e2000c101904 */
[----:B------:R-:W-:-:S02]  /*3d900*/  ISETP.LT.AND P0, PT, R207, c[0x0][0x178], !P5 ;  /* 0x00005e00cf007a0c */ /* 0x000fc40006f01270 */
[----:B------:R-:W-:Y:S02]  /*3d910*/  IADD3 R168, R252, 0x10, RZ ;  /* 0x00000010fca87810 */ /* 0x000fe40007ffe0ff */
[----:B------:R-:W-:Y:S01]  /*3d920*/  ISETP.GE.AND P2, PT, R0, c[0x0][0x17c], PT ;  /* 0x00005f0000007a0c */ /* 0x000fe20003f46270 */
[----:B------:R1:W-:Y:S01]  /*3d930*/  @P1 STG.E [R164.64], R171 ;  /* 0x000000aba4001986 */ /* 0x0003e2000c101904 */
[----:B------:R-:W-:-:S03]  /*3d940*/  IADD3 R0, R3, c[0x0][0x198], RZ ;  /* 0x0000660003007a10 */ /* 0x000fc60007ffe0ff */
[----:B------:R-:W4:Y:S01]  /*3d950*/  LDL.LU R245, [R1+0x1a8] ;  /* 0x0001a80001f57983 */ /* 0x000f220000300800 */
[C---:B-1----:R-:W-:Y:S01]  /*3d960*/  IMAD.WIDE R166, R3.reuse, 0x4, R6 ;  /* 0x0000000403a67825 */ /* 0x042fe200078e0206 */
[----:B------:R-:W-:Y:S02]  /*3d970*/  ISETP.LT.AND P1, PT, R138, c[0x0][0x178], !P5 ;  /* 0x00005e008a007a0c */ /* 0x000fe40006f21270 */
[----:B------:R-:W4:Y:S01]  /*3d980*/  LDL.LU R244, [R1+0xa8] ;  /* 0x0000a80001f47983 */ /* 0x000f220000300800 */
[----:B------:R-:W-:Y:S01]  /*3d990*/  ISETP.GE.AND P3, PT, R168, c[0x0][0x17c], PT ;  /* 0x00005f00a8007a0c */ /* 0x000fe20003f66270 */
[----:B------:R-:W-:Y:S02]  /*3d9a0*/  IMAD.WIDE R168, R3, 0x4, R4 ;  /* 0x0000000403a87825 */ /* 0x000fe400078e0204 */
[----:B------:R1:W-:Y:S01]  /*3d9b0*/  @P6 STG.E [R166.64], R172 ;  /* 0x000000aca6006986 */ /* 0x0003e2000c101904 */
[----:B------:R-:W-:Y:S01]  /*3d9c0*/  ISETP.LT.AND P6, PT, R139, c[0x0][0x178], !P5 ;  /* 0x00005e008b007a0c */ /* 0x000fe20006fc1270 */
[----:B------:R-:W-:-:S04]  /*3d9d0*/  IMAD.WIDE R164, R0, 0x4, R162 ;  /* 0x0000000400a47825 */ /* 0x000fc800078e02a2 */
[C---:B-1----:R-:W-:Y:S01]  /*3d9e0*/  IMAD.WIDE R166, R0.reuse, 0x4, R160 ;  /* 0x0000000400a67825 */ /* 0x042fe200078e02a0 */
[----:B------:R-:W-:Y:S01]  /*3d9f0*/  ISETP.LT.AND P5, PT, R99, c[0x0][0x178], !P5 ;  /* 0x00005e0063007a0c */ /* 0x000fe20006fa1270 */
[----:B---3--:R1:W-:Y:S04]  /*3da00*/  @P4 STG.E [R168.64], R251 ;  /* 0x000000fba8004986 */ /* 0x0083e8000c101904 */
[----:B--2---:R2:W-:Y:S04]  /*3da10*/  @P0 STG.E [R164.64], R249 ;  /* 0x000000f9a4000986 */ /* 0x0045e8000c101904 */
[----:B-1----:R-:W3:Y:S04]  /*3da20*/  LDL.LU R251, [R1+0x3fc] ;  /* 0x0003fc0001fb7983 */ /* 0x002ee80000300800 */
[----:B--2---:R-:W2:Y:S01]  /*3da30*/  LDL.LU R249, [R1+0x29c] ;  /* 0x00029c0001f97983 */ /* 0x004ea20000300800 */
[----:B------:R-:W-:-:S03]  /*3da40*/  IMAD.WIDE R164, R0, 0x4, R6 ;  /* 0x0000000400a47825 */ /* 0x000fc600078e0206 */
[----:B------:R-:W-:Y:S04]  /*3da50*/  @P1 STG.E [R166.64], R173 ;  /* 0x000000ada6001986 */ /* 0x000fe8000c101904 */
[----:B------:R1:W-:Y:S04]  /*3da60*/  @P6 STG.E [R164.64], R250 ;  /* 0x000000faa4006986 */ /* 0x0003e8000c101904 */
[----:B-1----:R-:W2:Y:S01]  /*3da70*/  LDL.LU R250, [R1+0x1ac] ;  /* 0x0001ac0001fa7983 */ /* 0x002ea20000300800 */
[----:B------:R-:W-:-:S05]  /*3da80*/  IMAD.WIDE R168, R0, 0x4, R4 ;  /* 0x0000000400a87825 */ /* 0x000fca00078e0204 */
[----:B----4-:R1:W-:Y:S04]  /*3da90*/  @P5 STG.E [R168.64], R248 ;  /* 0x000000f8a8005986 */ /* 0x0103e8000c101904 */
[----:B-1----:R-:W4:Y:S01]  /*3daa0*/  LDL.LU R248, [R1+0xac] ;  /* 0x0000ac0001f87983 */ /* 0x002f220000300800 */
[----:B------:R-:W-:Y:S02]  /*3dab0*/  IADD3 R3, R252, 0x12, RZ ;  /* 0x00000012fc037810 */ /* 0x000fe40007ffe0ff */
[----:B------:R-:W-:Y:S02]  /*3dac0*/  ISETP.LT.AND P4, PT, R207, c[0x0][0x178], !P3 ;  /* 0x00005e00cf007a0c */ /* 0x000fe40005f81270 */
[----:B------:R-:W-:Y:S02]  /*3dad0*/  ISETP.GE.AND P0, PT, R3, c[0x0][0x17c], PT ;  /* 0x00005f0003007a0c */ /* 0x000fe40003f06270 */
[----:B------:R-:W-:-:S02]  /*3dae0*/  IADD3 R3, R0, c[0x0][0x198], RZ ;  /* 0x0000660000037a10 */ /* 0x000fc40007ffe0ff */
[C---:B------:R-:W-:Y:S02]  /*3daf0*/  ISETP.LT.AND P1, PT, R138.reuse, c[0x0][0x178], !P3 ;  /* 0x00005e008a007a0c */ /* 0x040fe40005f21270 */
[----:B------:R-:W-:Y:S01]  /*3db00*/  ISETP.LT.AND P5, PT, R139, c[0x0][0x178], !P3 ;  /* 0x00005e008b007a0c */ /* 0x000fe20005fa1270 */
[----:B------:R-:W-:Y:S01]  /*3db10*/  IMAD.WIDE R166, R3, 0x4, R162 ;  /* 0x0000000403a67825 */ /* 0x000fe200078e02a2 */
[----:B------:R-:W-:Y:S02]  /*3db20*/  ISETP.LT.AND P3, PT, R99, c[0x0][0x178], !P3 ;  /* 0x00005e0063007a0c */ /* 0x000fe40005f61270 */
[----:B------:R-:W-:Y:S02]  /*3db30*/  ISETP.LT.AND P6, PT, R207, c[0x0][0x178], !P2 ;  /* 0x00005e00cf007a0c */ /* 0x000fe400057c1270 */
[----:B------:R1:W-:Y:S01]  /*3db40*/  @P4 STG.E [R166.64], R174 ;  /* 0x000000aea6004986 */ /* 0x0003e2000c101904 */
[----:B------:R-:W-:Y:S01]  /*3db50*/  IMAD.WIDE R164, R3, 0x4, R6 ;  /* 0x0000000403a47825 */ /* 0x000fe200078e0206 */
[----:B------:R-:W-:-:S03]  /*3db60*/  ISETP.LT.AND P4, PT, R138, c[0x0][0x178], !P2 ;  /* 0x00005e008a007a0c */ /* 0x000fc60005781270 */
[C---:B------:R-:W-:Y:S01]  /*3db70*/  IMAD.WIDE R168, R3.reuse, 0x4, R4 ;  /* 0x0000000403a87825 */ /* 0x040fe200078e0204 */
[----:B------:R-:W-:-:S03]  /*3db80*/  IADD3 R0, R3, c[0x0][0x198], RZ ;  /* 0x0000660003007a10 */ /* 0x000fc60007ffe0ff */
[----:B-1----:R-:W-:Y:S01]  /*3db90*/  IMAD.WIDE R166, R3, 0x4, R160 ;  /* 0x0000000403a67825 */ /* 0x002fe200078e02a0 */
[----:B------:R-:W4:Y:S04]  /*3dba0*/  LDL.LU R174, [R1+0x178] ;  /* 0x0001780001ae7983 */ /* 0x000f280000300800 */
[----:B------:R1:W-:Y:S04]  /*3dbb0*/  @P1 STG.E [R166.64], R175 ;  /* 0x000000afa6001986 */ /* 0x0003e8000c101904 */
[----:B------:R1:W-:Y:S04]  /*3dbc0*/  @P5 STG.E [R164.64], R245 ;  /* 0x000000f5a4005986 */ /* 0x0003e8000c101904 */
[----:B------:R-:W-:Y:S01]  /*3dbd0*/  @P3 STG.E [R168.64], R244 ;  /* 0x000000f4a8003986 */ /* 0x000fe2000c101904 */
[----:B------:R-:W-:Y:S01]  /*3dbe0*/  ISETP.LT.AND P3, PT, R139, c[0x0][0x178], !P2 ;  /* 0x00005e008b007a0c */ /* 0x000fe20005761270 */
[----:B-1----:R-:W-:-:S02]  /*3dbf0*/  IMAD.WIDE R166, R0, 0x4, R162 ;  /* 0x0000000400a67825 */ /* 0x002fc400078e02a2 */
[----:B------:R-:W4:Y:S02]  /*3dc00*/  LDL.LU R175, [R1+0x47c] ;  /* 0x00047c0001af7983 */ /* 0x000f240000300800 */
[C---:B------:R-:W-:Y:S01]  /*3dc10*/  IMAD.WIDE R164, R0.reuse, 0x4, R160 ;  /* 0x0000000400a47825 */ /* 0x040fe200078e02a0 */
[----:B------:R-:W-:Y:S02]  /*3dc20*/  IADD3 R3, R0, c[0x0][0x198], RZ ;  /* 0x0000660000037a10 */ /* 0x000fe40007ffe0ff */
[----:B------:R-:W-:Y:S02]  /*3dc30*/  IADD3 R172, R252, 0x14, RZ ;  /* 0x00000014fcac7810 */ /* 0x000fe40007ffe0ff */
[----:B------:R-:W-:Y:S01]  /*3dc40*/  ISETP.LT.AND P2, PT, R99, c[0x0][0x178], !P2 ;  /* 0x00005e0063007a0c */ /* 0x000fe20005741270 */
[----:B---3--:R1:W-:Y:S04]  /*3dc50*/  @P6 STG.E [R166.64], R251 ;  /* 0x000000fba6006986 */ /* 0x0083e8000c101904 */
[----:B--2---:R2:W-:Y:S04]  /*3dc60*/  @P4 STG.E [R164.64], R249 ;  /* 0x000000f9a4004986 */ /* 0x0045e8000c101904 */
[----:B-1----:R-:W3:Y:S01]  /*3dc70*/  LDL.LU R251, [R1+0x34c] ;  /* 0x00034c0001fb7983 */ /* 0x002ee20000300800 */
[----:B--2---:R-:W-:-:S03]  /*3dc80*/  IMAD.WIDE R164, R0, 0x4, R6 ;  /* 0x0000000400a47825 */ /* 0x004fc600078e0206 */
[----:B------:R-:W2:Y:S01]  /*3dc90*/  LDL.LU R249, [R1+0x25c] ;  /* 0x00025c0001f97983 */ /* 0x000ea20000300800 */
[----:B------:R-:W-:-:S03]  /*3dca0*/  IMAD.WIDE R166, R0, 0x4, R4 ;  /* 0x0000000400a67825 */ /* 0x000fc600078e0204 */
[----:B------:R-:W2:Y:S04]  /*3dcb0*/  LDL.LU R0, [R1+0x348] ;  /* 0x0003480001007983 */ /* 0x000ea80000300800 */
[----:B------:R1:W-:Y:S01]  /*3dcc0*/  @P3 STG.E [R164.64], R250 ;  /* 0x000000faa4003986 */ /* 0x0003e2000c101904 */
[----:B------:R-:W-:-:S03]  /*3dcd0*/  ISETP.GE.AND P3, PT, R172, c[0x0][0x17c], PT ;  /* 0x00005f00ac007a0c */ /* 0x000fc60003f66270 */
[----:B-1----:R-:W2:Y:S04]  /*3dce0*/  LDL.LU R165, [R1+0x478] ;  /* 0x0004780001a57983 */ /* 0x002ea80000300800 */
[----:B------:R-:W3:Y:S04]  /*3dcf0*/  LDL.LU R172, [R1+0x258] ;  /* 0x0002580001ac7983 */ /* 0x000ee80000300800 */
[----:B----4-:R1:W-:Y:S04]  /*3dd00*/  @P2 STG.E [R166.64], R248 ;  /* 0x000000f8a6002986 */ /* 0x0103e8000c101904 */
[----:B-1----:R-:W4:Y:S01]  /*3dd10*/  LDL.LU R248, [R1+0x17c] ;  /* 0x00017c0001f87983 */ /* 0x002f220000300800 */
[----:B------:R-:W-:-:S02]  /*3dd20*/  ISETP.LT.AND P6, PT, R207, c[0x0][0x178], !P0 ;  /* 0x00005e00cf007a0c */ /* 0x000fc400047c1270 */
[----:B------:R-:W-:Y:S01]  /*3dd30*/  ISETP.LT.AND P5, PT, R138, c[0x0][0x178], !P0 ;  /* 0x00005e008a007a0c */ /* 0x000fe200047a1270 */
[----:B------:R-:W-:Y:S01]  /*3dd40*/  IMAD.WIDE R168, R3, 0x4, R162 ;  /* 0x0000000403a87825 */ /* 0x000fe200078e02a2 */
[----:B------:R-:W-:Y:S01]  /*3dd50*/  ISETP.LT.AND P4, PT, R139, c[0x0][0x178], !P0 ;  /* 0x00005e008b007a0c */ /* 0x000fe20004781270 */
[----:B------:R-:W4:Y:S01]  /*3dd60*/  LDL.LU R173, [R1+0x408] ;  /* 0x0004080001ad7983 */ /* 0x000f220000300800 */
[----:B------:R-:W-:-:S03]  /*3dd70*/  IADD3 R170, R252, 0x13, RZ ;  /* 0x00000013fcaa7810 */ /* 0x000fc60007ffe0ff */
[----:B------:R-:W4:Y:S01]  /*3dd80*/  LDL.LU R245, [R1+0x2a8] ;  /* 0x0002a80001f57983 */ /* 0x000f220000300800 */
[----:B------:R-:W-:Y:S01]  /*3dd90*/  ISETP.GE.AND P1, PT, R170, c[0x0][0x17c], PT ;  /* 0x00005f00aa007a0c */ /* 0x000fe20003f26270 */
[----:B------:R-:W-:Y:S02]  /*3dda0*/  IMAD.WIDE R170, R3, 0x4, R160 ;  /* 0x0000000403aa7825 */ /* 0x000fe400078e02a0 */
[----:B------:R-:W4:Y:S01]  /*3ddb0*/  LDL.LU R244, [R1+0x248] ;  /* 0x0002480001f47983 */ /* 0x000f220000300800 */
[----:B------:R-:W-:Y:S02]  /*3ddc0*/  ISETP.LT.AND P2, PT, R139, c[0x0][0x178], !P1 ;  /* 0x00005e008b007a0c */ /* 0x000fe40004f41270 */
[----:B------:R-:W-:Y:S01]  /*3ddd0*/  ISETP.LT.AND P0, PT, R99, c[0x0][0x178], !P0 ;  /* 0x00005e0063007a0c */ /* 0x000fe20004701270 */
[----:B------:R-:W4:Y:S04]  /*3dde0*/  LDL.LU R250, [R1+0x58c] ;  /* 0x00058c0001fa7983 */ /* 0x000f280000300800 */
[----:B--2---:R1:W-:Y:S04]  /*3ddf0*/  @P6 STG.E [R168.64], R165 ;  /* 0x000000a5a8006986 */ /* 0x0043e8000c101904 */
[----:B------:R-:W-:Y:S01]  /*3de00*/  @P5 STG.E [R170.64], R0 ;  /* 0x00000000aa005986 */ /* 0x000fe2000c101904 */
[----:B-1----:R-:W-:-:S05]  /*3de10*/  IMAD.WIDE R164, R3, 0x4, R6 ;  /* 0x0000000403a47825 */ /* 0x002fca00078e0206 */
[----:B---3--:R1:W-:Y:S01]  /*3de20*/  @P4 STG.E [R164.64], R172 ;  /* 0x000000aca4004986 */ /* 0x0083e2000c101904 */
[----:B------:R-:W-:Y:S02]  /*3de30*/  ISETP.LT.AND P6, PT, R207, c[0x0][0x178], !P1 ;  /* 0x00005e00cf007a0c */ /* 0x000fe40004fc1270 */
[----:B------:R-:W-:Y:S02]  /*3de40*/  ISETP.LT.AND P5, PT, R138, c[0x0][0x178], !P1 ;  /* 0x00005e008a007a0c */ /* 0x000fe40004fa1270 */
[----:B------:R-:W-:Y:S02]  /*3de50*/  ISETP.LT.AND P4, PT, R99, c[0x0][0x178], !P1 ;  /* 0x00005e0063007a0c */ /* 0x000fe40004f81270 */
[----:B-1----:R-:W-:-:S04]  /*3de60*/  IADD3 R172, R252, 0x15, RZ ;  /* 0x00000015fcac7810 */ /* 0x002fc80007ffe0ff */
[----:B------:R-:W-:Y:S02]  /*3de70*/  ISETP.GE.AND P1, PT, R172, c[0x0][0x17c], PT ;  /* 0x00005f00ac007a0c */ /* 0x000fe40003f26270 */
[----:B------:R-:W2:Y:S01]  /*3de80*/  LDL.LU R172, [R1+0x588] ;  /* 0x0005880001ac7983 */ /* 0x000ea20000300800 */
[C---:B------:R-:W-:Y:S01]  /*3de90*/  IADD3 R0, R3.reuse, c[0x0][0x198], RZ ;  /* 0x0000660003007a10 */ /* 0x040fe20007ffe0ff */
[----:B------:R-:W-:-:S04]  /*3dea0*/  IMAD.WIDE R164, R3, 0x4, R4 ;  /* 0x0000000403a47825 */ /* 0x000fc800078e0204 */
[C---:B------:R-:W-:Y:S01]  /*3deb0*/  IMAD.WIDE R166, R0.reuse, 0x4, R162 ;  /* 0x0000000400a67825 */ /* 0x040fe200078e02a2 */
[----:B------:R1:W-:Y:S03]  /*3dec0*/  @P0 STG.E [R164.64], R174 ;  /* 0x000000aea4000986 */ /* 0x0003e6000c101904 */
[C---:B------:R-:W-:Y:S01]  /*3ded0*/  IMAD.WIDE R168, R0.reuse, 0x4, R160 ;  /* 0x0000000400a87825 */ /* 0x040fe200078e02a0 */
[----:B------:R-:W-:Y:S03]  /*3dee0*/  @P6 STG.E [R166.64], R175 ;  /* 0x000000afa6006986 */ /* 0x000fe6000c101904 */
[C---:B------:R-:W-:Y:S01]  /*3def0*/  IMAD.WIDE R170, R0.reuse, 0x4, R6 ;  /* 0x0000000400aa7825 */ /* 0x040fe200078e0206 */
[----:B------:R3:W-:Y:S04]  /*3df00*/  @P5 STG.E [R168.64], R251 ;  /* 0x000000fba8005986 */ /* 0x0007e8000c101904 */
[----:B------:R4:W-:Y:S01]  /*3df10*/  @P2 STG.E [R170.64], R249 ;  /* 0x000000f9aa002986 */ /* 0x0009e2000c101904 */
[----:B-1----:R-:W-:-:S03]  /*3df20*/  IMAD.WIDE R164, R0, 0x4, R4 ;  /* 0x0000000400a47825 */ /* 0x002fc600078e0204 */
[----:B---3--:R-:W3:Y:S04]  /*3df30*/  LDL.LU R251, [R1+0x40c] ;  /* 0x00040c0001fb7983 */ /* 0x008ee80000300800 */
[----:B----4-:R-:W4:Y:S04]  /*3df40*/  LDL.LU R249, [R1+0x2ac] ;  /* 0x0002ac0001f97983 */ /* 0x010f280000300800 */
[----:B------:R1:W-:Y:S04]  /*3df50*/  @P4 STG.E [R164.64], R248 ;  /* 0x000000f8a4004986 */ /* 0x0003e8000c101904 */
[----:B-1----:R-:W4:Y:S01]  /*3df60*/  LDL.LU R248, [R1+0x24c] ;  /* 0x00024c0001f87983 */ /* 0x002f220000300800 */
[----:B------:R-:W-:-:S02]  /*3df70*/  ISETP.LT.AND P2, PT, R207, c[0x0][0x178], !P3 ;  /* 0x00005e00cf007a0c */ /* 0x000fc40005f41270 */
[----:B------:R-:W-:Y:S01]  /*3df80*/  ISETP.LT.AND P0, PT, R138, c[0x0][0x178], !P3 ;  /* 0x00005e008a007a0c */ /* 0x000fe20005f01270 */
[----:B------:R-:W4:Y:S01]  /*3df90*/  LDL.LU R174, [R1+0x668] ;  /* 0x0006680001ae7983 */ /* 0x000f220000300800 */
[----:B------:R-:W-:Y:S02]  /*3dfa0*/  ISETP.LT.AND P5, PT, R139, c[0x0][0x178], !P3 ;  /* 0x00005e008b007a0c */ /* 0x000fe40005fa1270 */
[----:B------:R-:W-:Y:S01]  /*3dfb0*/  IADD3 R3, R0, c[0x0][0x198], RZ ;  /* 0x0000660000037a10 */ /* 0x000fe20007ffe0ff */
[----:B------:R-:W4:Y:S01]  /*3dfc0*/  LDL.LU R175, [R1+0x508] ;  /* 0x0005080001af7983 */ /* 0x000f220000300800 */
[----:B------:R-:W-:Y:S02]  /*3dfd0*/  ISETP.LT.AND P3, PT, R99, c[0x0][0x178], !P3 ;  /* 0x00005e0063007a0c */ /* 0x000fe40005f61270 */
[----:B------:R-:W-:Y:S01]  /*3dfe0*/  IADD3 R166, R252, 0x16, RZ ;  /* 0x00000016fca67810 */ /* 0x000fe20007ffe0ff */
[----:B------:R-:W-:-:S03]  /*3dff0*/  IMAD.WIDE R170, R3, 0x4, R162 ;  /* 0x0000000403aa7825 */ /* 0x000fc600078e02a2 */
[----:B------:R-:W-:Y:S01]  /*3e000*/  ISETP.GE.AND P4, PT, R166, c[0x0][0x17c], PT ;  /* 0x00005f00a6007a0c */ /* 0x000fe20003f86270 */
[----:B------:R-:W-:Y:S01]  /*3e010*/  IMAD.WIDE R168, R3, 0x4, R160 ;  /* 0x0000000403a87825 */ /* 0x000fe200078e02a0 */
[----:B------:R-:W-:-:S03]  /*3e020*/  ISETP.LT.AND P6, PT, R207, c[0x0][0x178], !P1 ;  /* 0x00005e00cf007a0c */ /* 0x000fc60004fc1270 */
[----:B------:R-:W-:-:S04]  /*3e030*/  IMAD.WIDE R166, R3, 0x4, R6 ;  /* 0x0000000403a67825 */ /* 0x000fc800078e0206 */
[C---:B------:R-:W-:Y:S01]  /*3e040*/  IMAD.WIDE R164, R3.reuse, 0x4, R4 ;  /* 0x0000000403a47825 */ /* 0x040fe200078e0204 */
[----:B------:R-:W-:Y:S01]  /*3e050*/  IADD3 R0, R3, c[0x0][0x198], RZ ;  /* 0x0000660003007a10 */ /* 0x000fe20007ffe0ff */
[----:B--2---:R1:W-:Y:S01]  /*3e060*/  @P2 STG.E [R170.64], R172 ;  /* 0x000000acaa002986 */ /* 0x0043e2000c101904 */
[----:B------:R-:W-:-:S03]  /*3e070*/  ISETP.LT.AND P2, PT, R138, c[0x0][0x178], !P1 ;  /* 0x00005e008a007a0c */ /* 0x000fc60004f41270 */
[----:B------:R-:W-:Y:S04]  /*3e080*/  @P0 STG.E [R168.64], R173 ;  /* 0x000000ada8000986 */ /* 0x000fe8000c101904 */
[----:B------:R2:W-:Y:S04]  /*3e090*/  @P5 STG.E [R166.64], R245 ;  /* 0x000000f5a6005986 */ /* 0x0005e8000c101904 */
[----:B------:R3:W-:Y:S01]  /*3e0a0*/  @P3 STG.E [R164.64], R244 ;  /* 0x000000f4a4003986 */ /* 0x0007e2000c101904 */
[----:B------:R-:W-:Y:S01]  /*3e0b0*/  ISETP.LT.AND P3, PT, R139, c[0x0][0x178], !P1 ;  /* 0x00005e008b007a0c */ /* 0x000fe20004f61270 */
[----:B-1----:R-:W-:Y:S01]  /*3e0c0*/  IMAD.WIDE R170, R0, 0x4, R162 ;  /* 0x0000000400aa7825 */ /* 0x002fe200078e02a2 */
[----:B------:R-:W-:Y:S01]  /*3e0d0*/  ISETP.LT.AND P0, PT, R99, c[0x0][0x178], !P1 ;  /* 0x00005e0063007a0c */ /* 0x000fe20004f01270 */
[----:B--2---:R-:W2:Y:S01]  /*3e0e0*/  LDL.LU R245, [R1+0x358] ;  /* 0x0003580001f57983 */ /* 0x004ea20000300800 */
[----:B---3--:R-:W-:Y:S01]  /*3e0f0*/  IADD3 R164, R252, 0x17, RZ ;  /* 0x00000017fca47810 */ /* 0x008fe20007ffe0ff */
[----:B------:R-:W-:-:S02]  /*3e100*/  IMAD.WIDE R166, R0, 0x4, R160 ;  /* 0x0000000400a67825 */ /* 0x000fc400078e02a0 */
[----:B------:R-:W3:Y:S01]  /*3e110*/  LDL.LU R244, [R1+0x268] ;  /* 0x0002680001f47983 */ /* 0x000ee20000300800 */
[----:B------:R-:W-:Y:S01]  /*3e120*/  ISETP.GE.AND P1, PT, R164, c[0x0][0x17c], PT ;  /* 0x00005f00a4007a0c */ /* 0x000fe20003f26270 */
[C---:B------:R-:W-:Y:S02]  /*3e130*/  IMAD.WIDE R164, R0.reuse, 0x4, R6 ;  /* 0x0000000400a47825 */ /* 0x040fe400078e0206 */
[----:B------:R1:W-:Y:S04]  /*3e140*/  @P6 STG.E [R170.64], R250 ;  /* 0x000000faaa006986 */ /* 0x0003e8000c101904 */
[----:B------:R4:W-:Y:S01]  /*3e150*/  @P2 STG.E [R166.64], R251 ;  /* 0x000000fba6002986 */ /* 0x0009e2000c101904 */
[----:B------:R-:W-:-:S03]  /*3e160*/  IMAD.WIDE R168, R0, 0x4, R4 ;  /* 0x0000000400a87825 */ /* 0x000fc600078e0204 */
[----:B----4-:R4:W-:Y:S04]  /*3e170*/  @P3 STG.E [R164.64], R249 ;  /* 0x000000f9a4003986 */ /* 0x0109e8000c101904 */
[----:B-1----:R-:W3:Y:S04]  /*3e180*/  LDL.LU R250, [R1+0x66c] ;  /* 0x00066c0001fa7983 */ /* 0x002ee80000300800 */
[----:B------:R-:W3:Y:S04]  /*3e190*/  LDL.LU R251, [R1+0x50c] ;  /* 0x00050c0001fb7983 */ /* 0x000ee80000300800 */
[----:B----4-:R-:W4:Y:S04]  /*3e1a0*/  LDL.LU R249, [R1+0x35c] ;  /* 0x00035c0001f97983 */ /* 0x010f280000300800 */
[----:B------:R1:W-:Y:S04]  /*3e1b0*/  @P0 STG.E [R168.64], R248 ;  /* 0x000000f8a8000986 */ /* 0x0003e8000c101904 */
[----:B-1----:R-:W4:Y:S01]  /*3e1c0*/  LDL.LU R248, [R1+0x26c] ;  /* 0x00026c0001f87983 */ /* 0x002f220000300800 */
[----:B------:R-:W-:-:S02]  /*3e1d0*/  ISETP.LT.AND P6, PT, R207, c[0x0][0x178], !P4 ;  /* 0x00005e00cf007a0c */ /* 0x000fc400067c1270 */
[----:B------:R-:W-:Y:S01]  /*3e1e0*/  IADD3 R3, R0, c[0x0][0x198], RZ ;  /* 0x0000660000037a10 */ /* 0x000fe20007ffe0ff */
[----:B------:R-:W4:Y:S01]  /*3e1f0*/  LDL.LU R172, [R1+0x618] ;  /* 0x0006180001ac7983 */ /* 0x000f220000300800 */
[----:B------:R-:W-:-:S03]  /*3e200*/  ISETP.LT.AND P5, PT, R138, c[0x0][0x178], !P4 ;  /* 0x00005e008a007a0c */ /* 0x000fc600067a1270 */
[----:B------:R-:W-:-:S04]  /*3e210*/  IMAD.WIDE R170, R3, 0x4, R162 ;  /* 0x0000000403aa7825 */ /* 0x000fc800078e02a2 */
[----:B------:R-:W-:Y:S02]  /*3e220*/  IMAD.WIDE R166, R3, 0x4, R160 ;  /* 0x0000000403a67825 */ /* 0x000fe400078e02a0 */
[----:B------:R1:W-:Y:S01]  /*3e230*/  @P6 STG.E [R170.64], R174 ;  /* 0x000000aeaa006986 */ /* 0x0003e2000c101904 */
[----:B------:R-:W-:Y:S02]  /*3e240*/  ISETP.LT.AND P6, PT, R139, c[0x0][0x178], !P4 ;  /* 0x00005e008b007a0c */ /* 0x000fe400067c1270 */
[----:B------:R-:W-:Y:S01]  /*3e250*/  ISETP.LT.AND P4, PT, R99, c[0x0][0x178], !P4 ;  /* 0x00005e0063007a0c */ /* 0x000fe20006781270 */
[----:B------:R1:W-:Y:S01]  /*3e260*/  @P5 STG.E [R166.64], R175 ;  /* 0x000000afa6005986 */ /* 0x0003e2000c101904 */
[----:B------:R-:W-:Y:S02]  /*3e270*/  ISETP.LT.AND P5, PT, R207, c[0x0][0x178], !P1 ;  /* 0x00005e00cf007a0c */ /* 0x000fe40004fa1270 */
[----:B-1----:R-:W-:-:S04]  /*3e280*/  IADD3 R171, R252, 0x1a, RZ ;  /* 0x0000001afcab7810 */ /* 0x002fc80007ffe0ff */
[----:B------:R-:W-:Y:S02]  /*3e290*/  ISETP.GE.AND P2, PT, R171, c[0x0][0x17c], PT ;  /* 0x00005f00ab007a0c */ /* 0x000fe40003f46270 */
[----:B------:R-:W4:Y:S01]  /*3e2a0*/  LDL.LU R171, [R1+0x698] ;  /* 0x0006980001ab7983 */ /* 0x000f220000300800 */
[C---:B------:R-:W-:Y:S02]  /*3e2b0*/  IADD3 R0, R3.reuse, c[0x0][0x198], RZ ;  /* 0x0000660003007a10 */ /* 0x040fe40007ffe0ff */
[----:B------:R-:W-:Y:S01]  /*3e2c0*/  ISETP.LT.AND P3, PT, R138, c[0x0][0x178], !P1 ;  /* 0x00005e008a007a0c */ /* 0x000fe20004f61270 */
[----:B------:R-:W-:Y:S01]  /*3e2d0*/  IMAD.WIDE R164, R3, 0x4, R6 ;  /* 0x0000000403a47825 */ /* 0x000fe200078e0206 */
[----:B------:R-:W-:Y:S01]  /*3e2e0*/  ISETP.LT.AND P0, PT, R139, c[0x0][0x178], !P1 ;  /* 0x00005e008b007a0c */ /* 0x000fe20004f01270 */
[----:B------:R-:W4:Y:S02]  /*3e2f0*/  LDL.LU R173, [R1+0x428] ;  /* 0x0004280001ad7983 */ /* 0x000f240000300800 */
[----:B------:R-:W-:-:S04]  /*3e300*/  IMAD.WIDE R166, R3, 0x4, R4 ;  /* 0x0000000403a67825 */ /* 0x000fc800078e0204 */
[C---:B------:R-:W-:Y:S01]  /*3e310*/  IMAD.WIDE R168, R0.reuse, 0x4, R162 ;  /* 0x0000000400a87825 */ /* 0x040fe200078e02a2 */
[----:B------:R-:W-:Y:S01]  /*3e320*/  ISETP.LT.AND P1, PT, R99, c[0x0][0x178], !P1 ;  /* 0x00005e0063007a0c */ /* 0x000fe20004f21270 */
[----:B--2---:R1:W-:Y:S04]  /*3e330*/  @P6 STG.E [R164.64], R245 ;  /* 0x000000f5a4006986 */ /* 0x0043e8000c101904 */
[----:B---3--:R2:W-:Y:S01]  /*3e340*/  @P4 STG.E [R166.64], R244 ;  /* 0x000000f4a6004986 */ /* 0x0085e2000c101904 */
[----:B-1----:R-:W-:-:S03]  /*3e350*/  IMAD.WIDE R164, R0, 0x4, R160 ;  /* 0x0000000400a47825 */ /* 0x002fc600078e02a0 */
[----:B------:R-:W3:Y:S01]  /*3e360*/  LDL.LU R245, [R1+0x328] ;  /* 0x0003280001f57983 */ /* 0x000ee20000300800 */
[----:B--2---:R-:W-:-:S03]  /*3e370*/  IMAD.WIDE R166, R0, 0x4, R6 ;  /* 0x0000000400a67825 */ /* 0x004fc600078e0206 */
[----:B------:R1:W-:Y:S04]  /*3e380*/  @P5 STG.E [R168.64], R250 ;  /* 0x000000faa8005986 */ /* 0x0003e8000c101904 */
[----:B------:R2:W-:Y:S04]  /*3e390*/  @P3 STG.E [R164.64], R251 ;  /* 0x000000fba4003986 */ /* 0x0005e8000c101904 */
[----:B----4-:R4:W-:Y:S04]  /*3e3a0*/  @P0 STG.E [R166.64], R249 ;  /* 0x000000f9a6000986 */ /* 0x0109e8000c101904 */
[----:B-1----:R-:W3:Y:S01]  /*3e3b0*/  LDL.LU R250, [R1+0x69c] ;  /* 0x00069c0001fa7983 */ /* 0x002ee20000300800 */
[----:B--2---:R-:W-:-:S03]  /*3e3c0*/  IMAD.WIDE R164, R0, 0x4, R4 ;  /* 0x0000000400a47825 */ /* 0x004fc600078e0204 */
[----:B----4-:R-:W2:Y:S04]  /*3e3d0*/  LDL.LU R249, [R1+0x61c] ;  /* 0x00061c0001f97983 */ /* 0x010ea80000300800 */
[----:B------:R-:W4:Y:S04]  /*3e3e0*/  LDL.LU R251, [R1+0x42c] ;  /* 0x00042c0001fb7983 */ /* 0x000f280000300800 */
[----:B------:R1:W-:Y:S04]  /*3e3f0*/  @P1 STG.E [R164.64], R248 ;  /* 0x000000f8a4001986 */ /* 0x0003e8000c101904 */
[----:B-1----:R-:W4:Y:S01]  /*3e400*/  LDL.LU R248, [R1+0x32c] ;  /* 0x00032c0001f87983 */ /* 0x002f220000300800 */
[----:B------:R-:W-:-:S02]  /*3e410*/  IADD3 R170, R252, 0x18, RZ ;  /* 0x00000018fcaa7810 */ /* 0x000fc40007ffe0ff */
[----:B------:R-:W-:Y:S01]  /*3e420*/  IADD3 R3, R0, c[0x0][0x198], RZ ;  /* 0x0000660000037a10 */ /* 0x000fe20007ffe0ff */
[----:B------:R-:W4:Y:S01]  /*3e430*/  LDL.LU R174, [R1+0x6f8] ;  /* 0x0006f80001ae7983 */ /* 0x000f220000300800 */
[----:B------:R-:W-:-:S03]  /*3e440*/  ISETP.GE.AND P6, PT, R170, c[0x0][0x17c], PT ;  /* 0x00005f00aa007a0c */ /* 0x000fc60003fc6270 */
[----:B------:R-:W-:Y:S01]  /*3e450*/  IMAD.WIDE R166, R3, 0x4, R162 ;  /* 0x0000000403a67825 */ /* 0x000fe200078e02a2 */
[----:B------:R-:W-:Y:S01]  /*3e460*/  ISETP.LT.AND P4, PT, R207, c[0x0][0x178], !P6 ;  /* 0x00005e00cf007a0c */ /* 0x000fe20007781270 */
[----:B------:R-:W4:Y:S01]  /*3e470*/  LDL.LU R175, [R1+0x688] ;  /* 0x0006880001af7983 */ /* 0x000f220000300800 */
[----:B------:R-:W-:Y:S02]  /*3e480*/  ISETP.LT.AND P5, PT, R138, c[0x0][0x178], !P6 ;  /* 0x00005e008a007a0c */ /* 0x000fe400077a1270 */
[----:B------:R-:W-:Y:S01]  /*3e490*/  IADD3 R170, R252, 0x19, RZ ;  /* 0x00000019fcaa7810 */ /* 0x000fe20007ffe0ff */
[----:B------:R-:W-:Y:S01]  /*3e4a0*/  IMAD.WIDE R168, R3, 0x4, R160 ;  /* 0x0000000403a87825 */ /* 0x000fe200078e02a0 */
[----:B------:R-:W-:Y:S01]  /*3e4b0*/  ISETP.LT.AND P0, PT, R139, c[0x0][0x178], !P6 ;  /* 0x00005e008b007a0c */ /* 0x000fe20007701270 */
[----:B------:R-:W4:Y:S01]  /*3e4c0*/  LDL.LU R244, [R1+0x5f8] ;  /* 0x0005f80001f47983 */ /* 0x000f220000300800 */
[----:B------:R-:W-:Y:S02]  /*3e4d0*/  ISETP.GE.AND P3, PT, R170, c[0x0][0x17c], PT ;  /* 0x00005f00aa007a0c */ /* 0x000fe40003f66270 */
[----:B------:R-:W-:-:S03]  /*3e4e0*/  ISETP.LT.AND P6, PT, R99, c[0x0][0x178], !P6 ;  /* 0x00005e0063007a0c */ /* 0x000fc600077c1270 */
[----:B------:R1:W-:Y:S01]  /*3e4f0*/  @P4 STG.E [R166.64], R171 ;  /* 0x000000aba6004986 */ /* 0x0003e2000c101904 */
[----:B------:R-:W-:-:S03]  /*3e500*/  IMAD.WIDE R164, R3, 0x4, R6 ;  /* 0x0000000403a47825 */ /* 0x000fc600078e0206 */
[----:B------:R1:W-:Y:S01]  /*3e510*/  @P5 STG.E [R168.64], R172 ;  /* 0x000000aca8005986 */ /* 0x0003e2000c101904 */
[----:B------:R-:W-:Y:S02]  /*3e520*/  ISETP.LT.AND P5, PT, R207, c[0x0][0x178], !P3 ;  /* 0x00005e00cf007a0c */ /* 0x000fe40005fa1270 */
[----:B------:R-:W-:Y:S01]  /*3e530*/  ISETP.LT.AND P1, PT, R138, c[0x0][0x178], !P3 ;  /* 0x00005e008a007a0c */ /* 0x000fe20005f21270 */
[C---:B-1----:R-:W-:Y:S01]  /*3e540*/  IMAD.WIDE R166, R3.reuse, 0x4, R4 ;  /* 0x0000000403a67825 */ /* 0x042fe200078e0204 */
[----:B------:R-:W-:Y:S01]  /*3e550*/  IADD3 R3, R3, c[0x0][0x198], RZ ;  /* 0x0000660003037a10 */ /* 0x000fe20007ffe0ff */
[----:B------:R1:W-:Y:S01]  /*3e560*/  @P0 STG.E [R164.64], R173 ;  /* 0x000000ada4000986 */ /* 0x0003e2000c101904 */
[----:B------:R-:W-:Y:S02]  /*3e570*/  ISETP.LT.AND P4, PT, R139, c[0x0][0x178], !P3 ;  /* 0x00005e008b007a0c */ /* 0x000fe40005f81270 */
[----:B------:R-:W-:Y:S01]  /*3e580*/  ISETP.LT.AND P3, PT, R99, c[0x0][0x178], !P3 ;  /* 0x00005e0063007a0c */ /* 0x000fe20005f61270 */
[----:B------:R-:W-:-:S04]  /*3e590*/  IMAD.WIDE R168, R3, 0x4, R6 ;  /* 0x0000000403a87825 */ /* 0x000fc800078e0206 */
[C---:B-1----:R-:W-:Y:S01]  /*3e5a0*/  IMAD.WIDE R164, R3.reuse, 0x4, R162 ;  /* 0x0000000403a47825 */ /* 0x042fe200078e02a2 */
[----:B---3--:R1:W-:Y:S03]  /*3e5b0*/  @P6 STG.E [R166.64], R245 ;  /* 0x000000f5a6006986 */ /* 0x0083e6000c101904 */
[C---:B-1----:R-:W-:Y:S01]  /*3e5c0*/  IMAD.WIDE R166, R3.reuse, 0x4, R160 ;  /* 0x0000000403a67825 */ /* 0x042fe200078e02a0 */
[----:B------:R1:W-:Y:S04]  /*3e5d0*/  @P5 STG.E [R164.64], R250 ;  /* 0x000000faa4005986 */ /* 0x0003e8000c101904 */
[----:B--2---:R2:W-:Y:S04]  /*3e5e0*/  @P1 STG.E [R166.64], R249 ;  /* 0x000000f9a6001986 */ /* 0x0045e8000c101904 */
[----:B-1----:R-:W3:Y:S01]  /*3e5f0*/  LDL.LU R250, [R1+0x368] ;  /* 0x0003680001fa7983 */ /* 0x002ee20000300800 */
[----:B------:R-:W-:-:S03]  /*3e600*/  IMAD.WIDE R164, R3, 0x4, R4 ;  /* 0x0000000403a47825 */ /* 0x000fc600078e0204 */
[----:B----4-:R1:W-:Y:S04]  /*3e610*/  @P4 STG.E [R168.64], R251 ;  /* 0x000000fba8004986 */ /* 0x0103e8000c101904 */
[----:B--2---:R-:W2:Y:S04]  /*3e620*/  LDL.LU R249, [R1+0x6fc] ;  /* 0x0006fc0001f97983 */ /* 0x004ea80000300800 */
[----:B------:R-:W4:Y:S04]  /*3e630*/  LDL.LU R245, [R1+0x68c] ;  /* 0x00068c0001f57983 */ /* 0x000f280000300800 */
[----:B-1----:R-:W4:Y:S04]  /*3e640*/  LDL.LU R251, [R1+0x5fc] ;  /* 0x0005fc0001fb7983 */ /* 0x002f280000300800 */
[----:B------:R1:W-:Y:S04]  /*3e650*/  @P3 STG.E [R164.64], R248 ;  /* 0x000000f8a4003986 */ /* 0x0003e8000c101904 */
[----:B-1----:R-:W4:Y:S01]  /*3e660*/  LDL.LU R248, [R1+0x36c] ;  /* 0x00036c0001f87983 */ /* 0x002f220000300800 */
[----:B------:R-:W-:-:S02]  /*3e670*/  IADD3 R0, R252, 0x1d, RZ ;  /* 0x0000001dfc007810 */ /* 0x000fc40007ffe0ff */
[----:B------:R-:W-:Y:S01]  /*3e680*/  ISETP.LT.AND P6, PT, R207, c[0x0][0x178], !P2 ;  /* 0x00005e00cf007a0c */ /* 0x000fe200057c1270 */
[----:B------:R-:W4:Y:S01]  /*3e690*/  LDL.LU R171, [R1+0x738] ;  /* 0x0007380001ab7983 */ /* 0x000f220000300800 */
[----:B------:R-:W-:Y:S02]  /*3e6a0*/  ISETP.GE.AND P0, PT, R0, c[0x0][0x17c], PT ;  /* 0x00005f0000007a0c */ /* 0x000fe40003f06270 */
[----:B------:R-:W-:Y:S01]  /*3e6b0*/  ISETP.LT.AND P5, PT, R138, c[0x0][0x178], !P2 ;  /* 0x00005e008a007a0c */ /* 0x000fe200057a1270 */
[----:B------:R-:W4:Y:S01]  /*3e6c0*/  LDL.LU R172, [R1+0x6e8] ;  /* 0x0006e80001ac7983 */ /* 0x000f220000300800 */
[----:B------:R-:W-:Y:S02]  /*3e6d0*/  IADD3 R0, R3, c[0x0][0x198], RZ ;  /* 0x0000660003007a10 */ /* 0x000fe40007ffe0ff */
[----:B------:R-:W-:Y:S02]  /*3e6e0*/  IADD3 R170, R252, 0x1b, RZ ;  /* 0x0000001bfcaa7810 */ /* 0x000fe40007ffe0ff */
[----:B------:R-:W-:Y:S01]  /*3e6f0*/  ISETP.LT.AND P1, PT, R139, c[0x0][0x178], !P2 ;  /* 0x00005e008b007a0c */ /* 0x000fe20005721270 */
[----:B------:R-:W-:Y:S01]  /*3e700*/  IMAD.WIDE R166, R0, 0x4, R162 ;  /* 0x0000000400a67825 */ /* 0x000fe200078e02a2 */
[----:B------:R-:W-:-:S02]  /*3e710*/  ISETP.GE.AND P4, PT, R170, c[0x0][0x17c], PT ;  /* 0x00005f00aa007a0c */ /* 0x000fc40003f86270 */
[----:B------:R-:W-:Y:S01]  /*3e720*/  ISETP.LT.AND P2, PT, R99, c[0x0][0x178], !P2 ;  /* 0x00005e0063007a0c */ /* 0x000fe20005741270 */
[----:B------:R-:W-:Y:S01]  /*3e730*/  IMAD.WIDE R168, R0, 0x4, R160 ;  /* 0x0000000400a87825 */ /* 0x000fe200078e02a0 */
[----:B------:R1:W-:Y:S01]  /*3e740*/  @P6 STG.E [R166.64], R174 ;  /* 0x000000aea6006986 */ /* 0x0003e2000c101904 */
[----:B------:R-:W-:Y:S02]  /*3e750*/  ISETP.LT.AND P6, PT, R207, c[0x0][0x178], !P4 ;  /* 0x00005e00cf007a0c */ /* 0x000fe400067c1270 */
[----:B------:R-:W-:Y:S01]  /*3e760*/  ISETP.LT.AND P3, PT, R138, c[0x0][0x178], !P4 ;  /* 0x00005e008a007a0c */ /* 0x000fe20006761270 */
[----:B------:R1:W-:Y:S01]  /*3e770*/  @P5 STG.E [R168.64], R175 ;  /* 0x000000afa8005986 */ /* 0x0003e2000c101904 */
[C---:B------:R-:W-:Y:S01]  /*3e780*/  IMAD.WIDE R164, R0.reuse, 0x4, R6 ;  /* 0x0000000400a47825 */ /* 0x040fe200078e0206 */
[----:B------:R-:W-:Y:S02]  /*3e790*/  ISETP.LT.AND P5, PT, R139, c[0x0][0x178], !P4 ;  /* 0x00005e008b007a0c */ /* 0x000fe400067a1270 */
[C---:B------:R-:W-:Y:S01]  /*3e7a0*/  IADD3 R3, R0.reuse, c[0x0][0x198], RZ ;  /* 0x0000660000037a10 */ /* 0x040fe20007ffe0ff */
[----:B-1----:R-:W-:Y:S01]  /*3e7b0*/  IMAD.WIDE R166, R0, 0x4, R4 ;  /* 0x0000000400a67825 */ /* 0x002fe200078e0204 */
[----:B------:R1:W-:Y:S01]  /*3e7c0*/  @P1 STG.E [R164.64], R244 ;  /* 0x000000f4a4001986 */ /* 0x0003e2000c101904 */
[----:B------:R-:W-:-:S03]  /*3e7d0*/  IADD3 R168, R252, 0x1c, RZ ;  /* 0x0000001cfca87810 */ /* 0x000fc60007ffe0ff */
[----:B------:R-:W4:Y:S01]  /*3e7e0*/  LDL.LU R174, [R1+0x678] ;  /* 0x0006780001ae7983 */ /* 0x000f220000300800 */
[----:B------:R-:W-:Y:S02]  /*3e7f0*/  ISETP.LT.AND P4, PT, R99, c[0x0][0x178], !P4 ;  /* 0x00005e0063007a0c */ /* 0x000fe40006781270 */
[----:B------:R-:W-:Y:S01]  /*3e800*/  ISETP.GE.AND P1, PT, R168, c[0x0][0x17c], PT ;  /* 0x00005f00a8007a0c */ /* 0x000fe20003f26270 */
[----:B------:R-:W-:-:S04]  /*3e810*/  IMAD.WIDE R168, R3, 0x4, R160 ;  /* 0x0000000403a87825 */ /* 0x000fc800078e02a0 */
[C---:B-1----:R-:W-:Y:S01]  /*3e820*/  IMAD.WIDE R164, R3.reuse, 0x4, R162 ;  /* 0x0000000403a47825 */ /* 0x042fe200078e02a2 */
[----:B------:R-:W4:Y:S04]  /*3e830*/  LDL.LU R244, [R1+0x4f8] ;  /* 0x0004f80001f47983 */ /* 0x000f280000300800 */
[----:B---3--:R1:W-:Y:S04]  /*3e840*/  @P2 STG.E [R166.64], R250 ;  /* 0x000000faa6002986 */ /* 0x0083e8000c101904 */
[----:B--2---:R2:W-:Y:S01]  /*3e850*/  @P6 STG.E [R164.64], R249 ;  /* 0x000000f9a4006986 */ /* 0x0045e2000c101904 */
[----:B-1----:R-:W-:-:S03]  /*3e860*/  IMAD.WIDE R166, R3, 0x4, R6 ;  /* 0x0000000403a67825 */ /* 0x002fc600078e0206 */
[----:B------:R-:W3:Y:S04]  /*3e870*/  LDL.LU R250, [R1+0x73c] ;  /* 0x00073c0001fa7983 */ /* 0x000ee80000300800 */
[----:B----4-:R-:W-:Y:S01]  /*3e880*/  @P3 STG.E [R168.64], R245 ;  /* 0x000000f5a8003986 */ /* 0x010fe2000c101904 */
[----:B--2---:R-:W-:-:S03]  /*3e890*/  IMAD.WIDE R164, R3, 0x4, R4 ;  /* 0x0000000403a47825 */ /* 0x004fc600078e0204 */
[----:B------:R-:W2:Y:S04]  /*3e8a0*/  LDL.LU R249, [R1+0x6ec] ;  /* 0x0006ec0001f97983 */ /* 0x000ea80000300800 */
[----:B------:R1:W-:Y:S04]  /*3e8b0*/  @P5 STG.E [R166.64], R251 ;  /* 0x000000fba6005986 */ /* 0x0003e8000c101904 */
[----:B------:R4:W-:Y:S04]  /*3e8c0*/  @P4 STG.E [R164.64], R248 ;  /* 0x000000f8a4004986 */ /* 0x0009e8000c101904 */
[----:B-1----:R-:W2:Y:S04]  /*3e8d0*/  LDL.LU R251, [R1+0x67c] ;  /* 0x00067c0001fb7983 */ /* 0x002ea80000300800 */
[----:B----4-:R-:W4:Y:S01]  /*3e8e0*/  LDL.LU R248, [R1+0x4fc] ;  /* 0x0004fc0001f87983 */ /* 0x010f220000300800 */
[----:B------:R-:W-:-:S02]  /*3e8f0*/  ISETP.LT.AND P2, PT, R207, c[0x0][0x178], !P1 ;  /* 0x00005e00cf007a0c */ /* 0x000fc40004f41270 */
[C---:B------:R-:W-:Y:S01]  /*3e900*/  ISETP.LT.AND P3, PT, R138.reuse, c[0x0][0x178], !P1 ;  /* 0x00005e008a007a0c */ /* 0x040fe20004f61270 */
        /* <DEDUP_REMOVED lines=8> */
[----:B------:R-:W-:Y:S01]  /*3e990*/  IMAD.WIDE R166, R3, 0x4, R160 ;  /* 0x0000000403a67825 */ /* 0x000fe200078e02a0 */
[----:B------:R-:W-:Y:S01]  /*3e9a0*/  ISETP.LT.AND P5, PT, R138, c[0x0][0x178], !P0 ;  /* 0x00005e008a007a0c */ /* 0x000fe200047a1270 */
[----:B------:R1:W-:Y:S01]  /*3e9b0*/  @P2 STG.E [R164.64], R171 ;  /* 0x000000aba4002986 */ /* 0x0003e2000c101904 */
[----:B------:R-:W-:-:S03]  /*3e9c0*/  IADD3 R168, R252, 0x1e, RZ ;  /* 0x0000001efca87810 */ /* 0x000fc60007ffe0ff */
[----:B------:R1:W-:Y:S01]  /*3e9d0*/  @P3 STG.E [R166.64], R172 ;  /* 0x000000aca6003986 */ /* 0x0003e2000c101904 */
[----:B------:R-:W-:Y:S02]  /*3e9e0*/  ISETP.LT.AND P3, PT, R139, c[0x0][0x178], !P0 ;  /* 0x00005e008b007a0c */ /* 0x000fe40004761270 */
[C---:B------:R-:W-:Y:S01]  /*3e9f0*/  IADD3 R0, R3.reuse, c[0x0][0x198], RZ ;  /* 0x0000660003007a10 */ /* 0x040fe20007ffe0ff */
[----:B-1----:R-:W-:-:S04]  /*3ea00*/  IMAD.WIDE R164, R3, 0x4, R6 ;  /* 0x0000000403a47825 */ /* 0x002fc800078e0206 */
[----:B------:R-:W-:Y:S01]  /*3ea10*/  IMAD.WIDE R166, R3, 0x4, R4 ;  /* 0x0000000403a67825 */ /* 0x000fe200078e0204 */
[----:B------:R1:W-:Y:S01]  /*3ea20*/  @P4 STG.E [R164.64], R174 ;  /* 0x000000aea4004986 */ /* 0x0003e2000c101904 */
[----:B------:R-:W-:Y:S02]  /*3ea30*/  ISETP.GE.AND P2, PT, R168, c[0x0][0x17c], PT ;  /* 0x00005f00a8007a0c */ /* 0x000fe40003f46270 */
[C---:B------:R-:W-:Y:S01]  /*3ea40*/  IMAD.WIDE R168, R0.reuse, 0x4, R162 ;  /* 0x0000000400a87825 */ /* 0x040fe200078e02a2 */
[----:B------:R1:W-:Y:S01]  /*3ea50*/  @P1 STG.E [R166.64], R244 ;  /* 0x000000f4a6001986 */ /* 0x0003e2000c101904 */
[----:B------:R-:W-:Y:S02]  /*3ea60*/  ISETP.LT.AND P1, PT, R99, c[0x0][0x178], !P0 ;  /* 0x00005e0063007a0c */ /* 0x000fe40004721270 */
[----:B------:R-:W-:-:S04]  /*3ea70*/  IMAD.WIDE R170, R0, 0x4, R160 ;  /* 0x0000000400aa7825 */ /* 0x000fc800078e02a0 */
[C---:B-1----:R-:W-:Y:S01]  /*3ea80*/  IMAD.WIDE R164, R0.reuse, 0x4, R6 ;  /* 0x0000000400a47825 */ /* 0x042fe200078e0206 */
[----:B------:R-:W4:Y:S04]  /*3ea90*/  LDL.LU R244, [R1+0x608] ;  /* 0x0006080001f47983 */ /* 0x000f280000300800 */
[----:B---3--:R1:W-:Y:S04]  /*3eaa0*/  @P6 STG.E [R168.64], R250 ;  /* 0x000000faa8006986 */ /* 0x0083e8000c101904 */
[----:B--2---:R2:W-:Y:S04]  /*3eab0*/  @P5 STG.E [R170.64], R249 ;  /* 0x000000f9aa005986 */ /* 0x0045e8000c101904 */
[----:B-1----:R-:W3:Y:S04]  /*3eac0*/  LDL.LU R250, [R1+0x77c] ;  /* 0x00077c0001fa7983 */ /* 0x002ee80000300800 */
[----:B--2---:R-:W2:Y:S04]  /*3ead0*/  LDL.LU R249, [R1+0x70c] ;  /* 0x00070c0001f97983 */ /* 0x004ea80000300800 */
[----:B------:R1:W-:Y:S02]  /*3eae0*/  @P3 STG.E [R164.64], R251 ;  /* 0x000000fba4003986 */ /* 0x0003e4000c101904 */
[----:B-1----:R-:W-:-:S02]  /*3eaf0*/  IMAD.WIDE R164, R0, 0x4, R4 ;  /* 0x0000000400a47825 */ /* 0x002fc400078e0204 */
[----:B------:R-:W2:Y:S04]  /*3eb00*/  LDL.LU R251, [R1+0x6bc] ;  /* 0x0006bc0001fb7983 */ /* 0x000ea80000300800 */
[----:B----4-:R1:W-:Y:S04]  /*3eb10*/  @P1 STG.E [R164.64], R248 ;  /* 0x000000f8a4001986 */ /* 0x0103e8000c101904 */
[----:B-1----:R-:W4:Y:S01]  /*3eb20*/  LDL.LU R248, [R1+0x60c] ;  /* 0x00060c0001f87983 */ /* 0x002f220000300800 */
[----:B------:R-:W-:Y:S02]  /*3eb30*/  ISETP.LT.AND P6, PT, R207, c[0x0][0x178], !P2 ;  /* 0x00005e00cf007a0c */ /* 0x000fe400057c1270 */
[----:B------:R-:W-:Y:S01]  /*3eb40*/  ISETP.LT.AND P5, PT, R138, c[0x0][0x178], !P2 ;  /* 0x00005e008a007a0c */ /* 0x000fe200057a1270 */
[----:B------:R-:W4:Y:S01]  /*3eb50*/  LDL.LU R172, [R1+0x430] ;  /* 0x0004300001ac7983 */ /* 0x000f220000300800 */
[----:B------:R-:W-:-:S02]  /*3eb60*/  ISETP.LT.AND P4, PT, R139, c[0x0][0x178], !P2 ;  /* 0x00005e008b007a0c */ /* 0x000fc40005781270 */
[----:B------:R-:W-:Y:S01]  /*3eb70*/  IADD3 R166, R252, 0x20, RZ ;  /* 0x00000020fca67810 */ /* 0x000fe20007ffe0ff */
[----:B------:R-:W4:Y:S01]  /*3eb80*/  LDL.LU R174, [R1+0x190] ;  /* 0x0001900001ae7983 */ /* 0x000f220000300800 */
[----:B------:R-:W-:Y:S02]  /*3eb90*/  IADD3 R3, R0, c[0x0][0x198], RZ ;  /* 0x0000660000037a10 */ /* 0x000fe40007ffe0ff */
[----:B------:R-:W-:Y:S02]  /*3eba0*/  IADD3 R168, R252, 0x1f, RZ ;  /* 0x0000001ffca87810 */ /* 0x000fe40007ffe0ff */
[----:B------:R-:W-:Y:S01]  /*3ebb0*/  ISETP.GE.AND P0, PT, R166, c[0x0][0x17c], PT ;  /* 0x00005f00a6007a0c */ /* 0x000fe20003f06270 */
[----:B------:R-:W-:Y:S01]  /*3ebc0*/  IMAD.WIDE R166, R3, 0x4, R162 ;  /* 0x0000000403a67825 */ /* 0x000fe200078e02a2 */
[----:B------:R-:W-:-:S03]  /*3ebd0*/  ISETP.GE.AND P3, PT, R168, c[0x0][0x17c], PT ;  /* 0x00005f00a8007a0c */ /* 0x000fc60003f66270 */
[C---:B------:R-:W-:Y:S01]  /*3ebe0*/  IMAD.WIDE R168, R3.reuse, 0x4, R160 ;  /* 0x0000000403a87825 */ /* 0x040fe200078e02a0 */
[----:B------:R-:W-:Y:S03]  /*3ebf0*/  @P6 STG.E [R166.64], R173 ;  /* 0x000000ada6006986 */ /* 0x000fe6000c101904 */
[----:B------:R-:W-:Y:S01]  /*3ec00*/  IMAD.WIDE R170, R3, 0x4, R6 ;  /* 0x0000000403aa7825 */ /* 0x000fe200078e0206 */
[----:B------:R-:W-:Y:S01]  /*3ec10*/  @P5 STG.E [R168.64], R175 ;  /* 0x000000afa8005986 */ /* 0x000fe2000c101904 */
[----:B------:R-:W-:-:S03]  /*3ec20*/  ISETP.LT.AND P2, PT, R99, c[0x0][0x178], !P2 ;  /* 0x00005e0063007a0c */ /* 0x000fc60005741270 */
[----:B------:R1:W-:Y:S01]  /*3ec30*/  @P4 STG.E [R170.64], R245 ;  /* 0x000000f5aa004986 */ /* 0x0003e2000c101904 */
[----:B------:R-:W-:Y:S02]  /*3ec40*/  ISETP.LT.AND P4, PT, R207, c[0x0][0x178], !P3 ;  /* 0x00005e00cf007a0c */ /* 0x000fe40005f81270 */
[----:B------:R-:W-:Y:S02]  /*3ec50*/  ISETP.LT.AND P6, PT, R138, c[0x0][0x178], !P3 ;  /* 0x00005e008a007a0c */ /* 0x000fe40005fc1270 */
[----:B------:R-:W-:Y:S02]  /*3ec60*/  ISETP.LT.AND P1, PT, R99, c[0x0][0x178], !P3 ;  /* 0x00005e0063007a0c */ /* 0x000fe40005f21270 */
[----:B------:R-:W-:Y:S01]  /*3ec70*/  ISETP.LT.AND P3, PT, R139, c[0x0][0x178], !P3 ;  /* 0x00005e008b007a0c */ /* 0x000fe20005f61270 */
[C---:B------:R-:W-:Y:S01]  /*3ec80*/  IMAD.WIDE R164, R3.reuse, 0x4, R4 ;  /* 0x0000000403a47825 */ /* 0x040fe200078e0204 */
[----:B-1----:R-:W-:Y:S01]  /*3ec90*/  IADD3 R170, R3, c[0x0][0x198], RZ ;  /* 0x0000660003aa7a10 */ /* 0x002fe20007ffe0ff */
[----:B------:R-:W4:Y:S04]  /*3eca0*/  LDL.LU R171, [R1+0x620] ;  /* 0x0006200001ab7983 */ /* 0x000f280000300800 */
[C---:B------:R-:W-:Y:S01]  /*3ecb0*/  IMAD.WIDE R166, R170.reuse, 0x4, R162 ;  /* 0x00000004aaa67825 */ /* 0x040fe200078e02a2 */
[----:B------:R1:W-:Y:S03]  /*3ecc0*/  @P2 STG.E [R164.64], R244 ;  /* 0x000000f4a4002986 */ /* 0x0003e6000c101904 */
[C---:B------:R-:W-:Y:S01]  /*3ecd0*/  IMAD.WIDE R168, R170.reuse, 0x4, R160 ;  /* 0x00000004aaa87825 */ /* 0x040fe200078e02a0 */
[----:B------:R-:W4:Y:S03]  /*3ece0*/  LDL.LU R245, [R1+0x90] ;  /* 0x0000900001f57983 */ /* 0x000f260000300800 */
[C---:B-1----:R-:W-:Y:S01]  /*3ecf0*/  IMAD.WIDE R164, R170.reuse, 0x4, R6 ;  /* 0x00000004aaa47825 */ /* 0x042fe200078e0206 */
[----:B---3--:R1:W-:Y:S04]  /*3ed00*/  @P4 STG.E [R166.64], R250 ;  /* 0x000000faa6004986 */ /* 0x0083e8000c101904 */
[----:B--2---:R2:W-:Y:S01]  /*3ed10*/  @P6 STG.E [R168.64], R249 ;  /* 0x000000f9a8006986 */ /* 0x0045e2000c101904 */
[----:B-1----:R-:W-:-:S03]  /*3ed20*/  IMAD.WIDE R166, R170, 0x4, R4 ;  /* 0x00000004aaa67825 */ /* 0x002fc600078e0204 */
[----:B------:R-:W3:Y:S04]  /*3ed30*/  LDL.LU R250, [R1+0x624] ;  /* 0x0006240001fa7983 */ /* 0x000ee80000300800 */
[----:B--2---:R-:W2:Y:S04]  /*3ed40*/  LDL.LU R249, [R1+0x434] ;  /* 0x0004340001f97983 */ /* 0x004ea80000300800 */
[----:B------:R-:W-:Y:S04]  /*3ed50*/  @P3 STG.E [R164.64], R251 ;  /* 0x000000fba4003986 */ /* 0x000fe8000c101904 */
[----:B----4-:R1:W-:Y:S04]  /*3ed60*/  @P1 STG.E [R166.64], R248 ;  /* 0x000000f8a6001986 */ /* 0x0103e8000c101904 */
[----:B-1----:R-:W4:Y:S01]  /*3ed70*/  LDL.LU R248, [R1+0x194] ;  /* 0x0001940001f87983 */ /* 0x002f220000300800 */
[----:B------:R-:W-:-:S02]  /*3ed80*/  IADD3 R0, R252, 0x21, RZ ;  /* 0x00000021fc007810 */ /* 0x000fc40007ffe0ff */
[----:B------:R-:W-:Y:S01]  /*3ed90*/  ISETP.LT.AND P5, PT, R207, c[0x0][0x178], !P0 ;  /* 0x00005e00cf007a0c */ /* 0x000fe200047a1270 */
[----:B------:R-:W4:Y:S01]  /*3eda0*/  LDL.LU R244, [R1+0x94] ;  /* 0x0000940001f47983 */ /* 0x000f220000300800 */
[----:B------:R-:W-:Y:S02]  /*3edb0*/  ISETP.LT.AND P6, PT, R138, c[0x0][0x178], !P0 ;  /* 0x00005e008a007a0c */ /* 0x000fe400047c1270 */
[----:B------:R-:W-:Y:S01]  /*3edc0*/  ISETP.GE.AND P2, PT, R0, c[0x0][0x17c], PT ;  /* 0x00005f0000007a0c */ /* 0x000fe20003f46270 */
[----:B------:R-:W4:Y:S01]  /*3edd0*/  LDL.LU R251, [R1+0x7b0] ;  /* 0x0007b00001fb7983 */ /* 0x000f220000300800 */
[----:B------:R-:W-:Y:S02]  /*3ede0*/  IADD3 R0, R170, c[0x0][0x198], RZ ;  /* 0x00006600aa007a10 */ /* 0x000fe40007ffe0ff */
[----:B------:R-:W-:Y:S01]  /*3edf0*/  ISETP.LT.AND P4, PT, R139, c[0x0][0x178], !P0 ;  /* 0x00005e008b007a0c */ /* 0x000fe20004781270 */
[----:B------:R-:W4:Y:S01]  /*3ee00*/  LDL.LU R173, [R1+0x270] ;  /* 0x0002700001ad7983 */ /* 0x000f220000300800 */
[----:B------:R-:W-:Y:S01]  /*3ee10*/  ISETP.LT.AND P1, PT, R99, c[0x0][0x178], !P0 ;  /* 0x00005e0063007a0c */ /* 0x000fe20004721270 */
[----:B------:R-:W-:Y:S01]  /*3ee20*/  IMAD.WIDE R168, R0, 0x4, R162 ;  /* 0x0000000400a87825 */ /* 0x000fe200078e02a2 */
[----:B------:R-:W-:Y:S01]  /*3ee30*/  IADD3 R3, R252, 0x24, RZ ;  /* 0x00000024fc037810 */ /* 0x000fe20007ffe0ff */
[----:B------:R-:W4:Y:S02]  /*3ee40*/  LDL.LU R175, [R1+0x120] ;  /* 0x0001200001af7983 */ /* 0x000f240000300800 */
[----:B------:R-:W-:Y:S01]  /*3ee50*/  IMAD.WIDE R166, R0, 0x4, R160 ;  /* 0x0000000400a67825 */ /* 0x000fe200078e02a0 */
[----:B------:R-:W-:-:S03]  /*3ee60*/  ISETP.LT.AND P3, PT, R207, c[0x0][0x178], !P2 ;  /* 0x00005e00cf007a0c */ /* 0x000fc60005761270 */
[C---:B------:R-:W-:Y:S01]  /*3ee70*/  IMAD.WIDE R164, R0.reuse, 0x4, R6 ;  /* 0x0000000400a47825 */ /* 0x040fe200078e0206 */
[----:B------:R-:W-:Y:S02]  /*3ee80*/  ISETP.GE.AND P0, PT, R3, c[0x0][0x17c], PT ;  /* 0x00005f0003007a0c */ /* 0x000fe40003f06270 */
[----:B------:R-:W-:Y:S01]  /*3ee90*/  IADD3 R3, R0, c[0x0][0x198], RZ ;  /* 0x0000660000037a10 */ /* 0x000fe20007ffe0ff */
[----:B------:R1:W-:Y:S01]  /*3eea0*/  @P5 STG.E [R168.64], R171 ;  /* 0x000000aba8005986 */ /* 0x0003e2000c101904 */
[----:B------:R-:W-:-:S03]  /*3eeb0*/  ISETP.LT.AND P5, PT, R138, c[0x0][0x178], !P2 ;  /* 0x00005e008a007a0c */ /* 0x000fc600057a1270 */
[----:B------:R1:W-:Y:S01]  /*3eec0*/  @P6 STG.E [R166.64], R172 ;  /* 0x000000aca6006986 */ /* 0x0003e2000c101904 */
[----:B------:R-:W-:-:S03]  /*3eed0*/  ISETP.LT.AND P6, PT, R139, c[0x0][0x178], !P2 ;  /* 0x00005e008b007a0c */ /* 0x000fc600057c1270 */
[----:B------:R1:W-:Y:S01]  /*3eee0*/  @P4 STG.E [R164.64], R174 ;  /* 0x000000aea4004986 */ /* 0x0003e2000c101904 */
[----:B------:R-:W-:Y:S01]  /*3eef0*/  IADD3 R170, R252, 0x22, RZ ;  /* 0x00000022fcaa7810 */ /* 0x000fe20007ffe0ff */
[----:B-1----:R-:W-:-:S04]  /*3ef00*/  IMAD.WIDE R168, R3, 0x4, R160 ;  /* 0x0000000403a87825 */ /* 0x002fc800078e02a0 */
[----:B------:R-:W-:-:S04]  /*3ef10*/  IMAD.WIDE R166, R3, 0x4, R162 ;  /* 0x0000000403a67825 */ /* 0x000fc800078e02a2 */
[----:B------:R-:W-:-:S05]  /*3ef20*/  IMAD.WIDE R164, R0, 0x4, R4 ;  /* 0x0000000400a47825 */ /* 0x000fca00078e0204 */
[----:B------:R1:W-:Y:S01]  /*3ef30*/  @P1 STG.E [R164.64], R245 ;  /* 0x000000f5a4001986 */ /* 0x0003e2000c101904 */
[----:B------:R-:W-:Y:S01]  /*3ef40*/  ISETP.GE.AND P4, PT, R170, c[0x0][0x17c], PT ;  /* 0x00005f00aa007a0c */ /* 0x000fe20003f86270 */
[C---:B------:R-:W-:Y:S01]  /*3ef50*/  IMAD.WIDE R170, R3.reuse, 0x4, R4 ;  /* 0x0000000403aa7825 */ /* 0x040fe200078e0204 */
[----:B------:R-:W-:-:S03]  /*3ef60*/  IADD3 R0, R3, c[0x0][0x198], RZ ;  /* 0x0000660003007a10 */ /* 0x000fc60007ffe0ff */
[----:B-1----:R-:W-:Y:S01]  /*3ef70*/  IMAD.WIDE R164, R3, 0x4, R6 ;  /* 0x0000000403a47825 */ /* 0x002fe200078e0206 */
[----:B---3--:R1:W-:Y:S04]  /*3ef80*/  @P3 STG.E [R166.64], R250 ;  /* 0x000000faa6003986 */ /* 0x0083e8000c101904 */
[----:B--2---:R2:W-:Y:S04]  /*3ef90*/  @P5 STG.E [R168.64], R249 ;  /* 0x000000f9a8005986 */ /* 0x0045e8000c101904 */
[----:B-1----:R-:W3:Y:S04]  /*3efa0*/  LDL.LU R250, [R1+0x7b4] ;  /* 0x0007b40001fa7983 */ /* 0x002ee80000300800 */
[----:B------:R-:W3:Y:S04]  /*3efb0*/  LDL.LU R245, [R1+0x524] ;  /* 0x0005240001f57983 */ /* 0x000ee80000300800 */
[----:B--2---:R-:W2:Y:S04]  /*3efc0*/  LDL.LU R249, [R1+0x274] ;  /* 0x0002740001f97983 */ /* 0x004ea80000300800 */
[----:B----4-:R1:W-:Y:S04]  /*3efd0*/  @P6 STG.E [R164.64], R248 ;  /* 0x000000f8a4006986 */ /* 0x0103e8000c101904 */
[----:B-1----:R-:W4:Y:S04]  /*3efe0*/  LDL.LU R248, [R1+0x124] ;  /* 0x0001240001f87983 */ /* 0x002f280000300800 */
[----:B------:R-:W2:Y:S01]  /*3eff0*/  LDL.LU R3, [R1+0x520] ;  /* 0x0005200001037983 */ /* 0x000ea20000300800 */
[----:B------:R-:W-:-:S02]  /*3f000*/  ISETP.LT.AND P2, PT, R99, c[0x0][0x178], !P2 ;  /* 0x00005e0063007a0c */ /* 0x000fc40005741270 */
[----:B------:R-:W-:Y:S02]  /*3f010*/  ISETP.LT.AND P5, PT, R207, c[0x0][0x178], !P4 ;  /* 0x00005e00cf007a0c */ /* 0x000fe400067a1270 */
[----:B------:R-:W-:Y:S02]  /*3f020*/  ISETP.LT.AND P3, PT, R138, c[0x0][0x178], !P4 ;  /* 0x00005e008a007a0c */ /* 0x000fe40006761270 */
[----:B------:R-:W-:Y:S02]  /*3f030*/  ISETP.LT.AND P1, PT, R139, c[0x0][0x178], !P4 ;  /* 0x00005e008b007a0c */ /* 0x000fe40006721270 */
[----:B------:R-:W-:Y:S01]  /*3f040*/  IADD3 R166, R252, 0x23, RZ ;  /* 0x00000023fca67810 */ /* 0x000fe20007ffe0ff */
[----:B------:R-:W-:Y:S01]  /*3f050*/  IMAD.WIDE R164, R0, 0x4, R162 ;  /* 0x0000000400a47825 */ /* 0x000fe200078e02a2 */
[----:B------:R-:W-:Y:S01]  /*3f060*/  ISETP.LT.AND P4, PT, R99, c[0x0][0x178], !P4 ;  /* 0x00005e0063007a0c */ /* 0x000fe20006781270 */
[----:B------:R-:W3:Y:S01]  /*3f070*/  LDL.LU R172, [R1+0x440] ;  /* 0x0004400001ac7983 */ /* 0x000ee20000300800 */
[----:B------:R-:W-:Y:S01]  /*3f080*/  ISETP.GE.AND P6, PT, R166, c[0x0][0x17c], PT ;  /* 0x00005f00a6007a0c */ /* 0x000fe20003fc6270 */
[----:B------:R-:W-:-:S02]  /*3f090*/  IMAD.WIDE R166, R0, 0x4, R160 ;  /* 0x0000000400a67825 */ /* 0x000fc400078e02a0 */
[----:B------:R1:W-:Y:S02]  /*3f0a0*/  @P2 STG.E [R170.64], R244 ;  /* 0x000000f4aa002986 */ /* 0x0003e4000c101904 */
[C---:B------:R-:W-:Y:S02]  /*3f0b0*/  IMAD.WIDE R168, R0.reuse, 0x4, R6 ;  /* 0x0000000400a87825 */ /* 0x040fe400078e0206 */
[----:B------:R1:W-:Y:S04]  /*3f0c0*/  @P5 STG.E [R164.64], R251 ;  /* 0x000000fba4005986 */ /* 0x0003e8000c101904 */
[----:B------:R-:W3:Y:S01]  /*3f0d0*/  LDL.LU R174, [R1+0x1c0] ;  /* 0x0001c00001ae7983 */ /* 0x000ee20000300800 */
[----:B-1----:R-:W-:-:S03]  /*3f0e0*/  IMAD.WIDE R170, R0, 0x4, R4 ;  /* 0x0000000400aa7825 */ /* 0x002fc600078e0204 */
[----:B------:R-:W3:Y:S04]  /*3f0f0*/  LDL.LU R244, [R1+0x824] ;  /* 0x0008240001f47983 */ /* 0x000ee80000300800 */
[----:B------:R-:W4:Y:S01]  /*3f100*/  LDL.LU R251, [R1+0x1b4c] ;  /* 0x001b4c0001fb7983 */ /* 0x000f220000300800 */
[----:B------:R-:W-:-:S03]  /*3f110*/  ISETP.LT.AND P2, PT, R207, c[0x0][0x178], !P6 ;  /* 0x00005e00cf007a0c */ /* 0x000fc60007741270 */
[----:B--2---:R-:W-:Y:S04]  /*3f120*/  @P3 STG.E [R166.64], R3 ;  /* 0x00000003a6003986 */ /* 0x004fe8000c101904 */
[----:B------:R-:W-:Y:S04]  /*3f130*/  @P1 STG.E [R168.64], R173 ;  /* 0x000000ada8001986 */ /* 0x000fe8000c101904 */
[----:B------:R1:W-:Y:S04]  /*3f140*/  @P4 STG.E [R170.64], R175 ;  /* 0x000000afaa004986 */ /* 0x0003e8000c101904 */
[----:B-1----:R-:W2:Y:S01]  /*3f150*/  LDL.LU R170, [R1+0x820] ;  /* 0x0008200001aa7983 */ /* 0x002ea20000300800 */
[----:B------:R-:W-:-:S02]  /*3f160*/  IADD3 R3, R0, c[0x0][0x198], RZ ;  /* 0x0000660000037a10 */ /* 0x000fc40007ffe0ff */
[----:B------:R-:W-:Y:S01]  /*3f170*/  ISETP.LT.AND P4, PT, R138, c[0x0][0x178], !P6 ;  /* 0x00005e008a007a0c */ /* 0x000fe20007781270 */
[----:B------:R-:W2:Y:S01]  /*3f180*/  LDL.LU R171, [R1+0x740] ;  /* 0x0007400001ab7983 */ /* 0x000ea20000300800 */
[----:B------:R-:W-:Y:S01]  /*3f190*/  ISETP.LT.AND P3, PT, R139, c[0x0][0x178], !P6 ;  /* 0x00005e008b007a0c */ /* 0x000fe20007761270 */
[----:B------:R-:W-:Y:S01]  /*3f1a0*/  IMAD.WIDE R168, R3, 0x4, R162 ;  /* 0x0000000403a87825 */ /* 0x000fe200078e02a2 */
[----:B------:R-:W-:-:S03]  /*3f1b0*/  ISETP.LT.AND P6, PT, R99, c[0x0][0x178], !P6 ;  /* 0x00005e0063007a0c */ /* 0x000fc600077c1270 */
[C---:B------:R-:W-:Y:S01]  /*3f1c0*/  IMAD.WIDE R164, R3.reuse, 0x4, R160 ;  /* 0x0000000403a47825 */ /* 0x040fe200078e02a0 */
[----:B---3--:R1:W-:Y:S03]  /*3f1d0*/  @P2 STG.E [R168.64], R250 ;  /* 0x000000faa8002986 */ /* 0x0083e6000c101904 */
[C---:B------:R-:W-:Y:S02]  /*3f1e0*/  IMAD.WIDE R166, R3.reuse, 0x4, R6 ;  /* 0x0000000403a67825 */ /* 0x040fe400078e0206 */
[----:B------:R-:W-:Y:S04]  /*3f1f0*/  @P4 STG.E [R164.64], R245 ;  /* 0x000000f5a4004986 */ /* 0x000fe8000c101904 */
[----:B-1----:R-:W3:Y:S01]  /*3f200*/  LDL.LU R250, [R1+0x744] ;  /* 0x0007440001fa7983 */ /* 0x002ee20000300800 */
[----:B------:R-:W-:-:S03]  /*3f210*/  IMAD.WIDE R168, R3, 0x4, R4 ;  /* 0x0000000403a87825 */ /* 0x000fc600078e0204 */
[----:B------:R1:W-:Y:S04]  /*3f220*/  @P3 STG.E [R166.64], R249 ;  /* 0x000000f9a6003986 */ /* 0x0003e8000c101904 */
[----:B----4-:R4:W-:Y:S04]  /*3f230*/  @P6 STG.E [R168.64], R248 ;  /* 0x000000f8a8006986 */ /* 0x0109e8000c101904 */
[----:B-1----:R-:W3:Y:S04]  /*3f240*/  LDL.LU R249, [R1+0x444] ;  /* 0x0004440001f97983 */ /* 0x002ee80000300800 */
[----:B----4-:R-:W4:Y:S01]  /*3f250*/  LDL.LU R248, [R1+0x1c4] ;  /* 0x0001c40001f87983 */ /* 0x010f220000300800 */
[----:B------:R-:W-:-:S02]  /*3f260*/  IADD3 R0, R252, 0x25, RZ ;  /* 0x00000025fc007810 */ /* 0x000fc40007ffe0ff */
[----:B------:R-:W-:Y:S01]  /*3f270*/  ISETP.LT.AND P5, PT, R207, c[0x0][0x178], !P0 ;  /* 0x00005e00cf007a0c */ /* 0x000fe200047a1270 */
[----:B------:R-:W4:Y:S01]  /*3f280*/  LDL.LU R173, [R1+0x8f0] ;  /* 0x0008f00001ad7983 */ /* 0x000f220000300800 */
[----:B------:R-:W-:Y:S02]  /*3f290*/  ISETP.GE.AND P1, PT, R0, c[0x0][0x17c], PT ;  /* 0x00005f0000007a0c */ /* 0x000fe40003f26270 */
[----:B------:R-:W-:Y:S01]  /*3f2a0*/  IADD3 R0, R3, c[0x0][0x198], RZ ;  /* 0x0000660003007a10 */ /* 0x000fe20007ffe0ff */
[----:B------:R-:W4:Y:S04]  /*3f2b0*/  LDL.LU R175, [R1+0x800] ;  /* 0x0008000001af7983 */ /* 0x000f280000300800 */
[----:B------:R-:W-:Y:S01]  /*3f2c0*/  IMAD.WIDE R164, R0, 0x4, R162 ;  /* 0x0000000400a47825 */ /* 0x000fe200078e02a2 */
[----:B------:R-:W-:Y:S01]  /*3f2d0*/  ISETP.LT.AND P3, PT, R138, c[0x0][0x178], !P0 ;  /* 0x00005e008a007a0c */ /* 0x000fe20004761270 */
[----:B------:R-:W4:Y:S01]  /*3f2e0*/  LDL.LU R245, [R1+0x570] ;  /* 0x0005700001f57983 */ /* 0x000f220000300800 */
[----:B------:R-:W-:-:S02]  /*3f2f0*/  ISETP.LT.AND P4, PT, R139, c[0x0][0x178], !P0 ;  /* 0x00005e008b007a0c */ /* 0x000fc40004781270 */
[----:B------:R-:W-:Y:S01]  /*3f300*/  IADD3 R168, R252, 0x26, RZ ;  /* 0x00000026fca87810 */ /* 0x000fe20007ffe0ff */
[----:B------:R-:W-:Y:S01]  /*3f310*/  IMAD.WIDE R166, R0, 0x4, R160 ;  /* 0x0000000400a67825 */ /* 0x000fe200078e02a0 */
[----:B------:R-:W-:Y:S02]  /*3f320*/  ISETP.LT.AND P6, PT, R207, c[0x0][0x178], !P1 ;  /* 0x00005e00cf007a0c */ /* 0x000fe40004fc1270 */
[----:B------:R-:W-:Y:S01]  /*3f330*/  ISETP.GE.AND P2, PT, R168, c[0x0][0x17c], PT ;  /* 0x00005f00a8007a0c */ /* 0x000fe20003f46270 */
[C---:B------:R-:W-:Y:S01]  /*3f340*/  IMAD.WIDE R168, R0.reuse, 0x4, R4 ;  /* 0x0000000400a87825 */ /* 0x040fe200078e0204 */
[----:B------:R-:W-:Y:S01]  /*3f350*/  IADD3 R3, R0, c[0x0][0x198], RZ ;  /* 0x0000660000037a10 */ /* 0x000fe20007ffe0ff */
[----:B--2---:R1:W-:Y:S01]  /*3f360*/  @P5 STG.E [R164.64], R170 ;  /* 0x000000aaa4005986 */ /* 0x0043e2000c101904 */
[----:B------:R-:W-:Y:S02]  /*3f370*/  ISETP.LT.AND P5, PT, R99, c[0x0][0x178], !P0 ;  /* 0x00005e0063007a0c */ /* 0x000fe400047a1270 */
[----:B------:R-:W-:Y:S01]  /*3f380*/  ISETP.LT.AND P0, PT, R138, c[0x0][0x178], !P1 ;  /* 0x00005e008a007a0c */ /* 0x000fe20004f01270 */
[----:B------:R2:W-:Y:S01]  /*3f390*/  @P3 STG.E [R166.64], R171 ;  /* 0x000000aba6003986 */ /* 0x0005e2000c101904 */
[----:B-1----:R-:W-:-:S04]  /*3f3a0*/  IMAD.WIDE R164, R0, 0x4, R6 ;  /* 0x0000000400a47825 */ /* 0x002fc800078e0206 */
[----:B--2---:R-:W-:Y:S01]  /*3f3b0*/  IMAD.WIDE R166, R3, 0x4, R162 ;  /* 0x0000000403a67825 */ /* 0x004fe200078e02a2 */
[----:B------:R1:W-:Y:S04]  /*3f3c0*/  @P4 STG.E [R164.64], R172 ;  /* 0x000000aca4004986 */ /* 0x0003e8000c101904 */
[----:B------:R-:W-:Y:S01]  /*3f3d0*/  @P5 STG.E [R168.64], R174 ;  /* 0x000000aea8005986 */ /* 0x000fe2000c101904 */
[----:B------:R-:W-:-:S03]  /*3f3e0*/  ISETP.LT.AND P5, PT, R139, c[0x0][0x178], !P1 ;  /* 0x00005e008b007a0c */ /* 0x000fc60004fa1270 */
[----:B------:R2:W-:Y:S01]  /*3f3f0*/  @P6 STG.E [R166.64], R244 ;  /* 0x000000f4a6006986 */ /* 0x0005e2000c101904 */
[----:B-1----:R-:W-:Y:S01]  /*3f400*/  IMAD.WIDE R164, R3, 0x4, R160 ;  /* 0x0000000403a47825 */ /* 0x002fe200078e02a0 */
[----:B------:R-:W-:-:S04]  /*3f410*/  ISETP.LT.AND P1, PT, R99, c[0x0][0x178], !P1 ;  /* 0x00005e0063007a0c */ /* 0x000fc80004f21270 */
[----:B---3--:R1:W-:Y:S04]  /*3f420*/  @P0 STG.E [R164.64], R250 ;  /* 0x000000faa4000986 */ /* 0x0083e8000c101904 */
[----:B--2---:R-:W2:Y:S01]  /*3f430*/  LDL.LU R244, [R1+0x280] ;  /* 0x0002800001f47983 */ /* 0x004ea20000300800 */
[----:B------:R-:W-:-:S03]  /*3f440*/  IMAD.WIDE R166, R3, 0x4, R4 ;  /* 0x0000000403a67825 */ /* 0x000fc600078e0204 */
[----:B-1----:R-:W3:Y:S01]  /*3f450*/  LDL.LU R250, [R1+0x8f4] ;  /* 0x0008f40001fa7983 */ /* 0x002ee20000300800 */
[----:B------:R-:W-:-:S03]  /*3f460*/  IMAD.WIDE R164, R3, 0x4, R6 ;  /* 0x0000000403a47825 */ /* 0x000fc600078e0206 */
[----:B------:R-:W3:Y:S04]  /*3f470*/  LDL.LU R174, [R1+0x804] ;  /* 0x0008040001ae7983 */ /* 0x000ee80000300800 */
[----:B------:R1:W-:Y:S04]  /*3f480*/  @P5 STG.E [R164.64], R249 ;  /* 0x000000f9a4005986 */ /* 0x0003e8000c101904 */
[----:B----4-:R4:W-:Y:S04]  /*3f490*/  @P1 STG.E [R166.64], R248 ;  /* 0x000000f8a6001986 */ /* 0x0109e8000c101904 */
[----:B-1----:R-:W3:Y:S04]  /*3f4a0*/  LDL.LU R249, [R1+0x574] ;  /* 0x0005740001f97983 */ /* 0x002ee80000300800 */
[----:B----4-:R-:W4:Y:S01]  /*3f4b0*/  LDL.LU R248, [R1+0x284] ;  /* 0x0002840001f87983 */ /* 0x010f220000300800 */
[----:B------:R-:W-:-:S02]  /*3f4c0*/  ISETP.LT.AND P4, PT, R207, c[0x0][0x178], !P2 ;  /* 0x00005e00cf007a0c */ /* 0x000fc40005781270 */
[----:B------:R-:W-:Y:S01]  /*3f4d0*/  ISETP.LT.AND P6, PT, R138, c[0x0][0x178], !P2 ;  /* 0x00005e008a007a0c */ /* 0x000fe200057c1270 */
[----:B------:R-:W4:Y:S01]  /*3f4e0*/  LDL.LU R171, [R1+0x980] ;  /* 0x0009800001ab7983 */ /* 0x000f220000300800 */
[----:B------:R-:W-:Y:S02]  /*3f4f0*/  ISETP.LT.AND P3, PT, R139, c[0x0][0x178], !P2 ;  /* 0x00005e008b007a0c */ /* 0x000fe40005761270 */
[C---:B------:R-:W-:Y:S02]  /*3f500*/  IADD3 R168, R252.reuse, 0x27, RZ ;  /* 0x00000027fca87810 */ /* 0x040fe40007ffe0ff */
[----:B------:R-:W-:Y:S02]  /*3f510*/  IADD3 R0, R3, c[0x0][0x198], RZ ;  /* 0x0000660003007a10 */ /* 0x000fe40007ffe0ff */
[----:B------:R-:W-:Y:S02]  /*3f520*/  IADD3 R169, R252, 0x2e, RZ ;  /* 0x0000002efca97810 */ /* 0x000fe40007ffe0ff */
[----:B------:R-:W-:Y:S01]  /*3f530*/  ISETP.GE.AND P5, PT, R168, c[0x0][0x17c], PT ;  /* 0x00005f00a8007a0c */ /* 0x000fe20003fa6270 */
[----:B------:R-:W-:Y:S01]  /*3f540*/  IMAD.WIDE R164, R0, 0x4, R162 ;  /* 0x0000000400a47825 */ /* 0x000fe200078e02a2 */
[----:B------:R-:W-:-:S02]  /*3f550*/  ISETP.LT.AND P2, PT, R99, c[0x0][0x178], !P2 ;  /* 0x00005e0063007a0c */ /* 0x000fc40005741270 */
[----:B------:R-:W-:Y:S01]  /*3f560*/  ISETP.GE.AND P0, PT, R169, c[0x0][0x17c], PT ;  /* 0x00005f00a9007a0c */ /* 0x000fe20003f06270 */
[----:B------:R-:W-:Y:S01]  /*3f570*/  IMAD.WIDE R166, R0, 0x4, R160 ;  /* 0x0000000400a67825 */ /* 0x000fe200078e02a0 */
[----:B------:R-:W-:-:S03]  /*3f580*/  ISETP.LT.AND P1, PT, R207, c[0x0][0x178], !P5 ;  /* 0x00005e00cf007a0c */ /* 0x000fc60006f21270 */
[C---:B------:R-:W-:Y:S01]  /*3f590*/  IMAD.WIDE R168, R0.reuse, 0x4, R6 ;  /* 0x0000000400a87825 */ /* 0x040fe200078e0206 */
[----:B------:R1:W-:Y:S01]  /*3f5a0*/  @P4 STG.E [R164.64], R173 ;  /* 0x000000ada4004986 */ /* 0x0003e2000c101904 */
[----:B------:R-:W-:-:S03]  /*3f5b0*/  IADD3 R3, R0, c[0x0][0x198], RZ ;  /* 0x0000660000037a10 */ /* 0x000fc60007ffe0ff */
[----:B------:R1:W-:Y:S01]  /*3f5c0*/  @P6 STG.E [R166.64], R175 ;  /* 0x000000afa6006986 */ /* 0x0003e2000c101904 */
[----:B------:R-:W-:-:S03]  /*3f5d0*/  ISETP.LT.AND P6, PT, R139, c[0x0][0x178], !P5 ;  /* 0x00005e008b007a0c */ /* 0x000fc60006fc1270 */
[----:B------:R1:W-:Y:S01]  /*3f5e0*/  @P3 STG.E [R168.64], R245 ;  /* 0x000000f5a8003986 */ /* 0x0003e2000c101904 */
[----:B------:R-:W-:Y:S01]  /*3f5f0*/  ISETP.LT.AND P3, PT, R138, c[0x0][0x178], !P5 ;  /* 0x00005e008a007a0c */ /* 0x000fe20006f61270 */
[----:B-1----:R-:W-:Y:S02]  /*3f600*/  IMAD.WIDE R164, R0, 0x4, R4 ;  /* 0x0000000400a47825 */ /* 0x002fe400078e0204 */
[----:B------:R-:W4:Y:S02]  /*3f610*/  LDL.LU R175, [R1+0x880] ;  /* 0x0008800001af7983 */ /* 0x000f240000300800 */
[----:B------:R-:W-:Y:S01]  /*3f620*/  IMAD.WIDE R166, R3, 0x4, R162 ;  /* 0x0000000403a67825 */ /* 0x000fe200078e02a2 */
[----:B------:R-:W-:Y:S01]  /*3f630*/  ISETP.LT.AND P5, PT, R99, c[0x0][0x178], !P5 ;  /* 0x00005e0063007a0c */ /* 0x000fe20006fa1270 */
[----:B------:R-:W4:Y:S01]  /*3f640*/  LDL.LU R245, [R1+0x790] ;  /* 0x0007900001f57983 */ /* 0x000f220000300800 */
[----:B------:R-:W-:-:S04]  /*3f650*/  IADD3 R168, R252, 0x28, RZ ;  /* 0x00000028fca87810 */ /* 0x000fc80007ffe0ff */
[----:B------:R-:W-:Y:S01]  /*3f660*/  ISETP.GE.AND P4, PT, R168, c[0x0][0x17c], PT ;  /* 0x00005f00a8007a0c */ /* 0x000fe20003f86270 */
[C---:B------:R-:W-:Y:S01]  /*3f670*/  IMAD.WIDE R168, R3.reuse, 0x4, R4 ;  /* 0x0000000403a87825 */ /* 0x040fe200078e0204 */
[----:B--2---:R1:W-:Y:S04]  /*3f680*/  @P2 STG.E [R164.64], R244 ;  /* 0x000000f4a4002986 */ /* 0x0043e8000c101904 */
[----:B---3--:R2:W-:Y:S04]  /*3f690*/  @P1 STG.E [R166.64], R250 ;  /* 0x000000faa6001986 */ /* 0x0085e8000c101904 */
[----:B-1----:R-:W3:Y:S01]  /*3f6a0*/  LDL.LU R244, [R1+0x530] ;  /* 0x0005300001f47983 */ /* 0x002ee20000300800 */
[----:B------:R-:W-:-:S03]  /*3f6b0*/  IMAD.WIDE R164, R3, 0x4, R160 ;  /* 0x0000000403a47825 */ /* 0x000fc600078e02a0 */
[----:B--2---:R-:W2:Y:S01]  /*3f6c0*/  LDL.LU R250, [R1+0x984] ;  /* 0x0009840001fa7983 */ /* 0x004ea20000300800 */
[----:B------:R-:W-:-:S03]  /*3f6d0*/  IMAD.WIDE R166, R3, 0x4, R6 ;  /* 0x0000000403a67825 */ /* 0x000fc600078e0206 */
[----:B------:R-:W-:Y:S04]  /*3f6e0*/  @P3 STG.E [R164.64], R174 ;  /* 0x000000aea4003986 */ /* 0x000fe8000c101904 */
[----:B------:R1:W-:Y:S04]  /*3f6f0*/  @P6 STG.E [R166.64], R249 ;  /* 0x000000f9a6006986 */ /* 0x0003e8000c101904 */
[----:B----4-:R4:W-:Y:S04]  /*3f700*/  @P5 STG.E [R168.64], R248 ;  /* 0x000000f8a8005986 */ /* 0x0109e8000c101904 */
[----:B-1----:R-:W2:Y:S04]  /*3f710*/  LDL.LU R249, [R1+0x884] ;  /* 0x0008840001f97983 */ /* 0x002ea80000300800 */
[----:B------:R-:W2:Y:S04]  /*3f720*/  LDL.LU R172, [R1+0x794] ;  /* 0x0007940001ac7983 */ /* 0x000ea80000300800 */
        /* <DEDUP_REMOVED lines=10> */
[----:B------:R-:W-:-:S02]  /*3f7d0*/  ISETP.LT.AND P4, PT, R99, c[0x0][0x178], !P4 ;  /* 0x00005e0063007a0c */ /* 0x000fc40006781270 */
[----:B------:R-:W-:Y:S01]  /*3f7e0*/  IADD3 R3, R252, 0x2a, RZ ;  /* 0x0000002afc037810 */ /* 0x000fe20007ffe0ff */
[C---:B------:R-:W-:Y:S01]  /*3f7f0*/  IMAD.WIDE R166, R0.reuse, 0x4, R160 ;  /* 0x0000000400a67825 */ /* 0x040fe200078e02a0 */
[----:B------:R-:W-:Y:S01]  /*3f800*/  ISETP.LT.AND P5, PT, R207, c[0x0][0x178], !P2 ;  /* 0x00005e00cf007a0c */ /* 0x000fe200057a1270 */
[----:B------:R1:W-:Y:S01]  /*3f810*/  @P1 STG.E [R164.64], R171 ;  /* 0x000000aba4001986 */ /* 0x0003e2000c101904 */
[----:B------:R-:W-:Y:S02]  /*3f820*/  ISETP.GE.AND P1, PT, R3, c[0x0][0x17c], PT ;  /* 0x00005f0003007a0c */ /* 0x000fe40003f26270 */
[C---:B------:R-:W-:Y:S01]  /*3f830*/  IADD3 R3, R0.reuse, c[0x0][0x198], RZ ;  /* 0x0000660000037a10 */ /* 0x040fe20007ffe0ff */
[----:B------:R-:W-:Y:S01]  /*3f840*/  IMAD.WIDE R168, R0, 0x4, R4 ;  /* 0x0000000400a87825 */ /* 0x000fe200078e0204 */
[----:B------:R1:W-:Y:S01]  /*3f850*/  @P3 STG.E [R166.64], R175 ;  /* 0x000000afa6003986 */ /* 0x0003e2000c101904 */
[----:B------:R-:W-:Y:S02]  /*3f860*/  ISETP.LT.AND P3, PT, R138, c[0x0][0x178], !P2 ;  /* 0x00005e008a007a0c */ /* 0x000fe40005761270 */
[----:B-1----:R-:W-:-:S04]  /*3f870*/  IMAD.WIDE R164, R0, 0x4, R6 ;  /* 0x0000000400a47825 */ /* 0x002fc800078e0206 */
[C---:B------:R-:W-:Y:S01]  /*3f880*/  IMAD.WIDE R166, R3.reuse, 0x4, R162 ;  /* 0x0000000403a67825 */ /* 0x040fe200078e02a2 */
[----:B------:R1:W-:Y:S04]  /*3f890*/  @P6 STG.E [R164.64], R245 ;  /* 0x000000f5a4006986 */ /* 0x0003e8000c101904 */
[----:B------:R-:W4:Y:S04]  /*3f8a0*/  LDL.LU R175, [R1+0x810] ;  /* 0x0008100001af7983 */ /* 0x000f280000300800 */
[----:B-1----:R-:W4:Y:S01]  /*3f8b0*/  LDL.LU R245, [R1+0x720] ;  /* 0x0007200001f57983 */ /* 0x002f220000300800 */
[----:B------:R-:W-:-:S03]  /*3f8c0*/  IMAD.WIDE R164, R3, 0x4, R6 ;  /* 0x0000000403a47825 */ /* 0x000fc600078e0206 */
[----:B---3--:R1:W-:Y:S01]  /*3f8d0*/  @P4 STG.E [R168.64], R244 ;  /* 0x000000f4a8004986 */ /* 0x0083e2000c101904 */
[----:B------:R-:W-:Y:S02]  /*3f8e0*/  ISETP.LT.AND P4, PT, R139, c[0x0][0x178], !P2 ;  /* 0x00005e008b007a0c */ /* 0x000fe40005781270 */
[----:B------:R-:W-:Y:S01]  /*3f8f0*/  ISETP.LT.AND P2, PT, R99, c[0x0][0x178], !P2 ;  /* 0x00005e0063007a0c */ /* 0x000fe20005741270 */
[----:B--2---:R2:W-:Y:S04]  /*3f900*/  @P5 STG.E [R166.64], R250 ;  /* 0x000000faa6005986 */ /* 0x0045e8000c101904 */
[----:B-1----:R-:W3:Y:S01]  /*3f910*/  LDL.LU R244, [R1+0xab4] ;  /* 0x000ab40001f47983 */ /* 0x002ee20000300800 */
[----:B------:R-:W-:-:S04]  /*3f920*/  IMAD.WIDE R168, R3, 0x4, R4 ;  /* 0x0000000403a87825 */ /* 0x000fc800078e0204 */
[----:B--2---:R-:W-:Y:S01]  /*3f930*/  IMAD.WIDE R166, R3, 0x4, R160 ;  /* 0x0000000403a67825 */ /* 0x004fe200078e02a0 */
[----:B------:R-:W2:Y:S04]  /*3f940*/  LDL.LU R250, [R1+0x954] ;  /* 0x0009540001fa7983 */ /* 0x000ea80000300800 */
[----:B------:R1:W-:Y:S04]  /*3f950*/  @P3 STG.E [R166.64], R249 ;  /* 0x000000f9a6003986 */ /* 0x0003e8000c101904 */
[----:B------:R-:W-:Y:S04]  /*3f960*/  @P4 STG.E [R164.64], R172 ;  /* 0x000000aca4004986 */ /* 0x000fe8000c101904 */
[----:B-1----:R-:W2:Y:S04]  /*3f970*/  LDL.LU R249, [R1+0x814] ;  /* 0x0008140001f97983 */ /* 0x002ea80000300800 */
[----:B----4-:R1:W-:Y:S04]  /*3f980*/  @P2 STG.E [R168.64], R248 ;  /* 0x000000f8a8002986 */ /* 0x0103e8000c101904 */
[----:B-1----:R-:W4:Y:S01]  /*3f990*/  LDL.LU R248, [R1+0x724] ;  /* 0x0007240001f87983 */ /* 0x002f220000300800 */
[----:B------:R-:W-:-:S02]  /*3f9a0*/  ISETP.LT.AND P5, PT, R207, c[0x0][0x178], !P1 ;  /* 0x00005e00cf007a0c */ /* 0x000fc40004fa1270 */
[----:B------:R-:W-:Y:S02]  /*3f9b0*/  ISETP.LT.AND P6, PT, R138, c[0x0][0x178], !P1 ;  /* 0x00005e008a007a0c */ /* 0x000fe40004fc1270 */
[----:B------:R-:W-:Y:S02]  /*3f9c0*/  IADD3 R0, R3, c[0x0][0x198], RZ ;  /* 0x0000660003007a10 */ /* 0x000fe40007ffe0ff */
[----:B------:R-:W-:-:S03]  /*3f9d0*/  IADD3 R170, R252, 0x2b, RZ ;  /* 0x0000002bfcaa7810 */ /* 0x000fc60007ffe0ff */
[----:B------:R-:W-:Y:S01]  /*3f9e0*/  IMAD.WIDE R166, R0, 0x4, R162 ;  /* 0x0000000400a67825 */ /* 0x000fe200078e02a2 */
[----:B------:R-:W-:Y:S02]  /*3f9f0*/  ISETP.GE.AND P3, PT, R170, c[0x0][0x17c], PT ;  /* 0x00005f00aa007a0c */ /* 0x000fe40003f66270 */
[----:B------:R-:W-:Y:S01]  /*3fa00*/  ISETP.LT.AND P2, PT, R139, c[0x0][0x178], !P1 ;  /* 0x00005e008b007a0c */ /* 0x000fe20004f41270 */
[----:B------:R-:W-:Y:S01]  /*3fa10*/  IMAD.WIDE R164, R0, 0x4, R160 ;  /* 0x0000000400a47825 */ /* 0x000fe200078e02a0 */
[----:B------:R1:W-:Y:S01]  /*3fa20*/  @P5 STG.E [R166.64], R173 ;  /* 0x000000ada6005986 */ /* 0x0003e2000c101904 */
[----:B------:R-:W-:Y:S02]  /*3fa30*/  ISETP.LT.AND P1, PT, R99, c[0x0][0x178], !P1 ;  /* 0x00005e0063007a0c */ /* 0x000fe40004f21270 */
[----:B------:R-:W-:Y:S01]  /*3fa40*/  ISETP.LT.AND P5, PT, R207, c[0x0][0x178], !P3 ;  /* 0x00005e00cf007a0c */ /* 0x000fe20005fa1270 */
[----:B------:R1:W-:Y:S01]  /*3fa50*/  @P6 STG.E [R164.64], R174 ;  /* 0x000000aea4006986 */ /* 0x0003e2000c101904 */
[----:B------:R-:W-:-:S02]  /*3fa60*/  ISETP.LT.AND P4, PT, R138, c[0x0][0x178], !P3 ;  /* 0x00005e008a007a0c */ /* 0x000fc40005f81270 */
[----:B------:R-:W-:Y:S02]  /*3fa70*/  ISETP.LT.AND P6, PT, R139, c[0x0][0x178], !P3 ;  /* 0x00005e008b007a0c */ /* 0x000fe40005fc1270 */
[C---:B------:R-:W-:Y:S02]  /*3fa80*/  IADD3 R3, R0.reuse, c[0x0][0x198], RZ ;  /* 0x0000660000037a10 */ /* 0x040fe40007ffe0ff */
[----:B------:R-:W-:Y:S01]  /*3fa90*/  ISETP.LT.AND P3, PT, R99, c[0x0][0x178], !P3 ;  /* 0x00005e0063007a0c */ /* 0x000fe20005f61270 */
[C---:B-1----:R-:W-:Y:S01]  /*3faa0*/  IMAD.WIDE R166, R0.reuse, 0x4, R4 ;  /* 0x0000000400a67825 */ /* 0x042fe200078e0204 */
[----:B------:R-:W4:Y:S03]  /*3fab0*/  LDL.LU R173, [R1+0xaf4] ;  /* 0x000af40001ad7983 */ /* 0x000f260000300800 */
[----:B------:R-:W-:Y:S01]  /*3fac0*/  IMAD.WIDE R164, R0, 0x4, R6 ;  /* 0x0000000400a47825 */ /* 0x000fe200078e0206 */
[----:B------:R-:W4:Y:S03]  /*3fad0*/  LDL.LU R174, [R1+0xa14] ;  /* 0x000a140001ae7983 */ /* 0x000f260000300800 */
[C---:B------:R-:W-:Y:S01]  /*3fae0*/  IMAD.WIDE R168, R3.reuse, 0x4, R162 ;  /* 0x0000000403a87825 */ /* 0x040fe200078e02a2 */
[----:B------:R1:W-:Y:S03]  /*3faf0*/  @P2 STG.E [R164.64], R175 ;  /* 0x000000afa4002986 */ /* 0x0003e6000c101904 */
[C---:B------:R-:W-:Y:S01]  /*3fb00*/  IMAD.WIDE R170, R3.reuse, 0x4, R160 ;  /* 0x0000000403aa7825 */ /* 0x040fe200078e02a0 */
[----:B------:R-:W-:Y:S03]  /*3fb10*/  @P1 STG.E [R166.64], R245 ;  /* 0x000000f5a6001986 */ /* 0x000fe6000c101904 */
[C---:B-1----:R-:W-:Y:S01]  /*3fb20*/  IMAD.WIDE R164, R3.reuse, 0x4, R6 ;  /* 0x0000000403a47825 */ /* 0x042fe200078e0206 */
[C---:B------:R-:W-:Y:S01]  /*3fb30*/  IADD3 R0, R3.reuse, c[0x0][0x198], RZ ;  /* 0x0000660003007a10 */ /* 0x040fe20007ffe0ff */
        /* <DEDUP_REMOVED lines=9> */
[----:B------:R-:W-:Y:S01]  /*3fbd0*/  IADD3 R172, R252, 0x2c, RZ ;  /* 0x0000002cfcac7810 */ /* 0x000fe20007ffe0ff */
[----:B------:R-:W-:-:S02]  /*3fbe0*/  IMAD.WIDE R166, R0, 0x4, R162 ;  /* 0x0000000400a67825 */ /* 0x000fc400078e02a2 */
[----:B------:R-:W2:Y:S01]  /*3fbf0*/  LDL.LU R165, [R1+0xa10] ;  /* 0x000a100001a57983 */ /* 0x000ea20000300800 */
[----:B------:R-:W-:-:S04]  /*3fc00*/  ISETP.GE.AND P2, PT, R172, c[0x0][0x17c], PT ;  /* 0x00005f00ac007a0c */ /* 0x000fc80003f46270 */
[----:B------:R-:W-:Y:S02]  /*3fc10*/  ISETP.LT.AND P5, PT, R207, c[0x0][0x178], !P2 ;  /* 0x00005e00cf007a0c */ /* 0x000fe400057a1270 */
[----:B------:R-:W-:-:S04]  /*3fc20*/  IADD3 R172, R252, 0x2d, RZ ;  /* 0x0000002dfcac7810 */ /* 0x000fc80007ffe0ff */
[----:B------:R-:W-:Y:S02]  /*3fc30*/  ISETP.GE.AND P6, PT, R172, c[0x0][0x17c], PT ;  /* 0x00005f00ac007a0c */ /* 0x000fe40003fc6270 */
[----:B------:R-:W2:Y:S04]  /*3fc40*/  LDL.LU R172, [R1+0xac0] ;  /* 0x000ac00001ac7983 */ /* 0x000ea80000300800 */
[----:B------:R-:W2:Y:S04]  /*3fc50*/  LDL.LU R175, [R1+0x9f0] ;  /* 0x0009f00001af7983 */ /* 0x000ea80000300800 */
[----:B------:R-:W2:Y:S04]  /*3fc60*/  LDL.LU R245, [R1+0x850] ;  /* 0x0008500001f57983 */ /* 0x000ea80000300800 */
[----:B------:R-:W3:Y:S04]  /*3fc70*/  LDL.LU R249, [R1+0xb04] ;  /* 0x000b040001f97983 */ /* 0x000ee80000300800 */
[----:B------:R-:W3:Y:S04]  /*3fc80*/  LDL.LU R248, [R1+0xac4] ;  /* 0x000ac40001f87983 */ /* 0x000ee80000300800 */
[----:B----4-:R1:W-:Y:S04]  /*3fc90*/  @P5 STG.E [R166.64], R164 ;  /* 0x000000a4a6005986 */ /* 0x0103e8000c101904 */
[----:B-1----:R-:W4:Y:S01]  /*3fca0*/  LDL.LU R167, [R1+0x7c0] ;  /* 0x0007c00001a77983 */ /* 0x002f220000300800 */
[----:B------:R-:W-:-:S02]  /*3fcb0*/  ISETP.LT.AND P4, PT, R138, c[0x0][0x178], !P2 ;  /* 0x00005e008a007a0c */ /* 0x000fc40005781270 */
[----:B------:R-:W-:Y:S02]  /*3fcc0*/  ISETP.LT.AND P1, PT, R139, c[0x0][0x178], !P2 ;  /* 0x00005e008b007a0c */ /* 0x000fe40005721270 */
[----:B------:R-:W-:Y:S01]  /*3fcd0*/  ISETP.LT.AND P2, PT, R99, c[0x0][0x178], !P2 ;  /* 0x00005e0063007a0c */ /* 0x000fe20005741270 */
[----:B------:R-:W-:-:S04]  /*3fce0*/  IMAD.WIDE R168, R0, 0x4, R160 ;  /* 0x0000000400a87825 */ /* 0x000fc800078e02a0 */
[----:B------:R-:W-:Y:S01]  /*3fcf0*/  IMAD.WIDE R170, R0, 0x4, R6 ;  /* 0x0000000400aa7825 */ /* 0x000fe200078e0206 */
[----:B------:R-:W-:-:S03]  /*3fd00*/  IADD3 R166, R252, 0x2f, RZ ;  /* 0x0000002ffca67810 */ /* 0x000fc60007ffe0ff */
[----:B--2---:R1:W-:Y:S04]  /*3fd10*/  @P4 STG.E [R168.64], R165 ;  /* 0x000000a5a8004986 */ /* 0x0043e8000c101904 */
[----:B------:R2:W-:Y:S01]  /*3fd20*/  @P1 STG.E [R170.64], R3 ;  /* 0x00000003aa001986 */ /* 0x0005e2000c101904 */
[----:B------:R-:W-:Y:S01]  /*3fd30*/  ISETP.GE.AND P4, PT, R166, c[0x0][0x17c], PT ;  /* 0x00005f00a6007a0c */ /* 0x000fe20003f86270 */
[C---:B-1----:R-:W-:Y:S01]  /*3fd40*/  IMAD.WIDE R164, R0.reuse, 0x4, R4 ;  /* 0x0000000400a47825 */ /* 0x042fe200078e0204 */
[----:B--2---:R-:W-:-:S04]  /*3fd50*/  IADD3 R3, R0, c[0x0][0x198], RZ ;  /* 0x0000660000037a10 */ /* 0x004fc80007ffe0ff */
[C---:B------:R-:W-:Y:S01]  /*3fd60*/  IADD3 R0, R3.reuse, c[0x0][0x198], RZ ;  /* 0x0000660003007a10 */ /* 0x040fe20007ffe0ff */
[----:B------:R-:W-:-:S04]  /*3fd70*/  IMAD.WIDE R170, R3, 0x4, R162 ;  /* 0x0000000403aa7825 */ /* 0x000fc800078e02a2 */
[----:B------:R-:W-:Y:S01]  /*3fd80*/  IMAD.WIDE R168, R3, 0x4, R160 ;  /* 0x0000000403a87825 */ /* 0x000fe200078e02a0 */
[----:B------:R-:W-:Y:S02]  /*3fd90*/  ISETP.LT.AND P3, PT, R207, c[0x0][0x178], !P6 ;  /* 0x00005e00cf007a0c */ /* 0x000fe40007761270 */
[----:B------:R-:W-:Y:S02]  /*3fda0*/  ISETP.LT.AND P1, PT, R138, c[0x0][0x178], !P6 ;  /* 0x00005e008a007a0c */ /* 0x000fe40007721270 */
[----:B------:R-:W-:Y:S02]  /*3fdb0*/  ISETP.LT.AND P5, PT, R139, c[0x0][0x178], !P6 ;  /* 0x00005e008b007a0c */ /* 0x000fe400077a1270 */
[----:B------:R-:W-:Y:S01]  /*3fdc0*/  ISETP.LT.AND P6, PT, R99, c[0x0][0x178], !P6 ;  /* 0x00005e0063007a0c */ /* 0x000fe200077c1270 */
[----:B----4-:R1:W-:Y:S02]  /*3fdd0*/  @P2 STG.E [R164.64], R167 ;  /* 0x000000a7a4002986 */ /* 0x0103e4000c101904 */
[----:B-1----:R-:W-:-:S04]  /*3fde0*/  IMAD.WIDE R166, R3, 0x4, R6 ;  /* 0x0000000403a67825 */ /* 0x002fc800078e0206 */
[----:B------:R-:W-:Y:S02]  /*3fdf0*/  IMAD.WIDE R164, R3, 0x4, R4 ;  /* 0x0000000403a47825 */ /* 0x000fe400078e0204 */
[----:B------:R-:W2:Y:S04]  /*3fe00*/  LDL.LU R3, [R1+0xb00] ;  /* 0x000b000001037983 */ /* 0x000ea80000300800 */
[----:B------:R-:W-:Y:S04]  /*3fe10*/  @P3 STG.E [R170.64], R173 ;  /* 0x000000adaa003986 */ /* 0x000fe8000c101904 */
[----:B------:R-:W-:Y:S04]  /*3fe20*/  @P1 STG.E [R168.64], R174 ;  /* 0x000000aea8001986 */ /* 0x000fe8000c101904 */
[----:B---3--:R1:W-:Y:S04]  /*3fe30*/  @P5 STG.E [R166.64], R244 ;  /* 0x000000f4a6005986 */ /* 0x0083e8000c101904 */
[----:B------:R3:W-:Y:S04]  /*3fe40*/  @P6 STG.E [R164.64], R250 ;  /* 0x000000faa4006986 */ /* 0x0007e8000c101904 */
[----:B-1----:R-:W4:Y:S04]  /*3fe50*/  LDL.LU R244, [R1+0x9f4] ;  /* 0x0009f40001f47983 */ /* 0x002f280000300800 */
[----:B---3--:R-:W3:Y:S01]  /*3fe60*/  LDL.LU R250, [R1+0x854] ;  /* 0x0008540001fa7983 */ /* 0x008ee20000300800 */
[C---:B------:R-:W-:Y:S01]  /*3fe70*/  ISETP.LT.AND P2, PT, R207.reuse, c[0x0][0x178], !P0 ;  /* 0x00005e00cf007a0c */ /* 0x040fe20004741270 */
[----:B------:R-:W-:Y:S01]  /*3fe80*/  IMAD.WIDE R170, R0, 0x4, R162 ;  /* 0x0000000400aa7825 */ /* 0x000fe200078e02a2 */
[----:B------:R-:W-:Y:S01]  /*3fe90*/  ISETP.LT.AND P3, PT, R138, c[0x0][0x178], !P0 ;  /* 0x00005e008a007a0c */ /* 0x000fe20004761270 */
[----:B------:R-:W3:Y:S01]  /*3fea0*/  LDL.LU R173, [R1+0x628] ;  /* 0x0006280001ad7983 */ /* 0x000ee20000300800 */
[----:B------:R-:W-:Y:S01]  /*3feb0*/  IADD3 R164, R252, 0x30, RZ ;  /* 0x00000030fca47810 */ /* 0x000fe20007ffe0ff */
[----:B------:R-:W-:Y:S01]  /*3fec0*/  IMAD.WIDE R166, R0, 0x4, R160 ;  /* 0x0000000400a67825 */ /* 0x000fe200078e02a0 */
[----:B------:R-:W-:Y:S01]  /*3fed0*/  ISETP.LT.AND P6, PT, R207, c[0x0][0x178], !P4 ;  /* 0x00005e00cf007a0c */ /* 0x000fe200067c1270 */
[----:B------:R-:W3:Y:S01]  /*3fee0*/  LDL.LU R174, [R1+0x438] ;  /* 0x0004380001ae7983 */ /* 0x000ee20000300800 */
[----:B------:R-:W-:Y:S01]  /*3fef0*/  ISETP.GE.AND P1, PT, R164, c[0x0][0x17c], PT ;  /* 0x00005f00a4007a0c */ /* 0x000fe20003f26270 */
[----:B------:R-:W-:Y:S01]  /*3ff00*/  IMAD.WIDE R164, R0, 0x4, R6 ;  /* 0x0000000400a47825 */ /* 0x000fe200078e0206 */
[----:B------:R-:W-:-:S03]  /*3ff10*/  ISETP.LT.AND P5, PT, R138, c[0x0][0x178], !P4 ;  /* 0x00005e008a007a0c */ /* 0x000fc600067a1270 */
[C---:B------:R-:W-:Y:S01]  /*3ff20*/  IMAD.WIDE R168, R0.reuse, 0x4, R4 ;  /* 0x0000000400a87825 */ /* 0x040fe200078e0204 */
[----:B--2---:R1:W-:Y:S01]  /*3ff30*/  @P2 STG.E [R170.64], R3 ;  /* 0x00000003aa002986 */ /* 0x0043e2000c101904 */
[----:B------:R-:W-:Y:S02]  /*3ff40*/  ISETP.LT.AND P2, PT, R139, c[0x0][0x178], !P0 ;  /* 0x00005e008b007a0c */ /* 0x000fe40004741270 */
[----:B------:R-:W-:Y:S01]  /*3ff50*/  ISETP.LT.AND P0, PT, R99, c[0x0][0x178], !P0 ;  /* 0x00005e0063007a0c */ /* 0x000fe20004701270 */
[----:B------:R2:W-:Y:S01]  /*3ff60*/  @P3 STG.E [R166.64], R172 ;  /* 0x000000aca6003986 */ /* 0x0005e2000c101904 */
[----:B-1----:R-:W-:-:S09]  /*3ff70*/  IADD3 R3, R0, c[0x0][0x198], RZ ;  /* 0x0000660000037a10 */ /* 0x002fd20007ffe0ff */
[----:B------:R1:W-:Y:S01]  /*3ff80*/  @P2 STG.E [R164.64], R175 ;  /* 0x000000afa4002986 */ /* 0x0003e2000c101904 */
[----:B------:R-:W-:-:S03]  /*3ff90*/  IMAD.WIDE R170, R3, 0x4, R162 ;  /* 0x0000000403aa7825 */ /* 0x000fc600078e02a2 */
[----:B------:R4:W-:Y:S01]  /*3ffa0*/  @P0 STG.E [R168.64], R245 ;  /* 0x000000f5a8000986 */ /* 0x0009e2000c101904 */
[----:B--2---:R-:W-:-:S03]  /*3ffb0*/  IMAD.WIDE R166, R3, 0x4, R160 ;  /* 0x0000000403a67825 */ /* 0x004fc600078e02a0 */
[----:B-1----:R-:W2:Y:S04]  /*3ffc0*/  LDL.LU R175, [R1+0x198] ;  /* 0x0001980001af7983 */ /* 0x002ea80000300800 */
[----:B------:R1:W-:Y:S04]  /*3ffd0*/  @P6 STG.E [R170.64], R249 ;  /* 0x000000f9aa006986 */ /* 0x0003e8000c101904 */
[----:B----4-:R-:W4:Y:S04]  /*3ffe0*/  LDL.LU R245, [R1+0x98] ;  /* 0x0000980001f57983 */ /* 0x010f280000300800 */
[----:B------:R3:W-:Y:S04]  /*3fff0*/  @P5 STG.E [R166.64], R248 ;  /* 0x000000f8a6005986 */ /* 0x0007e8000c101904 */
[----:B-1----:R-:W4:Y:S01]  /*40000*/  LDL.LU R249, [R1+0x62c] ;  /* 0x00062c0001f97983 */ /* 0x002f220000300800 */
[----:B------:R-:W-:-:S03]  /*40010*/  ISETP.LT.AND P6, PT, R139, c[0x0][0x178], !P4 ;  /* 0x00005e008b007a0c */ /* 0x000fc600067c1270 */
[----:B---3--:R-:W3:Y:S01]  /*40020*/  LDL.LU R248, [R1+0x43c] ;  /* 0x00043c0001f87983 */ /* 0x008ee20000300800 */
[----:B------:R-:W-:Y:S01]  /*40030*/  ISETP.LT.AND P4, PT, R99, c[0x0][0x178], !P4 ;  /* 0x00005e0063007a0c */ /* 0x000fe20006781270 */
[----:B------:R-:W-:-:S04]  /*40040*/  IMAD.WIDE R164, R3, 0x4, R6 ;  /* 0x0000000403a47825 */ /* 0x000fc800078e0206 */
[----:B------:R-:W-:-:S04]  /*40050*/  IMAD.WIDE R166, R3, 0x4, R4 ;  /* 0x0000000403a67825 */ /* 0x000fc800078e0204 */
[----:B------:R1:W-:Y:S04]  /*40060*/  @P6 STG.E [R164.64], R244 ;  /* 0x000000f4a4006986 */ /* 0x0003e8000c101904 */
[----:B------:R1:W-:Y:S04]  /*40070*/  @P4 STG.E [R166.64], R250 ;  /* 0x000000faa6004986 */ /* 0x0003e8000c101904 */
[----:B-1----:R-:W3:Y:S04]  /*40080*/  LDL.LU R244, [R1+0x19c] ;  /* 0x00019c0001f47983 */ /* 0x002ee80000300800 */
[----:B------:R-:W3:Y:S01]  /*40090*/  LDL.LU R250, [R1+0x9c] ;  /* 0x00009c0001fa7983 */ /* 0x000ee20000300800 */
[----:B------:R-:W-:-:S02]  /*400a0*/  ISETP.LT.AND P5, PT, R207, c[0x0][0x178], !P1 ;  /* 0x00005e00cf007a0c */ /* 0x000fc40004fa1270 */
[----:B------:R-:W-:Y:S02]  /*400b0*/  IADD3 R0, R3, c[0x0][0x198], RZ ;  /* 0x0000660003007a10 */ /* 0x000fe40007ffe0ff */
[----:B------:R-:W-:Y:S02]  /*400c0*/  IADD3 R170, R252, 0x31, RZ ;  /* 0x00000031fcaa7810 */ /* 0x000fe40007ffe0ff */
[----:B------:R-:W-:Y:S02]  /*400d0*/  ISETP.LT.AND P3, PT, R138, c[0x0][0x178], !P1 ;  /* 0x00005e008a007a0c */ /* 0x000fe40004f61270 */
[----:B------:R-:W-:Y:S01]  /*400e0*/  ISETP.LT.AND P0, PT, R139, c[0x0][0x178], !P1 ;  /* 0x00005e008b007a0c */ /* 0x000fe20004f01270 */
[----:B------:R-:W-:Y:S01]  /*400f0*/  IMAD.WIDE R168, R0, 0x4, R162 ;  /* 0x0000000400a87825 */ /* 0x000fe200078e02a2 */
[----:B------:R-:W-:Y:S02]  /*40100*/  ISETP.GE.AND P6, PT, R170, c[0x0][0x17c], PT ;  /* 0x00005f00aa007a0c */ /* 0x000fe40003fc6270 */
[----:B------:R-:W-:Y:S01]  /*40110*/  ISETP.LT.AND P1, PT, R99, c[0x0][0x178], !P1 ;  /* 0x00005e0063007a0c */ /* 0x000fe20004f21270 */
[----:B------:R-:W-:Y:S01]  /*40120*/  IMAD.WIDE R166, R0, 0x4, R160 ;  /* 0x0000000400a67825 */ /* 0x000fe200078e02a0 */
[----:B------:R1:W-:Y:S01]  /*40130*/  @P5 STG.E [R168.64], R173 ;  /* 0x000000ada8005986 */ /* 0x0003e2000c101904 */
[----:B------:R-:W-:-:S02]  /*40140*/  ISETP.LT.AND P4, PT, R207, c[0x0][0x178], !P6 ;  /* 0x00005e00cf007a0c */ /* 0x000fc40007781270 */
[----:B------:R-:W-:Y:S01]  /*40150*/  IMAD.WIDE R164, R0, 0x4, R6 ;  /* 0x0000000400a47825 */ /* 0x000fe200078e0206 */
[----:B------:R-:W-:Y:S02]  /*40160*/  ISETP.LT.AND P5, PT, R138, c[0x0][0x178], !P6 ;  /* 0x00005e008a007a0c */ /* 0x000fe400077a1270 */
[----:B------:R-:W-:Y:S01]  /*40170*/  IADD3 R3, R0, c[0x0][0x198], RZ ;  /* 0x0000660000037a10 */ /* 0x000fe20007ffe0ff */
[----:B------:R1:W-:Y:S01]  /*40180*/  @P3 STG.E [R166.64], R174 ;  /* 0x000000aea6003986 */ /* 0x0003e2000c101904 */
[C---:B------:R-:W-:Y:S02]  /*40190*/  IADD3 R171, R252.reuse, 0x33, RZ ;  /* 0x00000033fcab7810 */ /* 0x040fe40007ffe0ff */
[----:B------:R-:W-:Y:S01]  /*401a0*/  IADD3 R170, R252, 0x32, RZ ;  /* 0x00000032fcaa7810 */ /* 0x000fe20007ffe0ff */
[----:B-1----:R-:W-:Y:S01]  /*401b0*/  IMAD.WIDE R168, R3, 0x4, R160 ;  /* 0x0000000403a87825 */ /* 0x002fe200078e02a0 */
[----:B------:R-:W-:Y:S02]  /*401c0*/  ISETP.GE.AND P2, PT, R171, c[0x0][0x17c], PT ;  /* 0x00005f00ab007a0c */ /* 0x000fe40003f46270 */
[----:B------:R-:W3:Y:S01]  /*401d0*/  LDL.LU R171, [R1+0x278] ;  /* 0x0002780001ab7983 */ /* 0x000ee20000300800 */
[----:B------:R-:W-:Y:S01]  /*401e0*/  ISETP.GE.AND P3, PT, R170, c[0x0][0x17c], PT ;  /* 0x00005f00aa007a0c */ /* 0x000fe20003f66270 */
[----:B------:R-:W-:-:S02]  /*401f0*/  IMAD.WIDE R166, R3, 0x4, R162 ;  /* 0x0000000403a67825 */ /* 0x000fc400078e02a2 */
[----:B------:R-:W3:Y:S04]  /*40200*/  LDL.LU R170, [R1+0x528] ;  /* 0x0005280001aa7983 */ /* 0x000ee80000300800 */
[----:B------:R-:W3:Y:S04]  /*40210*/  LDL.LU R172, [R1+0x128] ;  /* 0x0001280001ac7983 */ /* 0x000ee80000300800 */
[----:B--2---:R1:W-:Y:S02]  /*40220*/  @P0 STG.E [R164.64], R175 ;  /* 0x000000afa4000986 */ /* 0x0043e4000c101904 */
[----:B-1----:R-:W-:Y:S01]  /*40230*/  IMAD.WIDE R164, R0, 0x4, R4 ;  /* 0x0000000400a47825 */ /* 0x002fe200078e0204 */
[----:B------:R-:W-:-:S04]  /*40240*/  IADD3 R0, R3, c[0x0][0x198], RZ ;  /* 0x0000660003007a10 */ /* 0x000fc80007ffe0ff */
[----:B----4-:R1:W-:Y:S04]  /*40250*/  @P1 STG.E [R164.64], R245 ;  /* 0x000000f5a4001986 */ /* 0x0103e8000c101904 */
[----:B------:R2:W-:Y:S04]  /*40260*/  @P4 STG.E [R166.64], R249 ;  /* 0x000000f9a6004986 */ /* 0x0005e8000c101904 */
[----:B---3--:R3:W-:Y:S01]  /*40270*/  @P5 STG.E [R168.64], R248 ;  /* 0x000000f8a8005986 */ /* 0x0087e2000c101904 */
[----:B-1----:R-:W-:-:S03]  /*40280*/  IMAD.WIDE R164, R3, 0x4, R6 ;  /* 0x0000000403a47825 */ /* 0x002fc600078e0206 */
[----:B--2---:R-:W2:Y:S01]  /*40290*/  LDL.LU R249, [R1+0x7bc] ;  /* 0x0007bc0001f97983 */ /* 0x004ea20000300800 */
[----:B------:R-:W-:-:S03]  /*402a0*/  IMAD.WIDE R166, R3, 0x4, R4 ;  /* 0x0000000403a67825 */ /* 0x000fc600078e0204 */
[----:B---3--:R-:W3:Y:S01]  /*402b0*/  LDL.LU R248, [R1+0x52c] ;  /* 0x00052c0001f87983 */ /* 0x008ee20000300800 */
[----:B------:R-:W-:-:S03]  /*402c0*/  ISETP.LT.AND P0, PT, R139, c[0x0][0x178], !P6 ;  /* 0x00005e008b007a0c */ /* 0x000fc60007701270 */
[----:B------:R-:W4:Y:S01]  /*402d0*/  LDL.LU R3, [R1+0x7b8] ;  /* 0x0007b80001037983 */ /* 0x000f220000300800 */
[----:B------:R-:W-:-:S09]  /*402e0*/  ISETP.LT.AND P6, PT, R99, c[0x0][0x178], !P6 ;  /* 0x00005e0063007a0c */ /* 0x000fd200077c1270 */
[----:B------:R1:W-:Y:S04]  /*402f0*/  @P0 STG.E [R164.64], R244 ;  /* 0x000000f4a4000986 */ /* 0x0003e8000c101904 */
[----:B------:R1:W-:Y:S04]  /*40300*/  @P6 STG.E [R166.64], R250 ;  /* 0x000000faa6006986 */ /* 0x0003e8000c101904 */
[----:B-1----:R-:W2:Y:S04]  /*40310*/  LDL.LU R244, [R1+0x27c] ;  /* 0x00027c0001f47983 */ /* 0x002ea80000300800 */
[----:B------:R-:W3:Y:S01]  /*40320*/  LDL.LU R250, [R1+0x12c] ;  /* 0x00012c0001fa7983 */ /* 0x000ee20000300800 */
[----:B------:R-:W-:-:S02]  /*40330*/  ISETP.LT.AND P5, PT, R207, c[0x0][0x178], !P3 ;  /* 0x00005e00cf007a0c */ /* 0x000fc40005fa1270 */
[----:B------:R-:W-:Y:S01]  /*40340*/  IADD3 R168, R252, 0x36, RZ ;  /* 0x00000036fca87810 */ /* 0x000fe20007ffe0ff */
[----:B------:R-:W3:Y:S01]  /*40350*/  LDL.LU R173, [R1+0x828] ;  /* 0x0008280001ad7983 */ /* 0x000ee20000300800 */
[----:B------:R-:W-:Y:S02]  /*40360*/  ISETP.LT.AND P1, PT, R138, c[0x0][0x178], !P3 ;  /* 0x00005e008a007a0c */ /* 0x000fe40005f21270 */
[----:B------:R-:W-:Y:S01]  /*40370*/  ISETP.LT.AND P4, PT, R139, c[0x0][0x178], !P3 ;  /* 0x00005e008b007a0c */ /* 0x000fe20005f81270 */
[----:B------:R-:W-:Y:S01]  /*40380*/  IMAD.WIDE R164, R0, 0x4, R160 ;  /* 0x0000000400a47825 */ /* 0x000fe200078e02a0 */
[----:B------:R-:W-:Y:S01]  /*40390*/  ISETP.GE.AND P0, PT, R168, c[0x0][0x17c], PT ;  /* 0x00005f00a8007a0c */ /* 0x000fe20003f06270 */
[----:B------:R-:W3:Y:S02]  /*403a0*/  LDL.LU R174, [R1+0x748] ;  /* 0x0007480001ae7983 */ /* 0x000ee40000300800 */
[C---:B------:R-:W-:Y:S01]  /*403b0*/  IMAD.WIDE R168, R0.reuse, 0x4, R162 ;  /* 0x0000000400a87825 */ /* 0x040fe200078e02a2 */
[----:B------:R-:W-:Y:S01]  /*403c0*/  ISETP.LT.AND P3, PT, R99, c[0x0][0x178], !P3 ;  /* 0x00005e0063007a0c */ /* 0x000fe20005f61270 */
[----:B------:R-:W3:Y:S01]  /*403d0*/  LDL.LU R175, [R1+0x448] ;  /* 0x0004480001af7983 */ /* 0x000ee20000300800 */
[----:B------:R-:W-:Y:S01]  /*403e0*/  ISETP.LT.AND P6, PT, R207, c[0x0][0x178], !P2 ;  /* 0x00005e00cf007a0c */ /* 0x000fe200057c1270 */
[----:B------:R-:W-:-:S02]  /*403f0*/  IMAD.WIDE R166, R0, 0x4, R6 ;  /* 0x0000000400a67825 */ /* 0x000fc400078e0206 */
[----:B------:R-:W3:Y:S04]  /*40400*/  LDL.LU R245, [R1+0x1c8] ;  /* 0x0001c80001f57983 */ /* 0x000ee80000300800 */
[----:B----4-:R1:W-:Y:S01]  /*40410*/  @P5 STG.E [R168.64], R3 ;  /* 0x00000003a8005986 */ /* 0x0103e2000c101904 */
[----:B------:R-:W-:-:S03]  /*40420*/  ISETP.LT.AND P5, PT, R138, c[0x0][0x178], !P2 ;  /* 0x00005e008a007a0c */ /* 0x000fc600057a1270 */
[----:B------:R4:W-:Y:S01]  /*40430*/  @P1 STG.E [R164.64], R170 ;  /* 0x000000aaa4001986 */ /* 0x0009e2000c101904 */
[----:B------:R-:W-:-:S03]  /*40440*/  ISETP.LT.AND P1, PT, R139, c[0x0][0x178], !P2 ;  /* 0x00005e008b007a0c */ /* 0x000fc60005721270 */
[----:B------:R2:W-:Y:S01]  /*40450*/  @P4 STG.E [R166.64], R171 ;  /* 0x000000aba6004986 */ /* 0x0005e2000c101904 */
[C---:B-1----:R-:W-:Y:S01]  /*40460*/  IADD3 R3, R0.reuse, c[0x0][0x198], RZ ;  /* 0x0000660000037a10 */ /* 0x042fe20007ffe0ff */
[----:B----4-:R-:W-:-:S04]  /*40470*/  IMAD.WIDE R164, R0, 0x4, R4 ;  /* 0x0000000400a47825 */ /* 0x010fc800078e0204 */
[----:B--2---:R-:W-:Y:S01]  /*40480*/  IMAD.WIDE R166, R3, 0x4, R162 ;  /* 0x0000000403a67825 */ /* 0x004fe200078e02a2 */
[----:B------:R-:W-:Y:S01]  /*40490*/  @P3 STG.E [R164.64], R172 ;  /* 0x000000aca4003986 */ /* 0x000fe2000c101904 */
[----:B------:R-:W-:Y:S02]  /*404a0*/  ISETP.LT.AND P2, PT, R99, c[0x0][0x178], !P2 ;  /* 0x00005e0063007a0c */ /* 0x000fe40005741270 */
[C---:B------:R-:W-:Y:S01]  /*404b0*/  IMAD.WIDE R168, R3.reuse, 0x4, R160 ;  /* 0x0000000403a87825 */ /* 0x040fe200078e02a0 */
[----:B------:R1:W-:Y:S04]  /*404c0*/  @P6 STG.E [R166.64], R249 ;  /* 0x000000f9a6006986 */ /* 0x0003e8000c101904 */
[----:B---3--:R2:W-:Y:S04]  /*404d0*/  @P5 STG.E [R168.64], R248 ;  /* 0x000000f8a8005986 */ /* 0x0085e8000c101904 */
        /* <DEDUP_REMOVED lines=9> */
[----:B------:R-:W-:Y:S01]  /*40570*/  IADD3 R0, R3, c[0x0][0x198], RZ ;  /* 0x0000660003007a10 */ /* 0x000fe20007ffe0ff */
[----:B------:R-:W4:Y:S01]  /*40580*/  LDL.LU R172, [R1+0x8fc] ;  /* 0x0008fc0001ac7983 */ /* 0x000f220000300800 */
[----:B------:R-:W-:-:S04]  /*40590*/  ISETP.GE.AND P4, PT, R170, c[0x0][0x17c], PT ;  /* 0x00005f00aa007a0c */ /* 0x000fc80003f86270 */
[----:B------:R-:W-:Y:S02]  /*405a0*/  ISETP.LT.AND P6, PT, R207, c[0x0][0x178], !P4 ;  /* 0x00005e00cf007a0c */ /* 0x000fe400067c1270 */
[----:B------:R-:W-:Y:S02]  /*405b0*/  ISETP.LT.AND P3, PT, R138, c[0x0][0x178], !P4 ;  /* 0x00005e008a007a0c */ /* 0x000fe40006761270 */
[----:B------:R-:W-:Y:S02]  /*405c0*/  ISETP.LT.AND P5, PT, R139, c[0x0][0x178], !P4 ;  /* 0x00005e008b007a0c */ /* 0x000fe400067a1270 */
[----:B------:R-:W-:Y:S02]  /*405d0*/  IADD3 R170, R252, 0x35, RZ ;  /* 0x00000035fcaa7810 */ /* 0x000fe40007ffe0ff */
[----:B------:R-:W-:Y:S01]  /*405e0*/  ISETP.LT.AND P4, PT, R99, c[0x0][0x178], !P4 ;  /* 0x00005e0063007a0c */ /* 0x000fe20006781270 */
[----:B------:R-:W-:Y:S01]  /*405f0*/  IMAD.WIDE R168, R0, 0x4, R162 ;  /* 0x0000000400a87825 */ /* 0x000fe200078e02a2 */
[----:B------:R-:W-:-:S03]  /*40600*/  ISETP.GE.AND P1, PT, R170, c[0x0][0x17c], PT ;  /* 0x00005f00aa007a0c */ /* 0x000fc60003f26270 */
[C---:B------:R-:W-:Y:S01]  /*40610*/  IMAD.WIDE R166, R0.reuse, 0x4, R160 ;  /* 0x0000000400a67825 */ /* 0x040fe200078e02a0 */
[----:B------:R1:W-:Y:S01]  /*40620*/  @P6 STG.E [R168.64], R173 ;  /* 0x000000ada8006986 */ /* 0x0003e2000c101904 */
[----:B------:R-:W-:Y:S02]  /*40630*/  ISETP.LT.AND P2, PT, R207, c[0x0][0x178], !P1 ;  /* 0x00005e00cf007a0c */ /* 0x000fe40004f41270 */
[C---:B------:R-:W-:Y:S01]  /*40640*/  IMAD.WIDE R164, R0.reuse, 0x4, R6 ;  /* 0x0000000400a47825 */ /* 0x040fe200078e0206 */
[----:B------:R-:W-:Y:S01]  /*40650*/  @P3 STG.E [R166.64], R174 ;  /* 0x000000aea6003986 */ /* 0x000fe2000c101904 */
[----:B------:R-:W-:Y:S02]  /*40660*/  IADD3 R3, R0, c[0x0][0x198], RZ ;  /* 0x0000660000037a10 */ /* 0x000fe40007ffe0ff */
[----:B------:R-:W-:Y:S01]  /*40670*/  ISETP.LT.AND P3, PT, R138, c[0x0][0x178], !P1 ;  /* 0x00005e008a007a0c */ /* 0x000fe20004f61270 */
[----:B------:R1:W-:Y:S02]  /*40680*/  @P5 STG.E [R164.64], R175 ;  /* 0x000000afa4005986 */ /* 0x0003e4000c101904 */
[----:B-1----:R-:W-:-:S05]  /*40690*/  IMAD.WIDE R168, R0, 0x4, R4 ;  /* 0x0000000400a87825 */ /* 0x002fca00078e0204 */
[----:B------:R-:W-:Y:S01]  /*406a0*/  @P4 STG.E [R168.64], R245 ;  /* 0x000000f5a8004986 */ /* 0x000fe2000c101904 */
[----:B------:R-:W-:Y:S01]  /*406b0*/  ISETP.LT.AND P4, PT, R139, c[0x0][0x178], !P1 ;  /* 0x00005e008b007a0c */ /* 0x000fe20004f81270 */
[----:B------:R-:W-:Y:S01]  /*406c0*/  IMAD.WIDE R164, R3, 0x4, R162 ;  /* 0x0000000403a47825 */ /* 0x000fe200078e02a2 */
[----:B------:R-:W-:-:S03]  /*406d0*/  ISETP.LT.AND P1, PT, R99, c[0x0][0x178], !P1 ;  /* 0x00005e0063007a0c */ /* 0x000fc60004f21270 */
        /* <DEDUP_REMOVED lines=13> */
[----:B------:R-:W-:-:S02]  /*407b0*/  ISETP.LT.AND P6, PT, R207, c[0x0][0x178], !P0 ;  /* 0x00005e00cf007a0c */ /* 0x000fc400047c1270 */
[----:B------:R-:W-:Y:S02]  /*407c0*/  IADD3 R168, R252, 0x37, RZ ;  /* 0x00000037fca87810 */ /* 0x000fe40007ffe0ff */
[----:B------:R-:W-:Y:S01]  /*407d0*/  ISETP.LT.AND P5, PT, R138, c[0x0][0x178], !P0 ;  /* 0x00005e008a007a0c */ /* 0x000fe200047a1270 */
[----:B------:R-:W-:Y:S01]  /*407e0*/  IMAD.WIDE R170, R0, 0x4, R160 ;  /* 0x0000000400aa7825 */ /* 0x000fe200078e02a0 */
[----:B------:R-:W-:Y:S01]  /*407f0*/  ISETP.LT.AND P3, PT, R139, c[0x0][0x178], !P0 ;  /* 0x00005e008b007a0c */ /* 0x000fe20004761270 */
[----:B------:R-:W3:Y:S01]  /*40800*/  LDL.LU R244, [R1+0x28c] ;  /* 0x00028c0001f47983 */ /* 0x000ee20000300800 */
[----:B------:R-:W-:Y:S01]  /*40810*/  ISETP.GE.AND P2, PT, R168, c[0x0][0x17c], PT ;  /* 0x00005f00a8007a0c */ /* 0x000fe20003f46270 */
[C---:B------:R-:W-:Y:S02]  /*40820*/  IMAD.WIDE R168, R0.reuse, 0x4, R162 ;  /* 0x0000000400a87825 */ /* 0x040fe400078e02a2 */
[----:B------:R-:W3:Y:S04]  /*40830*/  LDL.LU R173, [R1+0x988] ;  /* 0x0009880001ad7983 */ /* 0x000ee80000300800 */
[----:B------:R-:W3:Y:S04]  /*40840*/  LDL.LU R174, [R1+0x888] ;  /* 0x0008880001ae7983 */ /* 0x000ee80000300800 */
[----:B------:R-:W3:Y:S04]  /*40850*/  LDL.LU R175, [R1+0x798] ;  /* 0x0007980001af7983 */ /* 0x000ee80000300800 */
[----:B------:R-:W3:Y:S04]  /*40860*/  LDL.LU R245, [R1+0x538] ;  /* 0x0005380001f57983 */ /* 0x000ee80000300800 */
[----:B------:R-:W3:Y:S04]  /*40870*/  LDL.LU R250, [R1+0x98c] ;  /* 0x00098c0001fa7983 */ /* 0x000ee80000300800 */
[----:B--2---:R1:W-:Y:S04]  /*40880*/  @P6 STG.E [R168.64], R165 ;  /* 0x000000a5a8006986 */ /* 0x0043e8000c101904 */
[----:B------:R2:W-:Y:S01]  /*40890*/  @P5 STG.E [R170.64], R3 ;  /* 0x00000003aa005986 */ /* 0x0005e2000c101904 */
[C---:B-1----:R-:W-:Y:S01]  /*408a0*/  IMAD.WIDE R164, R0.reuse, 0x4, R6 ;  /* 0x0000000400a47825 */ /* 0x042fe200078e0206 */
[----:B--2---:R-:W-:-:S04]  /*408b0*/  IADD3 R3, R0, c[0x0][0x198], RZ ;  /* 0x0000660000037a10 */ /* 0x004fc80007ffe0ff */
[----:B----4-:R1:W-:Y:S02]  /*408c0*/  @P3 STG.E [R164.64], R167 ;  /* 0x000000a7a4003986 */ /* 0x0103e4000c101904 */
[----:B-1----:R-:W-:Y:S02]  /*408d0*/  IMAD.WIDE R164, R0, 0x4, R4 ;  /* 0x0000000400a47825 */ /* 0x002fe400078e0204 */
[----:B------:R-:W2:Y:S01]  /*408e0*/  LDL.LU R0, [R1+0x288] ;  /* 0x0002880001007983 */ /* 0x000ea20000300800 */
[----:B------:R-:W-:Y:S02]  /*408f0*/  ISETP.LT.AND P1, PT, R99, c[0x0][0x178], !P0 ;  /* 0x00005e0063007a0c */ /* 0x000fe40004721270 */
[----:B------:R-:W-:Y:S02]  /*40900*/  ISETP.LT.AND P6, PT, R207, c[0x0][0x178], !P2 ;  /* 0x00005e00cf007a0c */ /* 0x000fe400057c1270 */
[----:B------:R-:W-:Y:S02]  /*40910*/  ISETP.LT.AND P5, PT, R138, c[0x0][0x178], !P2 ;  /* 0x00005e008a007a0c */ /* 0x000fe400057a1270 */
[----:B------:R-:W-:-:S02]  /*40920*/  ISETP.LT.AND P4, PT, R139, c[0x0][0x178], !P2 ;  /* 0x00005e008b007a0c */ /* 0x000fc40005781270 */
[C---:B------:R-:W-:Y:S02]  /*40930*/  IADD3 R166, R252.reuse, 0x39, RZ ;  /* 0x00000039fca67810 */ /* 0x040fe40007ffe0ff */
[----:B------:R-:W-:Y:S02]  /*40940*/  IADD3 R168, R252, 0x38, RZ ;  /* 0x00000038fca87810 */ /* 0x000fe40007ffe0ff */
[----:B------:R-:W-:Y:S01]  /*40950*/  ISETP.GE.AND P0, PT, R166, c[0x0][0x17c], PT ;  /* 0x00005f00a6007a0c */ /* 0x000fe20003f06270 */
[----:B------:R-:W-:Y:S01]  /*40960*/  IMAD.WIDE R166, R3, 0x4, R162 ;  /* 0x0000000403a67825 */ /* 0x000fe200078e02a2 */
[----:B------:R-:W-:-:S03]  /*40970*/  ISETP.GE.AND P3, PT, R168, c[0x0][0x17c], PT ;  /* 0x00005f00a8007a0c */ /* 0x000fc60003f66270 */
[----:B------:R-:W-:-:S04]  /*40980*/  IMAD.WIDE R168, R3, 0x4, R160 ;  /* 0x0000000403a87825 */ /* 0x000fc800078e02a0 */
[----:B------:R-:W-:Y:S01]  /*40990*/  IMAD.WIDE R170, R3, 0x4, R6 ;  /* 0x0000000403aa7825 */ /* 0x000fe200078e0206 */
[----:B------:R-:W-:Y:S01]  /*409a0*/  ISETP.LT.AND P2, PT, R99, c[0x0][0x178], !P2 ;  /* 0x00005e0063007a0c */ /* 0x000fe20005741270 */
[----:B--2---:R-:W-:Y:S04]  /*409b0*/  @P1 STG.E [R164.64], R0 ;  /* 0x00000000a4001986 */ /* 0x004fe8000c101904 */
[----:B------:R-:W-:Y:S04]  /*409c0*/  @P6 STG.E [R166.64], R172 ;  /* 0x000000aca6006986 */ /* 0x000fe8000c101904 */
[----:B---3--:R1:W-:Y:S04]  /*409d0*/  @P5 STG.E [R168.64], R249 ;  /* 0x000000f9a8005986 */ /* 0x0083e8000c101904 */
[----:B------:R2:W-:Y:S04]  /*409e0*/  @P4 STG.E [R170.64], R248 ;  /* 0x000000f8aa004986 */ /* 0x0005e8000c101904 */
[----:B-1----:R-:W3:Y:S04]  /*409f0*/  LDL.LU R249, [R1+0x88c] ;  /* 0x00088c0001f97983 */ /* 0x002ee80000300800 */
[----:B--2---:R-:W2:Y:S01]  /*40a00*/  LDL.LU R248, [R1+0x79c] ;  /* 0x00079c0001f87983 */ /* 0x004ea20000300800 */
[----:B------:R-:W-:-:S02]  /*40a10*/  ISETP.LT.AND P4, PT, R207, c[0x0][0x178], !P3 ;  /* 0x00005e00cf007a0c */ /* 0x000fc40005f81270 */
        /* <DEDUP_REMOVED lines=11> */
[----:B------:R-:W-:-:S03]  /*40ad0*/  ISETP.GE.AND P2, PT, R0, c[0x0][0x17c], PT ;  /* 0x00005f0000007a0c */ /* 0x000fc60003f46270 */
[----:B------:R4:W-:Y:S01]  /*40ae0*/  @P6 STG.E [R168.64], R174 ;  /* 0x000000aea8006986 */ /* 0x0009e2000c101904 */
[----:B------:R-:W-:Y:S02]  /*40af0*/  ISETP.LT.AND P6, PT, R138, c[0x0][0x178], !P0 ;  /* 0x00005e008a007a0c */ /* 0x000fe400047c1270 */
[----:B------:R-:W-:Y:S01]  /*40b00*/  ISETP.LT.AND P4, PT, R139, c[0x0][0x178], !P0 ;  /* 0x00005e008b007a0c */ /* 0x000fe20004781270 */
[C---:B-1----:R-:W-:Y:S01]  /*40b10*/  IMAD.WIDE R164, R170.reuse, 0x4, R6 ;  /* 0x00000004aaa47825 */ /* 0x042fe200078e0206 */
[C---:B------:R-:W-:Y:S01]  /*40b20*/  IADD3 R0, R170.reuse, c[0x0][0x198], RZ ;  /* 0x00006600aa007a10 */ /* 0x040fe20007ffe0ff */
[----:B------:R-:W2:Y:S02]  /*40b30*/  LDL.LU R244, [R1+0x53c] ;  /* 0x00053c0001f47983 */ /* 0x000ea40000300800 */
[----:B----4-:R-:W-:Y:S02]  /*40b40*/  IMAD.WIDE R166, R170, 0x4, R4 ;  /* 0x00000004aaa67825 */ /* 0x010fe400078e0204 */
[----:B------:R1:W-:Y:S02]  /*40b50*/  @P3 STG.E [R164.64], R175 ;  /* 0x000000afa4003986 */ /* 0x0003e4000c101904 */
[----:B------:R-:W-:-:S02]  /*40b60*/  IMAD.WIDE R168, R0, 0x4, R162 ;  /* 0x0000000400a87825 */ /* 0x000fc400078e02a2 */
[----:B------:R4:W-:Y:S01]  /*40b70*/  @P1 STG.E [R166.64], R245 ;  /* 0x000000f5a6001986 */ /* 0x0009e2000c101904 */
[C---:B------:R-:W-:Y:S02]  /*40b80*/  IADD3 R3, R252.reuse, 0x3d, RZ ;  /* 0x0000003dfc037810 */ /* 0x040fe40007ffe0ff */
[----:B------:R-:W-:Y:S01]  /*40b90*/  IADD3 R170, R252, 0x3b, RZ ;  /* 0x0000003bfcaa7810 */ /* 0x000fe20007ffe0ff */
[----:B------:R-:W2:Y:S01]  /*40ba0*/  LDL.LU R171, [R1+0x818] ;  /* 0x0008180001ab7983 */ /* 0x000ea20000300800 */
[----:B-1----:R-:W-:-:S03]  /*40bb0*/  IMAD.WIDE R164, R0, 0x4, R160 ;  /* 0x0000000400a47825 */ /* 0x002fc600078e02a0 */
[----:B------:R-:W2:Y:S01]  /*40bc0*/  LDL.LU R173, [R1+0x728] ;  /* 0x0007280001ad7983 */ /* 0x000ea20000300800 */
[----:B----4-:R-:W-:-:S03]  /*40bd0*/  IMAD.WIDE R166, R0, 0x4, R6 ;  /* 0x0000000400a67825 */ /* 0x010fc600078e0206 */
[----:B------:R1:W-:Y:S01]  /*40be0*/  @P5 STG.E [R168.64], R250 ;  /* 0x000000faa8005986 */ /* 0x0003e2000c101904 */
[----:B------:R-:W-:-:S03]  /*40bf0*/  ISETP.LT.AND P1, PT, R99, c[0x0][0x178], !P0 ;  /* 0x00005e0063007a0c */ /* 0x000fc60004721270 */
[----:B------:R-:W4:Y:S01]  /*40c00*/  LDL.LU R174, [R1+0xabc] ;  /* 0x000abc0001ae7983 */ /* 0x000f220000300800 */
[----:B------:R-:W-:Y:S02]  /*40c10*/  ISETP.GE.AND P0, PT, R3, c[0x0][0x17c], PT ;  /* 0x00005f0003007a0c */ /* 0x000fe40003f06270 */
[----:B------:R-:W-:Y:S01]  /*40c20*/  IADD3 R3, R0, c[0x0][0x198], RZ ;  /* 0x0000660000037a10 */ /* 0x000fe20007ffe0ff */
[----:B-1----:R-:W4:Y:S04]  /*40c30*/  LDL.LU R250, [R1+0x95c] ;  /* 0x00095c0001fa7983 */ /* 0x002f280000300800 */
[----:B---3--:R1:W-:Y:S04]  /*40c40*/  @P6 STG.E [R164.64], R249 ;  /* 0x000000f9a4006986 */ /* 0x0083e8000c101904 */
[----:B--2---:R2:W-:Y:S01]  /*40c50*/  @P4 STG.E [R166.64], R248 ;  /* 0x000000f8a6004986 */ /* 0x0045e2000c101904 */
[----:B------:R-:W-:-:S03]  /*40c60*/  ISETP.GE.AND P4, PT, R170, c[0x0][0x17c], PT ;  /* 0x00005f00aa007a0c */ /* 0x000fc60003f86270 */
[----:B-1----:R-:W3:Y:S01]  /*40c70*/  LDL.LU R249, [R1+0x81c] ;  /* 0x00081c0001f97983 */ /* 0x002ee20000300800 */
[----:B------:R-:W-:-:S03]  /*40c80*/  IMAD.WIDE R164, R0, 0x4, R4 ;  /* 0x0000000400a47825 */ /* 0x000fc600078e0204 */
[----:B--2---:R-:W2:Y:S04]  /*40c90*/  LDL.LU R248, [R1+0x72c] ;  /* 0x00072c0001f87983 */ /* 0x004ea80000300800 */
[----:B------:R-:W2:Y:S04]  /*40ca0*/  LDL.LU R0, [R1+0x958] ;  /* 0x0009580001007983 */ /* 0x000ea80000300800 */
[----:B------:R-:W2:Y:S01]  /*40cb0*/  LDL.LU R170, [R1+0xab8] ;  /* 0x000ab80001aa7983 */ /* 0x000ea20000300800 */
[----:B------:R-:W-:Y:S02]  /*40cc0*/  ISETP.LT.AND P3, PT, R207, c[0x0][0x178], !P2 ;  /* 0x00005e00cf007a0c */ /* 0x000fe40005761270 */
[----:B------:R-:W-:-:S02]  /*40cd0*/  ISETP.LT.AND P5, PT, R138, c[0x0][0x178], !P2 ;  /* 0x00005e008a007a0c */ /* 0x000fc400057a1270 */
[----:B------:R-:W-:Y:S01]  /*40ce0*/  ISETP.LT.AND P6, PT, R139, c[0x0][0x178], !P2 ;  /* 0x00005e008b007a0c */ /* 0x000fe200057c1270 */
[----:B------:R-:W-:Y:S01]  /*40cf0*/  IMAD.WIDE R166, R3, 0x4, R162 ;  /* 0x0000000403a67825 */ /* 0x000fe200078e02a2 */
[----:B------:R-:W-:Y:S01]  /*40d00*/  ISETP.LT.AND P2, PT, R99, c[0x0][0x178], !P2 ;  /* 0x00005e0063007a0c */ /* 0x000fe20005741270 */
[----:B------:R-:W3:Y:S02]  /*40d10*/  LDL.LU R172, [R1+0xa18] ;  /* 0x000a180001ac7983 */ /* 0x000ee40000300800 */
[----:B------:R-:W-:Y:S02]  /*40d20*/  IMAD.WIDE R168, R3, 0x4, R160 ;  /* 0x0000000403a87825 */ /* 0x000fe400078e02a0 */
        /* <DEDUP_REMOVED lines=9> */
[----:B------:R-:W-:Y:S02]  /*40dc0*/  ISETP.LT.AND P5, PT, R207, c[0x0][0x178], !P4 ;  /* 0x00005e00cf007a0c */ /* 0x000fe400067a1270 */
[----:B------:R-:W-:Y:S01]  /*40dd0*/  ISETP.LT.AND P4, PT, R99, c[0x0][0x178], !P4 ;  /* 0x00005e0063007a0c */ /* 0x000fe20006781270 */
[----:B------:R4:W-:Y:S01]  /*40de0*/  @P6 STG.E [R164.64], R171 ;  /* 0x000000aba4006986 */ /* 0x0009e2000c101904 */
[----:B-1----:R-:W-:Y:S02]  /*40df0*/  IADD3 R166, R252, 0x3c, RZ ;  /* 0x0000003cfca67810 */ /* 0x002fe40007ffe0ff */
[C---:B--2---:R-:W-:Y:S01]  /*40e00*/  IADD3 R0, R3.reuse, c[0x0][0x198], RZ ;  /* 0x0000660003007a10 */ /* 0x044fe20007ffe0ff */
[----:B----4-:R-:W-:Y:S01]  /*40e10*/  IMAD.WIDE R170, R3, 0x4, R4 ;  /* 0x0000000403aa7825 */ /* 0x010fe200078e0204 */
[----:B------:R-:W-:-:S03]  /*40e20*/  ISETP.GE.AND P6, PT, R166, c[0x0][0x17c], PT ;  /* 0x00005f00a6007a0c */ /* 0x000fc60003fc6270 */
[C---:B------:R-:W-:Y:S01]  /*40e30*/  IMAD.WIDE R164, R0.reuse, 0x4, R162 ;  /* 0x0000000400a47825 */ /* 0x040fe200078e02a2 */
[----:B------:R1:W-:Y:S03]  /*40e40*/  @P2 STG.E [R170.64], R173 ;  /* 0x000000adaa002986 */ /* 0x0003e6000c101904 */
[C---:B------:R-:W-:Y:S01]  /*40e50*/  IMAD.WIDE R166, R0.reuse, 0x4, R160 ;  /* 0x0000000400a67825 */ /* 0x040fe200078e02a0 */
[----:B------:R-:W-:Y:S03]  /*40e60*/  @P5 STG.E [R164.64], R174 ;  /* 0x000000aea4005986 */ /* 0x000fe6000c101904 */
[C---:B------:R-:W-:Y:S01]  /*40e70*/  IMAD.WIDE R168, R0.reuse, 0x4, R6 ;  /* 0x0000000400a87825 */ /* 0x040fe200078e0206 */
[----:B------:R-:W-:Y:S03]  /*40e80*/  @P3 STG.E [R166.64], R250 ;  /* 0x000000faa6003986 */ /* 0x000fe6000c101904 */
[----:B-1----:R-:W-:Y:S01]  /*40e90*/  IMAD.WIDE R170, R0, 0x4, R4 ;  /* 0x0000000400aa7825 */ /* 0x002fe200078e0204 */
[----:B---3--:R-:W-:Y:S04]  /*40ea0*/  @P1 STG.E [R168.64], R249 ;  /* 0x000000f9a8001986 */ /* 0x008fe8000c101904 */
[----:B------:R1:W-:Y:S04]  /*40eb0*/  @P4 STG.E [R170.64], R248 ;  /* 0x000000f8aa004986 */ /* 0x0003e8000c101904 */
[----:B-1----:R-:W2:Y:S04]  /*40ec0*/  LDL.LU R171, [R1+0xaf8] ;  /* 0x000af80001ab7983 */ /* 0x002ea80000300800 */
[----:B------:R-:W3:Y:S04]  /*40ed0*/  LDL.LU R250, [R1+0xa1c] ;  /* 0x000a1c0001fa7983 */ /* 0x000ee80000300800 */
[----:B------:R-:W4:Y:S04]  /*40ee0*/  LDL.LU R249, [R1+0x8bc] ;  /* 0x0008bc0001f97983 */ /* 0x000f280000300800 */
[----:B------:R-:W3:Y:S01]  /*40ef0*/  LDL.LU R248, [R1+0x7cc] ;  /* 0x0007cc0001f87983 */ /* 0x000ee20000300800 */
[----:B------:R-:W-:-:S02]  /*40f00*/  ISETP.LT.AND P2, PT, R207, c[0x0][0x178], !P6 ;  /* 0x00005e00cf007a0c */ /* 0x000fc40007741270 */
[----:B------:R-:W-:Y:S01]  /*40f10*/  ISETP.LT.AND P4, PT, R138, c[0x0][0x178], !P6 ;  /* 0x00005e008a007a0c */ /* 0x000fe20007781270 */
[----:B------:R-:W3:Y:S01]  /*40f20*/  LDL.LU R173, [R1+0xb08] ;  /* 0x000b080001ad7983 */ /* 0x000ee20000300800 */
[----:B------:R-:W-:Y:S02]  /*40f30*/  ISETP.LT.AND P3, PT, R139, c[0x0][0x178], !P6 ;  /* 0x00005e008b007a0c */ /* 0x000fe40007761270 */
[----:B------:R-:W-:Y:S01]  /*40f40*/  IADD3 R3, R0, c[0x0][0x198], RZ ;  /* 0x0000660000037a10 */ /* 0x000fe20007ffe0ff */
[----:B------:R-:W3:Y:S01]  /*40f50*/  LDL.LU R174, [R1+0xac8] ;  /* 0x000ac80001ae7983 */ /* 0x000ee20000300800 */
[----:B------:R-:W-:-:S03]  /*40f60*/  IADD3 R0, R252, 0x3e, RZ ;  /* 0x0000003efc007810 */ /* 0x000fc60007ffe0ff */
[----:B------:R-:W-:Y:S01]  /*40f70*/  IMAD.WIDE R168, R3, 0x4, R162 ;  /* 0x0000000403a87825 */ /* 0x000fe200078e02a2 */
[----:B------:R-:W-:-:S03]  /*40f80*/  ISETP.LT.AND P6, PT, R99, c[0x0][0x178], !P6 ;  /* 0x00005e0063007a0c */ /* 0x000fc600077c1270 */
[----:B------:R-:W-:Y:S01]  /*40f90*/  IMAD.WIDE R164, R3, 0x4, R160 ;  /* 0x0000000403a47825 */ /* 0x000fe200078e02a0 */
[----:B------:R-:W-:-:S03]  /*40fa0*/  ISETP.LT.AND P5, PT, R207, c[0x0][0x178], !P0 ;  /* 0x00005e00cf007a0c */ /* 0x000fc600047a1270 */
[C---:B------:R-:W-:Y:S01]  /*40fb0*/  IMAD.WIDE R166, R3.reuse, 0x4, R6 ;  /* 0x0000000403a67825 */ /* 0x040fe200078e0206 */
[----:B------:R-:W-:Y:S02]  /*40fc0*/  ISETP.GE.AND P1, PT, R0, c[0x0][0x17c], PT ;  /* 0x00005f0000007a0c */ /* 0x000fe40003f26270 */
[----:B------:R-:W-:Y:S01]  /*40fd0*/  IADD3 R0, R3, c[0x0][0x198], RZ ;  /* 0x0000660003007a10 */ /* 0x000fe20007ffe0ff */
[----:B--2---:R1:W-:Y:S04]  /*40fe0*/  @P2 STG.E [R168.64], R171 ;  /* 0x000000aba8002986 */ /* 0x0043e8000c101904 */
[----:B------:R2:W-:Y:S01]  /*40ff0*/  @P4 STG.E [R164.64], R172 ;  /* 0x000000aca4004986 */ /* 0x0005e2000c101904 */
[----:B------:R-:W-:-:S03]  /*41000*/  ISETP.LT.AND P4, PT, R139, c[0x0][0x178], !P0 ;  /* 0x00005e008b007a0c */ /* 0x000fc60004781270 */
[----:B------:R3:W-:Y:S01]  /*41010*/  @P3 STG.E [R166.64], R175 ;  /* 0x000000afa6003986 */ /* 0x0007e2000c101904 */
[----:B------:R-:W-:Y:S01]  /*41020*/  ISETP.LT.AND P3, PT, R138, c[0x0][0x178], !P0 ;  /* 0x00005e008a007a0c */ /* 0x000fe20004761270 */
[----:B-1----:R-:W-:-:S04]  /*41030*/  IMAD.WIDE R168, R3, 0x4, R4 ;  /* 0x0000000403a87825 */ /* 0x002fc800078e0204 */
[C---:B--2---:R-:W-:Y:S01]  /*41040*/  IMAD.WIDE R164, R0.reuse, 0x4, R162 ;  /* 0x0000000400a47825 */ /* 0x044fe200078e02a2 */
[----:B------:R1:W-:Y:S03]  /*41050*/  @P6 STG.E [R168.64], R245 ;  /* 0x000000f5a8006986 */ /* 0x0003e6000c101904 */
[C---:B---3--:R-:W-:Y:S01]  /*41060*/  IMAD.WIDE R166, R0.reuse, 0x4, R160 ;  /* 0x0000000400a67825 */ /* 0x048fe200078e02a0 */
[----:B------:R-:W2:Y:S04]  /*41070*/  LDL.LU R175, [R1+0x9f8] ;  /* 0x0009f80001af7983 */ /* 0x000ea80000300800 */
[----:B------:R3:W-:Y:S04]  /*41080*/  @P5 STG.E [R164.64], R244 ;  /* 0x000000f4a4005986 */ /* 0x0007e8000c101904 */
[----:B-1----:R-:W2:Y:S04]  /*41090*/  LDL.LU R245, [R1+0x858] ;  /* 0x0008580001f57983 */ /* 0x002ea80000300800 */
[----:B------:R1:W-:Y:S01]  /*410a0*/  @P3 STG.E [R166.64], R250 ;  /* 0x000000faa6003986 */ /* 0x0003e2000c101904 */
[----:B---3--:R-:W-:-:S03]  /*410b0*/  IMAD.WIDE R164, R0, 0x4, R6 ;  /* 0x0000000400a47825 */ /* 0x008fc600078e0206 */
[----:B------:R-:W3:Y:S04]  /*410c0*/  LDL.LU R244, [R1+0xb0c] ;  /* 0x000b0c0001f47983 */ /* 0x000ee80000300800 */
[----:B----4-:R4:W-:Y:S04]  /*410d0*/  @P4 STG.E [R164.64], R249 ;  /* 0x000000f9a4004986 */ /* 0x0109e8000c101904 */
[----:B-1----:R-:W3:Y:S04]  /*410e0*/  LDL.LU R250, [R1+0xacc] ;  /* 0x000acc0001fa7983 */ /* 0x002ee80000300800 */
[----:B----4-:R-:W4:Y:S01]  /*410f0*/  LDL.LU R249, [R1+0x9fc] ;  /* 0x0009fc0001f97983 */ /* 0x010f220000300800 */
[----:B------:R-:W-:-:S02]  /*41100*/  ISETP.LT.AND P5, PT, R99, c[0x0][0x178], !P0 ;  /* 0x00005e0063007a0c */ /* 0x000fc400047a1270 */
[----:B------:R-:W-:-:S04]  /*41110*/  IADD3 R168, R252, 0x3f, RZ ;  /* 0x0000003ffca87810 */ /* 0x000fc80007ffe0ff */
[----:B------:R-:W-:Y:S01]  /*41120*/  ISETP.GE.AND P2, PT, R168, c[0x0][0x17c], PT ;  /* 0x00005f00a8007a0c */ /* 0x000fe20003f46270 */
[----:B------:R-:W-:-:S06]  /*41130*/  IMAD.WIDE R168, R0, 0x4, R4 ;  /* 0x0000000400a87825 */ /* 0x000fcc00078e0204 */
        /* <DEDUP_REMOVED lines=8> */
[----:B------:R-:W-:Y:S01]  /*411c0*/  ISETP.LT.AND P1, PT, R99, c[0x0][0x178], !P1 ;  /* 0x00005e0063007a0c */ /* 0x000fe20004f21270 */
[----:B------:R-:W-:-:S04]  /*411d0*/  IMAD.WIDE R166, R3, 0x4, R162 ;  /* 0x0000000403a67825 */ /* 0x000fc800078e02a2 */
[----:B------:R-:W-:Y:S01]  /*411e0*/  IMAD.WIDE R164, R3, 0x4, R160 ;  /* 0x0000000403a47825 */ /* 0x000fe200078e02a0 */
[----:B------:R1:W-:Y:S01]  /*411f0*/  @P6 STG.E [R166.64], R173 ;  /* 0x000000ada6006986 */ /* 0x0003e2000c101904 */
[----:B------:R-:W-:Y:S02]  /*41200*/  ISETP.LT.AND P4, PT, R207, c[0x0][0x178], !P2 ;  /* 0x00005e00cf007a0c */ /* 0x000fe40005781270 */
[----:B------:R-:W-:Y:S01]  /*41210*/  ISETP.LT.AND P6, PT, R138, c[0x0][0x178], !P2 ;  /* 0x00005e008a007a0c */ /* 0x000fe200057c1270 */
[----:B------:R1:W-:Y:S01]  /*41220*/  @P0 STG.E [R164.64], R174 ;  /* 0x000000aea4000986 */ /* 0x0003e2000c101904 */
[----:B------:R-:W-:Y:S02]  /*41230*/  ISETP.LT.AND P3, PT, R139, c[0x0][0x178], !P2 ;  /* 0x00005e008b007a0c */ /* 0x000fe40005761270 */
[----:B------:R-:W-:Y:S01]  /*41240*/  IADD3 R168, R252, 0x47, RZ ;  /* 0x00000047fca87810 */ /* 0x000fe20007ffe0ff */
[----:B-1----:R-:W-:-:S04]  /*41250*/  IMAD.WIDE R166, R3, 0x4, R4 ;  /* 0x0000000403a67825 */ /* 0x002fc800078e0204 */
[C---:B------:R-:W-:Y:S01]  /*41260*/  IMAD.WIDE R164, R3.reuse, 0x4, R6 ;  /* 0x0000000403a47825 */ /* 0x040fe200078e0206 */
[----:B------:R-:W-:Y:S02]  /*41270*/  IADD3 R3, R3, c[0x0][0x198], RZ ;  /* 0x0000660003037a10 */ /* 0x000fe40007ffe0ff */
[----:B------:R-:W-:-:S03]  /*41280*/  ISETP.GE.AND P0, PT, R168, c[0x0][0x17c], PT ;  /* 0x00005f00a8007a0c */ /* 0x000fc60003f06270 */
[----:B------:R-:W-:Y:S01]  /*41290*/  IMAD.WIDE R168, R3, 0x4, R6 ;  /* 0x0000000403a87825 */ /* 0x000fe200078e0206 */
[----:B------:R-:W-:Y:S01]  /*412a0*/  ISETP.LT.AND P2, PT, R99, c[0x0][0x178], !P2 ;  /* 0x00005e0063007a0c */ /* 0x000fe20005741270 */
[----:B--2---:R1:W-:Y:S04]  /*412b0*/  @P5 STG.E [R164.64], R175 ;  /* 0x000000afa4005986 */ /* 0x0043e8000c101904 */
[----:B------:R2:W-:Y:S01]  /*412c0*/  @P1 STG.E [R166.64], R245 ;  /* 0x000000f5a6001986 */ /* 0x0005e2000c101904 */
[----:B-1----:R-:W-:-:S04]  /*412d0*/  IMAD.WIDE R164, R3, 0x4, R162 ;  /* 0x0000000403a47825 */ /* 0x002fc800078e02a2 */
[C---:B--2---:R-:W-:Y:S01]  /*412e0*/  IMAD.WIDE R166, R3.reuse, 0x4, R160 ;  /* 0x0000000403a67825 */ /* 0x044fe200078e02a0 */
[----:B---3--:R-:W-:Y:S04]  /*412f0*/  @P4 STG.E [R164.64], R244 ;  /* 0x000000f4a4004986 */ /* 0x008fe8000c101904 */
[----:B------:R1:W-:Y:S04]  /*41300*/  @P6 STG.E [R166.64], R250 ;  /* 0x000000faa6006986 */ /* 0x0003e8000c101904 */
[----:B----4-:R2:W-:Y:S04]  /*41310*/  @P3 STG.E [R168.64], R249 ;  /* 0x000000f9a8003986 */ /* 0x0105e8000c101904 */
[----:B-1----:R-:W3:Y:S04]  /*41320*/  LDL.LU R250, [R1] ;  /* 0x0000000001fa7983 */ /* 0x002ee80000300800 */
[----:B--2---:R-:W2:Y:S04]  /*41330*/  LDL.LU R169, [R1+0x560] ;  /* 0x0005600001a97983 */ /* 0x004ea80000300800 */
[----:B------:R-:W4:Y:S04]  /*41340*/  LDL.LU R249, [R1+0x564] ;  /* 0x0005640001f97983 */ /* 0x000f280000300800 */
[----:B------:R-:W3:Y:S04]  /*41350*/  LDL.LU R172, [R1+0x144] ;  /* 0x0001440001ac7983 */ /* 0x000ee80000300800 */
[----:B------:R-:W3:Y:S01]  /*41360*/  LDL.LU R244, [R1+0x44] ;  /* 0x0000440001f47983 */ /* 0x000ee20000300800 */
[----:B------:R-:W-:-:S05]  /*41370*/  IMAD.WIDE R164, R3, 0x4, R4 ;  /* 0x0000000403a47825 */ /* 0x000fca00078e0204 */
[----:B------:R1:W-:Y:S04]  /*41380*/  @P2 STG.E [R164.64], R248 ;  /* 0x000000f8a4002986 */ /* 0x0003e8000c101904 */
[----:B-1----:R-:W4:Y:S01]  /*41390*/  LDL.LU R248, [R1+0x4] ;  /* 0x0000040001f87983 */ /* 0x002f220000300800 */
[C---:B------:R-:W-:Y:S02]  /*413a0*/  IADD3 R0, R252.reuse, 0x40, RZ ;  /* 0x00000040fc007810 */ /* 0x040fe40007ffe0ff */
[----:B------:R-:W-:Y:S01]  /*413b0*/  IADD3 R168, R252, 0x41, RZ ;  /* 0x00000041fca87810 */ /* 0x000fe20007ffe0ff */
[----:B------:R-:W4:Y:S01]  /*413c0*/  LDL.LU R173, [R1+0x5a0] ;  /* 0x0005a00001ad7983 */ /* 0x000f220000300800 */
[----:B------:R-:W-:Y:S02]  /*413d0*/  ISETP.GE.AND P5, PT, R0, c[0x0][0x17c], PT ;  /* 0x00005f0000007a0c */ /* 0x000fe40003fa6270 */
[----:B------:R-:W-:Y:S01]  /*413e0*/  ISETP.GE.AND P4, PT, R168, c[0x0][0x17c], PT ;  /* 0x00005f00a8007a0c */ /* 0x000fe20003f86270 */
[----:B------:R-:W4:Y:S01]  /*413f0*/  LDL.LU R174, [R1+0x300] ;  /* 0x0003000001ae7983 */ /* 0x000f220000300800 */
        /* <DEDUP_REMOVED lines=9> */
[----:B------:R-:W-:Y:S01]  /*41490*/  IMAD.WIDE R164, R0, 0x4, R6 ;  /* 0x0000000400a47825 */ /* 0x000fe200078e0206 */
[----:B------:R-:W-:-:S02]  /*414a0*/  ISETP.GE.AND P2, PT, R3, c[0x0][0x17c], PT ;  /* 0x00005f0003007a0c */ /* 0x000fc40003f46270 */
[C---:B------:R-:W-:Y:S01]  /*414b0*/  IADD3 R3, R0.reuse, c[0x0][0x198], RZ ;  /* 0x0000660000037a10 */ /* 0x040fe20007ffe0ff */
[----:B--2---:R1:W-:Y:S01]  /*414c0*/  @P1 STG.E [R166.64], R169 ;  /* 0x000000a9a6001986 */ /* 0x0043e2000c101904 */
[----:B------:R-:W-:Y:S01]  /*414d0*/  ISETP.LT.AND P1, PT, R207, c[0x0][0x178], !P4 ;  /* 0x00005e00cf007a0c */ /* 0x000fe20006721270 */
[----:B-1----:R-:W-:-:S05]  /*414e0*/  IMAD.WIDE R166, R0, 0x4, R160 ;  /* 0x0000000400a67825 */ /* 0x002fca00078e02a0 */
[----:B------:R-:W-:Y:S01]  /*414f0*/  @P3 STG.E [R166.64], R170 ;  /* 0x000000aaa6003986 */ /* 0x000fe2000c101904 */
[----:B------:R-:W-:Y:S01]  /*41500*/  ISETP.LT.AND P3, PT, R138, c[0x0][0x178], !P4 ;  /* 0x00005e008a007a0c */ /* 0x000fe20006761270 */
[----:B------:R-:W-:Y:S02]  /*41510*/  IMAD.WIDE R168, R0, 0x4, R4 ;  /* 0x0000000400a87825 */ /* 0x000fe400078e0204 */
[----:B------:R1:W-:Y:S01]  /*41520*/  @P6 STG.E [R164.64], R171 ;  /* 0x000000aba4006986 */ /* 0x0003e2000c101904 */
[----:B------:R-:W-:-:S03]  /*41530*/  ISETP.LT.AND P6, PT, R139, c[0x0][0x178], !P4 ;  /* 0x00005e008b007a0c */ /* 0x000fc600067c1270 */
[----:B---3--:R2:W-:Y:S01]  /*41540*/  @P5 STG.E [R168.64], R250 ;  /* 0x000000faa8005986 */ /* 0x0085e2000c101904 */
[----:B-1----:R-:W-:-:S03]  /*41550*/  IMAD.WIDE R164, R3, 0x4, R162 ;  /* 0x0000000403a47825 */ /* 0x002fc600078e02a2 */
[----:B--2---:R-:W2:Y:S01]  /*41560*/  LDL.LU R250, [R1+0x5a4] ;  /* 0x0005a40001fa7983 */ /* 0x004ea20000300800 */
[----:B------:R-:W-:-:S03]  /*41570*/  IMAD.WIDE R166, R3, 0x4, R160 ;  /* 0x0000000403a67825 */ /* 0x000fc600078e02a0 */
[----:B----4-:R1:W-:Y:S04]  /*41580*/  @P1 STG.E [R164.64], R249 ;  /* 0x000000f9a4001986 */ /* 0x0103e8000c101904 */
[----:B------:R-:W-:Y:S04]  /*41590*/  @P3 STG.E [R166.64], R172 ;  /* 0x000000aca6003986 */ /* 0x000fe8000c101904 */
[----:B-1----:R-:W3:Y:S01]  /*415a0*/  LDL.LU R249, [R1+0x304] ;  /* 0x0003040001f97983 */ /* 0x002ee20000300800 */
[----:B------:R-:W-:-:S05]  /*415b0*/  IMAD.WIDE R164, R3, 0x4, R6 ;  /* 0x0000000403a47825 */ /* 0x000fca00078e0206 */
[----:B------:R1:W-:Y:S01]  /*415c0*/  @P6 STG.E [R164.64], R244 ;  /* 0x000000f4a4006986 */ /* 0x0003e2000c101904 */
[----:B------:R-:W-:-:S03]  /*415d0*/  ISETP.LT.AND P4, PT, R99, c[0x0][0x178], !P4 ;  /* 0x00005e0063007a0c */ /* 0x000fc60006781270 */
[----:B-1----:R-:W4:Y:S01]  /*415e0*/  LDL.LU R244, [R1+0x84] ;  /* 0x0000840001f47983 */ /* 0x002f220000300800 */
[----:B------:R-:W-:-:S09]  /*415f0*/  IMAD.WIDE R168, R3, 0x4, R4 ;  /* 0x0000000403a87825 */ /* 0x000fd200078e0204 */
[----:B------:R1:W-:Y:S04]  /*41600*/  @P4 STG.E [R168.64], R248 ;  /* 0x000000f8a8004986 */ /* 0x0003e8000c101904 */
[----:B-1----:R-:W4:Y:S01]  /*41610*/  LDL.LU R248, [R1+0x24] ;  /* 0x0000240001f87983 */ /* 0x002f220000300800 */
[----:B------:R-:W-:Y:S02]  /*41620*/  IADD3 R0, R252, 0x43, RZ ;  /* 0x00000043fc007810 */ /* 0x000fe40007ffe0ff */
[----:B------:R-:W-:Y:S02]  /*41630*/  ISETP.LT.AND P5, PT, R207, c[0x0][0x178], !P2 ;  /* 0x00005e00cf007a0c */ /* 0x000fe400057a1270 */
[----:B------:R-:W-:Y:S02]  /*41640*/  ISETP.GE.AND P1, PT, R0, c[0x0][0x17c], PT ;  /* 0x00005f0000007a0c */ /* 0x000fe40003f26270 */
[----:B------:R-:W-:-:S02]  /*41650*/  IADD3 R0, R3, c[0x0][0x198], RZ ;  /* 0x0000660003007a10 */ /* 0x000fc40007ffe0ff */
[----:B------:R-:W-:Y:S02]  /*41660*/  ISETP.LT.AND P3, PT, R138, c[0x0][0x178], !P2 ;  /* 0x00005e008a007a0c */ /* 0x000fe40005761270 */
[----:B------:R-:W-:Y:S01]  /*41670*/  ISETP.LT.AND P4, PT, R139, c[0x0][0x178], !P2 ;  /* 0x00005e008b007a0c */ /* 0x000fe20005781270 */
[----:B------:R-:W-:Y:S01]  /*41680*/  IMAD.WIDE R166, R0, 0x4, R162 ;  /* 0x0000000400a67825 */ /* 0x000fe200078e02a2 */
[----:B------:R-:W-:-:S04]  /*41690*/  ISETP.LT.AND P2, PT, R99, c[0x0][0x178], !P2 ;  /* 0x00005e0063007a0c */ /* 0x000fc80005741270 */
[----:B------:R1:W-:Y:S01]  /*416a0*/  @P5 STG.E [R166.64], R173 ;  /* 0x000000ada6005986 */ /* 0x0003e2000c101904 */
[----:B------:R-:W-:Y:S01]  /*416b0*/  ISETP.LT.AND P5, PT, R207, c[0x0][0x178], !P1 ;  /* 0x00005e00cf007a0c */ /* 0x000fe20004fa1270 */
        /* <DEDUP_REMOVED lines=16> */
[----:B--2---:R1:W-:Y:S04]  /*417c0*/  @P5 STG.E [R166.64], R250 ;  /* 0x000000faa6005986 */ /* 0x0043e8000c101904 */
[----:B-1----:R-:W2:Y:S04]  /*417d0*/  LDL.LU R250, [R1+0x464] ;  /* 0x0004640001fa7983 */ /* 0x002ea80000300800 */
[----:B---3--:R1:W-:Y:S01]  /*417e0*/  @P6 STG.E [R164.64], R249 ;  /* 0x000000f9a4006986 */ /* 0x0083e2000c101904 */
[----:B------:R-:W-:-:S04]  /*417f0*/  IMAD.WIDE R166, R3, 0x4, R4 ;  /* 0x0000000403a67825 */ /* 0x000fc800078e0204 */
[----:B-1----:R-:W-:Y:S01]  /*41800*/  IMAD.WIDE R164, R3, 0x4, R6 ;  /* 0x0000000403a47825 */ /* 0x002fe200078e0206 */
[----:B------:R-:W3:Y:S04]  /*41810*/  LDL.LU R249, [R1+0x234] ;  /* 0x0002340001f97983 */ /* 0x000ee80000300800 */
[----:B------:R-:W2:Y:S04]  /*41820*/  LDL.LU R3, [R1+0x460] ;  /* 0x0004600001037983 */ /* 0x000ea80000300800 */
[----:B----4-:R1:W-:Y:S01]  /*41830*/  @P2 STG.E [R164.64], R244 ;  /* 0x000000f4a4002986 */ /* 0x0103e2000c101904 */
[----:B------:R-:W-:-:S03]  /*41840*/  ISETP.GE.AND P2, PT, R172, c[0x0][0x17c], PT ;  /* 0x00005f00ac007a0c */ /* 0x000fc60003f46270 */
[----:B-1----:R-:W4:Y:S04]  /*41850*/  LDL.LU R165, [R1+0x8a0] ;  /* 0x0008a00001a57983 */ /* 0x002f280000300800 */
[----:B------:R-:W2:Y:S04]  /*41860*/  LDL.LU R172, [R1+0x230] ;  /* 0x0002300001ac7983 */ /* 0x000ea80000300800 */
[----:B------:R1:W-:Y:S04]  /*41870*/  @P1 STG.E [R166.64], R248 ;  /* 0x000000f8a6001986 */ /* 0x0003e8000c101904 */
[----:B-1----:R-:W3:Y:S01]  /*41880*/  LDL.LU R248, [R1+0x64] ;  /* 0x0000640001f87983 */ /* 0x002ee20000300800 */
[----:B------:R-:W-:Y:S01]  /*41890*/  IADD3 R170, R252, 0x44, RZ ;  /* 0x00000044fcaa7810 */ /* 0x000fe20007ffe0ff */
[----:B------:R-:W-:Y:S01]  /*418a0*/  IMAD.WIDE R168, R0, 0x4, R162 ;  /* 0x0000000400a87825 */ /* 0x000fe200078e02a2 */
[----:B------:R-:W-:Y:S01]  /*418b0*/  ISETP.LT.AND P1, PT, R139, c[0x0][0x178], !P2 ;  /* 0x00005e008b007a0c */ /* 0x000fe20005721270 */
[----:B------:R-:W3:Y:S01]  /*418c0*/  LDL.LU R175, [R1+0x310] ;  /* 0x0003100001af7983 */ /* 0x000ee20000300800 */
[----:B------:R-:W-:-:S03]  /*418d0*/  ISETP.GE.AND P3, PT, R170, c[0x0][0x17c], PT ;  /* 0x00005f00aa007a0c */ /* 0x000fc60003f66270 */
[----:B------:R-:W3:Y:S01]  /*418e0*/  LDL.LU R245, [R1+0x110] ;  /* 0x0001100001f57983 */ /* 0x000ee20000300800 */
[----:B------:R-:W-:Y:S02]  /*418f0*/  ISETP.LT.AND P5, PT, R207, c[0x0][0x178], !P3 ;  /* 0x00005e00cf007a0c */ /* 0x000fe40005fa1270 */
[----:B------:R-:W-:Y:S01]  /*41900*/  ISETP.LT.AND P4, PT, R138, c[0x0][0x178], !P3 ;  /* 0x00005e008a007a0c */ /* 0x000fe20005f81270 */
[----:B------:R-:W-:Y:S01]  /*41910*/  IMAD.WIDE R170, R0, 0x4, R160 ;  /* 0x0000000400aa7825 */ /* 0x000fe200078e02a0 */
[----:B------:R-:W-:Y:S01]  /*41920*/  ISETP.LT.AND P6, PT, R139, c[0x0][0x178], !P3 ;  /* 0x00005e008b007a0c */ /* 0x000fe20005fc1270 */
[----:B------:R-:W3:Y:S01]  /*41930*/  LDL.LU R244, [R1+0xb64] ;  /* 0x000b640001f47983 */ /* 0x000ee20000300800 */
[----:B------:R-:W-:-:S07]  /*41940*/  ISETP.LT.AND P3, PT, R99, c[0x0][0x178], !P3 ;  /* 0x00005e0063007a0c */ /* 0x000fce0005f61270 */
[----:B----4-:R1:W-:Y:S01]  /*41950*/  @P5 STG.E [R168.64], R165 ;  /* 0x000000a5a8005986 */ /* 0x0103e2000c101904 */
[----:B------:R-:W-:-:S03]  /*41960*/  ISETP.LT.AND P5, PT, R207, c[0x0][0x178], !P2 ;  /* 0x00005e00cf007a0c */ /* 0x000fc600057a1270 */
[----:B--2---:R2:W-:Y:S01]  /*41970*/  @P4 STG.E [R170.64], R3 ;  /* 0x00000003aa004986 */ /* 0x0045e2000c101904 */
[----:B------:R-:W-:Y:S02]  /*41980*/  ISETP.LT.AND P4, PT, R138, c[0x0][0x178], !P2 ;  /* 0x00005e008a007a0c */ /* 0x000fe40005781270 */
[----:B------:R-:W-:Y:S01]  /*41990*/  ISETP.LT.AND P2, PT, R99, c[0x0][0x178], !P2 ;  /* 0x00005e0063007a0c */ /* 0x000fe20005741270 */
[C---:B-1----:R-:W-:Y:S01]  /*419a0*/  IMAD.WIDE R164, R0.reuse, 0x4, R6 ;  /* 0x0000000400a47825 */ /* 0x042fe200078e0206 */
[----:B--2---:R-:W-:-:S04]  /*419b0*/  IADD3 R3, R0, c[0x0][0x198], RZ ;  /* 0x0000660000037a10 */ /* 0x004fc80007ffe0ff */
[----:B------:R1:W-:Y:S01]  /*419c0*/  @P6 STG.E [R164.64], R172 ;  /* 0x000000aca4006986 */ /* 0x0003e2000c101904 */
[----:B------:R-:W-:-:S04]  /*419d0*/  IMAD.WIDE R166, R3, 0x4, R162 ;  /* 0x0000000403a67825 */ /* 0x000fc800078e02a2 */
[----:B------:R-:W-:-:S04]  /*419e0*/  IMAD.WIDE R168, R3, 0x4, R160 ;  /* 0x0000000403a87825 */ /* 0x000fc800078e02a0 */
[----:B-1----:R-:W-:Y:S01]  /*419f0*/  IMAD.WIDE R164, R0, 0x4, R4 ;  /* 0x0000000400a47825 */ /* 0x002fe200078e0204 */
[----:B------:R-:W-:-:S03]  /*41a00*/  IADD3 R172, R252, 0x46, RZ ;  /* 0x00000046fcac7810 */ /* 0x000fc60007ffe0ff */
[C---:B------:R-:W-:Y:S01]  /*41a10*/  IMAD.WIDE R170, R3.reuse, 0x4, R6 ;  /* 0x0000000403aa7825 */ /* 0x040fe200078e0206 */
[----:B------:R1:W-:Y:S01]  /*41a20*/  @P3 STG.E [R164.64], R173 ;  /* 0x000000ada4003986 */ /* 0x0003e2000c101904 */
[----:B------:R-:W-:Y:S02]  /*41a30*/  ISETP.GE.AND P6, PT, R172, c[0x0][0x17c], PT ;  /* 0x00005f00ac007a0c */ /* 0x000fe40003fc6270 */
[----:B------:R-:W-:Y:S01]  /*41a40*/  IADD3 R0, R252, 0x48, RZ ;  /* 0x00000048fc007810 */ /* 0x000fe20007ffe0ff */
[----:B------:R-:W-:Y:S04]  /*41a50*/  @P5 STG.E [R166.64], R174 ;  /* 0x000000aea6005986 */ /* 0x000fe8000c101904 */
[----:B------:R-:W2:Y:S01]  /*41a60*/  LDL.LU R172, [R1+0x6a0] ;  /* 0x0006a00001ac7983 */ /* 0x000ea20000300800 */
[----:B-1----:R-:W-:-:S03]  /*41a70*/  IMAD.WIDE R164, R3, 0x4, R4 ;  /* 0x0000000403a47825 */ /* 0x002fc600078e0204 */
[----:B------:R1:W-:Y:S01]  /*41a80*/  @P4 STG.E [R168.64], R250 ;  /* 0x000000faa8004986 */ /* 0x0003e2000c101904 */
[----:B------:R-:W-:-:S03]  /*41a90*/  IADD3 R3, R3, c[0x0][0x198], RZ ;  /* 0x0000660003037a10 */ /* 0x000fc60007ffe0ff */
[----:B---3--:R3:W-:Y:S01]  /*41aa0*/  @P1 STG.E [R170.64], R249 ;  /* 0x000000f9aa001986 */ /* 0x0087e2000c101904 */
[----:B------:R-:W-:-:S03]  /*41ab0*/  ISETP.GE.AND P4, PT, R0, c[0x0][0x17c], PT ;  /* 0x00005f0000007a0c */ /* 0x000fc60003f86270 */
[----:B------:R4:W-:Y:S04]  /*41ac0*/  @P2 STG.E [R164.64], R248 ;  /* 0x000000f8a4002986 */ /* 0x0009e8000c101904 */
[----:B-1----:R-:W2:Y:S01]  /*41ad0*/  LDL.LU R250, [R1+0x6a4] ;  /* 0x0006a40001fa7983 */ /* 0x002ea20000300800 */
[----:B------:R-:W-:-:S03]  /*41ae0*/  IADD3 R0, R3, c[0x0][0x198], RZ ;  /* 0x0000660003007a10 */ /* 0x000fc60007ffe0ff */
[----:B---3--:R-:W3:Y:S01]  /*41af0*/  LDL.LU R249, [R1+0x314] ;  /* 0x0003140001f97983 */ /* 0x008ee20000300800 */
[----:B------:R-:W-:-:S03]  /*41b00*/  IMAD.WIDE R170, R3, 0x4, R162 ;  /* 0x0000000403aa7825 */ /* 0x000fc600078e02a2 */
[----:B----4-:R-:W4:Y:S01]  /*41b10*/  LDL.LU R248, [R1+0x114] ;  /* 0x0001140001f87983 */ /* 0x010f220000300800 */
[----:B------:R-:W-:-:S03]  /*41b20*/  IMAD.WIDE R168, R3, 0x4, R160 ;  /* 0x0000000403a87825 */ /* 0x000fc600078e02a0 */
[----:B------:R-:W2:Y:S01]  /*41b30*/  LDL.LU R173, [R1+0xb90] ;  /* 0x000b900001ad7983 */ /* 0x000ea20000300800 */
[----:B------:R-:W-:-:S03]  /*41b40*/  IMAD.WIDE R166, R3, 0x4, R6 ;  /* 0x0000000403a67825 */ /* 0x000fc600078e0206 */
[----:B------:R-:W2:Y:S01]  /*41b50*/  LDL.LU R174, [R1+0xb70] ;  /* 0x000b700001ae7983 */ /* 0x000ea20000300800 */
[----:B------:R-:W-:-:S03]  /*41b60*/  IMAD.WIDE R164, R3, 0x4, R4 ;  /* 0x0000000403a47825 */ /* 0x000fc600078e0204 */
[----:B------:R-:W2:Y:S01]  /*41b70*/  LDL.LU R3, [R1+0xb60] ;  /* 0x000b600001037983 */ /* 0x000ea20000300800 */
[----:B------:R-:W-:Y:S02]  /*41b80*/  ISETP.LT.AND P3, PT, R207, c[0x0][0x178], !P6 ;  /* 0x00005e00cf007a0c */ /* 0x000fe40007761270 */
[----:B------:R-:W-:Y:S02]  /*41b90*/  ISETP.LT.AND P1, PT, R138, c[0x0][0x178], !P6 ;  /* 0x00005e008a007a0c */ /* 0x000fe40007721270 */
[----:B------:R-:W-:Y:S02]  /*41ba0*/  ISETP.LT.AND P5, PT, R139, c[0x0][0x178], !P6 ;  /* 0x00005e008b007a0c */ /* 0x000fe400077a1270 */
[----:B------:R-:W-:Y:S02]  /*41bb0*/  ISETP.LT.AND P6, PT, R99, c[0x0][0x178], !P6 ;  /* 0x00005e0063007a0c */ /* 0x000fe400077c1270 */
[----:B------:R-:W-:-:S05]  /*41bc0*/  ISETP.LT.AND P2, PT, R207, c[0x0][0x178], !P0 ;  /* 0x00005e00cf007a0c */ /* 0x000fca0004741270 */
[----:B--2---:R1:W-:Y:S01]  /*41bd0*/  @P3 STG.E [R170.64], R3 ;  /* 0x00000003aa003986 */ /* 0x0043e2000c101904 */
[----:B------:R-:W-:-:S03]  /*41be0*/  ISETP.LT.AND P3, PT, R138, c[0x0][0x178], !P0 ;  /* 0x00005e008a007a0c */ /* 0x000fc60004761270 */
[----:B------:R-:W-:Y:S04]  /*41bf0*/  @P1 STG.E [R168.64], R172 ;  /* 0x000000aca8001986 */ /* 0x000fe8000c101904 */
[----:B------:R2:W-:Y:S01]  /*41c00*/  @P5 STG.E [R166.64], R175 ;  /* 0x000000afa6005986 */ /* 0x0005e2000c101904 */
[----:B-1----:R-:W-:-:S03]  /*41c10*/  IMAD.WIDE R170, R0, 0x4, R162 ;  /* 0x0000000400aa7825 */ /* 0x002fc600078e02a2 */
[----:B------:R1:W-:Y:S04]  /*41c20*/  @P6 STG.E [R164.64], R245 ;  /* 0x000000f5a4006986 */ /* 0x0003e8000c101904 */
[----:B------:R3:W-:Y:S01]  /*41c30*/  @P2 STG.E [R170.64], R244 ;  /* 0x000000f4aa002986 */ /* 0x0007e2000c101904 */
[----:B------:R-:W-:Y:S01]  /*41c40*/  ISETP.LT.AND P2, PT, R139, c[0x0][0x178], !P0 ;  /* 0x00005e008b007a0c */ /* 0x000fe20004741270 */
[----:B--2---:R-:W-:Y:S02]  /*41c50*/  IMAD.WIDE R166, R0, 0x4, R160 ;  /* 0x0000000400a67825 */ /* 0x004fe400078e02a0 */
[----:B------:R-:W2:Y:S01]  /*41c60*/  LDL.LU R175, [R1+0x640] ;  /* 0x0006400001af7983 */ /* 0x000ea20000300800 */
[----:B-1----:R-:W-:-:S03]  /*41c70*/  IADD3 R164, R252, 0x49, RZ ;  /* 0x00000049fca47810 */ /* 0x002fc60007ffe0ff */
[----:B------:R-:W2:Y:S01]  /*41c80*/  LDL.LU R245, [R1+0x1b0] ;  /* 0x0001b00001f57983 */ /* 0x000ea20000300800 */
[----:B------:R-:W-:Y:S01]  /*41c90*/  ISETP.GE.AND P1, PT, R164, c[0x0][0x17c], PT ;  /* 0x00005f00a4007a0c */ /* 0x000fe20003f26270 */
[----:B------:R-:W-:Y:S02]  /*41ca0*/  IMAD.WIDE R164, R0, 0x4, R6 ;  /* 0x0000000400a47825 */ /* 0x000fe400078e0206 */
[----:B---3--:R-:W3:Y:S04]  /*41cb0*/  LDL.LU R244, [R1+0xb94] ;  /* 0x000b940001f47983 */ /* 0x008ee80000300800 */
[----:B------:R1:W-:Y:S04]  /*41cc0*/  @P3 STG.E [R166.64], R250 ;  /* 0x000000faa6003986 */ /* 0x0003e8000c101904 */
[----:B------:R4:W-:Y:S04]  /*41cd0*/  @P2 STG.E [R164.64], R249 ;  /* 0x000000f9a4002986 */ /* 0x0009e8000c101904 */
[----:B-1----:R-:W3:Y:S04]  /*41ce0*/  LDL.LU R250, [R1+0xb74] ;  /* 0x000b740001fa7983 */ /* 0x002ee80000300800 */
[----:B----4-:R-:W4:Y:S01]  /*41cf0*/  LDL.LU R249, [R1+0x644] ;  /* 0x0006440001f97983 */ /* 0x010f220000300800 */
[----:B------:R-:W-:-:S02]  /*41d00*/  ISETP.LT.AND P0, PT, R99, c[0x0][0x178], !P0 ;  /* 0x00005e0063007a0c */ /* 0x000fc40004701270 */
[----:B------:R-:W-:Y:S02]  /*41d10*/  ISETP.LT.AND P6, PT, R207, c[0x0][0x178], !P4 ;  /* 0x00005e00cf007a0c */ /* 0x000fe400067c1270 */
[C---:B------:R-:W-:Y:S01]  /*41d20*/  IADD3 R3, R0.reuse, c[0x0][0x198], RZ ;  /* 0x0000660000037a10 */ /* 0x040fe20007ffe0ff */
[----:B------:R-:W-:Y:S01]  /*41d30*/  IMAD.WIDE R168, R0, 0x4, R4 ;  /* 0x0000000400a87825 */ /* 0x000fe200078e0204 */
[----:B------:R-:W-:-:S03]  /*41d40*/  ISETP.LT.AND P5, PT, R138, c[0x0][0x178], !P4 ;  /* 0x00005e008a007a0c */ /* 0x000fc600067a1270 */
[----:B------:R-:W-:-:S04]  /*41d50*/  IMAD.WIDE R170, R3, 0x4, R162 ;  /* 0x0000000403aa7825 */ /* 0x000fc800078e02a2 */
[----:B------:R1:W-:Y:S01]  /*41d60*/  @P0 STG.E [R168.64], R248 ;  /* 0x000000f8a8000986 */ /* 0x0003e2000c101904 */
[----:B------:R-:W-:-:S03]  /*41d70*/  IMAD.WIDE R166, R3, 0x4, R160 ;  /* 0x0000000403a67825 */ /* 0x000fc600078e02a0 */
[----:B------:R1:W-:Y:S01]  /*41d80*/  @P6 STG.E [R170.64], R173 ;  /* 0x000000adaa006986 */ /* 0x0003e2000c101904 */
[----:B------:R-:W-:Y:S02]  /*41d90*/  ISETP.LT.AND P6, PT, R139, c[0x0][0x178], !P4 ;  /* 0x00005e008b007a0c */ /* 0x000fe400067c1270 */
[----:B------:R-:W-:Y:S01]  /*41da0*/  ISETP.LT.AND P4, PT, R99, c[0x0][0x178], !P4 ;  /* 0x00005e0063007a0c */ /* 0x000fe20006781270 */
[----:B------:R1:W-:Y:S01]  /*41db0*/  @P5 STG.E [R166.64], R174 ;  /* 0x000000aea6005986 */ /* 0x0003e2000c101904 */
[----:B------:R-:W-:Y:S01]  /*41dc0*/  ISETP.LT.AND P5, PT, R207, c[0x0][0x178], !P1 ;  /* 0x00005e00cf007a0c */ /* 0x000fe20004fa1270 */
[----:B------:R-:W-:Y:S01]  /*41dd0*/  IMAD.WIDE R164, R3, 0x4, R6 ;  /* 0x0000000403a47825 */ /* 0x000fe200078e0206 */
[----:B------:R-:W-:Y:S01]  /*41de0*/  ISETP.LT.AND P3, PT, R138, c[0x0][0x178], !P1 ;  /* 0x00005e008a007a0c */ /* 0x000fe20004f61270 */
[----:B-1----:R-:W4:Y:S01]  /*41df0*/  LDL.LU R248, [R1+0x1b4] ;  /* 0x0001b40001f87983 */ /* 0x002f220000300800 */
[----:B------:R-:W-:Y:S02]  /*41e00*/  ISETP.LT.AND P0, PT, R139, c[0x0][0x178], !P1 ;  /* 0x00005e008b007a0c */ /* 0x000fe40004f01270 */
[----:B------:R-:W-:-:S02]  /*41e10*/  IADD3 R0, R3, c[0x0][0x198], RZ ;  /* 0x0000660003007a10 */ /* 0x000fc40007ffe0ff */
[----:B------:R-:W-:Y:S01]  /*41e20*/  IADD3 R171, R252, 0x4a, RZ ;  /* 0x0000004afcab7810 */ /* 0x000fe20007ffe0ff */
[----:B------:R-:W-:-:S04]  /*41e30*/  IMAD.WIDE R166, R3, 0x4, R4 ;  /* 0x0000000403a67825 */ /* 0x000fc800078e0204 */
[C---:B------:R-:W-:Y:S01]  /*41e40*/  IMAD.WIDE R168, R0.reuse, 0x4, R162 ;  /* 0x0000000400a87825 */ /* 0x040fe200078e02a2 */
[----:B------:R-:W-:Y:S01]  /*41e50*/  IADD3 R3, R0, c[0x0][0x198], RZ ;  /* 0x0000660000037a10 */ /* 0x000fe20007ffe0ff */
[----:B--2---:R1:W-:Y:S01]  /*41e60*/  @P6 STG.E [R164.64], R175 ;  /* 0x000000afa4006986 */ /* 0x0043e2000c101904 */
[----:B------:R-:W-:-:S03]  /*41e70*/  ISETP.GE.AND P6, PT, R171, c[0x0][0x17c], PT ;  /* 0x00005f00ab007a0c */ /* 0x000fc60003fc6270 */
[----:B------:R-:W2:Y:S04]  /*41e80*/  LDL.LU R171, [R1+0xba0] ;  /* 0x000ba00001ab7983 */ /* 0x000ea80000300800 */
[----:B------:R3:W-:Y:S01]  /*41e90*/  @P4 STG.E [R166.64], R245 ;  /* 0x000000f5a6004986 */ /* 0x0007e2000c101904 */
[----:B-1----:R-:W-:-:S03]  /*41ea0*/  IMAD.WIDE R164, R0, 0x4, R6 ;  /* 0x0000000400a47825 */ /* 0x002fc600078e0206 */
[----:B------:R-:W2:Y:S01]  /*41eb0*/  LDL.LU R172, [R1+0xa20] ;  /* 0x000a200001ac7983 */ /* 0x000ea20000300800 */
[----:B---3--:R-:W-:-:S03]  /*41ec0*/  IMAD.WIDE R166, R0, 0x4, R160 ;  /* 0x0000000400a67825 */ /* 0x008fc600078e02a0 */
[----:B------:R1:W-:Y:S04]  /*41ed0*/  @P5 STG.E [R168.64], R244 ;  /* 0x000000f4a8005986 */ /* 0x0003e8000c101904 */
[----:B------:R-:W3:Y:S04]  /*41ee0*/  LDL.LU R175, [R1+0x450] ;  /* 0x0004500001af7983 */ /* 0x000ee80000300800 */
[----:B------:R4:W-:Y:S04]  /*41ef0*/  @P3 STG.E [R166.64], R250 ;  /* 0x000000faa6003986 */ /* 0x0009e8000c101904 */
[----:B-1----:R-:W2:Y:S04]  /*41f00*/  LDL.LU R244, [R1+0xc44] ;  /* 0x000c440001f47983 */ /* 0x002ea80000300800 */
[----:B----4-:R1:W-:Y:S04]  /*41f10*/  @P0 STG.E [R164.64], R249 ;  /* 0x000000f9a4000986 */ /* 0x0103e8000c101904 */
[----:B------:R-:W4:Y:S04]  /*41f20*/  LDL.LU R250, [R1+0xba4] ;  /* 0x000ba40001fa7983 */ /* 0x000f280000300800 */
[----:B-1----:R-:W2:Y:S01]  /*41f30*/  LDL.LU R249, [R1+0xa24] ;  /* 0x000a240001f97983 */ /* 0x002ea20000300800 */
[----:B------:R-:W-:-:S03]  /*41f40*/  IMAD.WIDE R164, R0, 0x4, R4 ;  /* 0x0000000400a47825 */ /* 0x000fc600078e0204 */
[----:B------:R-:W2:Y:S01]  /*41f50*/  LDL.LU R0, [R1+0xc40] ;  /* 0x000c400001007983 */ /* 0x000ea20000300800 */
[----:B------:R-:W-:Y:S02]  /*41f60*/  ISETP.LT.AND P1, PT, R99, c[0x0][0x178], !P1 ;  /* 0x00005e0063007a0c */ /* 0x000fe40004f21270 */
[----:B------:R-:W-:Y:S02]  /*41f70*/  ISETP.LT.AND P4, PT, R207, c[0x0][0x178], !P6 ;  /* 0x00005e00cf007a0c */ /* 0x000fe40007781270 */
[----:B------:R-:W-:Y:S02]  /*41f80*/  ISETP.LT.AND P5, PT, R138, c[0x0][0x178], !P6 ;  /* 0x00005e008a007a0c */ /* 0x000fe400077a1270 */
[----:B------:R-:W-:Y:S01]  /*41f90*/  IADD3 R170, R252, 0x4c, RZ ;  /* 0x0000004cfcaa7810 */ /* 0x000fe20007ffe0ff */
[----:B------:R-:W-:Y:S01]  /*41fa0*/  IMAD.WIDE R166, R3, 0x4, R162 ;  /* 0x0000000403a67825 */ /* 0x000fe200078e02a2 */
[----:B------:R-:W-:Y:S02]  /*41fb0*/  ISETP.LT.AND P0, PT, R139, c[0x0][0x178], !P6 ;  /* 0x00005e008b007a0c */ /* 0x000fe40007701270 */
[----:B------:R-:W-:-:S02]  /*41fc0*/  ISETP.GE.AND P2, PT, R170, c[0x0][0x17c], PT ;  /* 0x00005f00aa007a0c */ /* 0x000fc40003f46270 */
[----:B------:R-:W-:Y:S01]  /*41fd0*/  IADD3 R170, R252, 0x4b, RZ ;  /* 0x0000004bfcaa7810 */ /* 0x000fe20007ffe0ff */
[----:B------:R-:W-:Y:S01]  /*41fe0*/  IMAD.WIDE R168, R3, 0x4, R160 ;  /* 0x0000000403a87825 */ /* 0x000fe200078e02a0 */
[----:B------:R1:W-:Y:S02]  /*41ff0*/  @P1 STG.E [R164.64], R248 ;  /* 0x000000f8a4001986 */ /* 0x0003e4000c101904 */
[----:B------:R-:W-:Y:S02]  /*42000*/  ISETP.GE.AND P3, PT, R170, c[0x0][0x17c], PT ;  /* 0x00005f00aa007a0c */ /* 0x000fe40003f66270 */
[----:B------:R-:W-:Y:S01]  /*42010*/  ISETP.LT.AND P6, PT, R99, c[0x0][0x178], !P6 ;  /* 0x00005e0063007a0c */ /* 0x000fe200077c1270 */
[----:B-1----:R-:W4:Y:S01]  /*42020*/  LDL.LU R248, [R1+0x454] ;  /* 0x0004540001f87983 */ /* 0x002f220000300800 */
[----:B------:R-:W-:-:S03]  /*42030*/  IMAD.WIDE R164, R3, 0x4, R6 ;  /* 0x0000000403a47825 */ /* 0x000fc600078e0206 */
[----:B------:R-:W4:Y:S01]  /*42040*/  LDL.LU R173, [R1+0xc80] ;  /* 0x000c800001ad7983 */ /* 0x000f220000300800 */
[----:B------:R-:W-:-:S03]  /*42050*/  ISETP.LT.AND P1, PT, R138, c[0x0][0x178], !P3 ;  /* 0x00005e008a007a0c */ /* 0x000fc60005f21270 */
[----:B------:R-:W4:Y:S04]  /*42060*/  LDL.LU R174, [R1+0xbc0] ;  /* 0x000bc00001ae7983 */ /* 0x000f280000300800 */
[----:B------:R-:W4:Y:S04]  /*42070*/  LDL.LU R245, [R1+0xb80] ;  /* 0x000b800001f57983 */ /* 0x000f280000300800 */
[----:B--2---:R1:W-:Y:S04]  /*42080*/  @P4 STG.E [R166.64], R0 ;  /* 0x00000000a6004986 */ /* 0x0043e8000c101904 */
[----:B------:R2:W-:Y:S01]  /*42090*/  @P5 STG.E [R168.64], R171 ;  /* 0x000000aba8005986 */ /* 0x0005e2000c101904 */
[----:B------:R-:W-:-:S02]  /*420a0*/  ISETP.LT.AND P5, PT, R207, c[0x0][0x178], !P3 ;  /* 0x00005e00cf007a0c */ /* 0x000fc40005fa1270 */
[----:B------:R-:W-:Y:S01]  /*420b0*/  ISETP.LT.AND P4, PT, R139, c[0x0][0x178], !P3 ;  /* 0x00005e008b007a0c */ /* 0x000fe20005f81270 */
[----:B------:R3:W-:Y:S01]  /*420c0*/  @P0 STG.E [R164.64], R172 ;  /* 0x000000aca4000986 */ /* 0x0007e2000c101904 */
[C---:B-1----:R-:W-:Y:S02]  /*420d0*/  IADD3 R0, R3.reuse, c[0x0][0x198], RZ ;  /* 0x0000660003007a10 */ /* 0x042fe40007ffe0ff */
[----:B--2---:R-:W-:Y:S01]  /*420e0*/  IADD3 R168, R252, 0x4f, RZ ;  /* 0x0000004ffca87810 */ /* 0x004fe20007ffe0ff */
[----:B------:R-:W-:-:S03]  /*420f0*/  IMAD.WIDE R166, R3, 0x4, R4 ;  /* 0x0000000403a67825 */ /* 0x000fc600078e0204 */
[----:B------:R-:W-:Y:S01]  /*42100*/  ISETP.GE.AND P0, PT, R168, c[0x0][0x17c], PT ;  /* 0x00005f00a8007a0c */ /* 0x000fe20003f06270 */
[C---:B------:R-:W-:Y:S01]  /*42110*/  IMAD.WIDE R168, R0.reuse, 0x4, R162 ;  /* 0x0000000400a87825 */ /* 0x040fe200078e02a2 */
[----:B---3--:R1:W-:Y:S03]  /*42120*/  @P6 STG.E [R166.64], R175 ;  /* 0x000000afa6006986 */ /* 0x0083e6000c101904 */
[C---:B------:R-:W-:Y:S01]  /*42130*/  IMAD.WIDE R164, R0.reuse, 0x4, R160 ;  /* 0x0000000400a47825 */ /* 0x040fe200078e02a0 */
[----:B------:R2:W-:Y:S04]  /*42140*/  @P5 STG.E [R168.64], R244 ;  /* 0x000000f4a8005986 */ /* 0x0005e8000c101904 */
[----:B----4-:R3:W-:Y:S01]  /*42150*/  @P1 STG.E [R164.64], R250 ;  /* 0x000000faa4001986 */ /* 0x0107e2000c101904 */
[----:B-1----:R-:W-:-:S03]  /*42160*/  IMAD.WIDE R166, R0, 0x4, R6 ;  /* 0x0000000400a67825 */ /* 0x002fc600078e0206 */
[----:B--2---:R-:W2:Y:S04]  /*42170*/  LDL.LU R244, [R1+0x780] ;  /* 0x0007800001f47983 */ /* 0x004ea80000300800 */
[----:B---3--:R-:W3:Y:S04]  /*42180*/  LDL.LU R250, [R1+0xc84] ;  /* 0x000c840001fa7983 */ /* 0x008ee80000300800 */
[----:B------:R1:W-:Y:S04]  /*42190*/  @P4 STG.E [R166.64], R249 ;  /* 0x000000f9a6004986 */ /* 0x0003e8000c101904 */
[----:B------:R-:W4:Y:S04]  /*421a0*/  LDL.LU R175, [R1+0xbc4] ;  /* 0x000bc40001af7983 */ /* 0x000f280000300800 */
[----:B-1----:R-:W4:Y:S01]  /*421b0*/  LDL.LU R249, [R1+0xb84] ;  /* 0x000b840001f97983 */ /* 0x002f220000300800 */
[----:B------:R-:W-:-:S02]  /*421c0*/  ISETP.LT.AND P3, PT, R99, c[0x0][0x178], !P3 ;  /* 0x00005e0063007a0c */ /* 0x000fc40005f61270 */
[----:B------:R-:W-:Y:S02]  /*421d0*/  ISETP.LT.AND P6, PT, R207, c[0x0][0x178], !P2 ;  /* 0x00005e00cf007a0c */ /* 0x000fe400057c1270 */
[----:B------:R-:W-:Y:S02]  /*421e0*/  IADD3 R3, R0, c[0x0][0x198], RZ ;  /* 0x0000660000037a10 */ /* 0x000fe40007ffe0ff */
[----:B------:R-:W-:Y:S01]  /*421f0*/  ISETP.LT.AND P5, PT, R138, c[0x0][0x178], !P2 ;  /* 0x00005e008a007a0c */ /* 0x000fe200057a1270 */
[----:B------:R-:W-:Y:S01]  /*42200*/  IMAD.WIDE R164, R0, 0x4, R4 ;  /* 0x0000000400a47825 */ /* 0x000fe200078e0204 */
[----:B------:R-:W-:-:S03]  /*42210*/  ISETP.LT.AND P1, PT, R139, c[0x0][0x178], !P2 ;  /* 0x00005e008b007a0c */ /* 0x000fc60005721270 */
[C---:B------:R-:W-:Y:S01]  /*42220*/  IMAD.WIDE R166, R3.reuse, 0x4, R162 ;  /* 0x0000000403a67825 */ /* 0x040fe200078e02a2 */
[----:B------:R-:W-:Y:S01]  /*42230*/  IADD3 R170, R252, 0x4d, RZ ;  /* 0x0000004dfcaa7810 */ /* 0x000fe20007ffe0ff */
[----:B------:R1:W-:Y:S02]  /*42240*/  @P3 STG.E [R164.64], R248 ;  /* 0x000000f8a4003986 */ /* 0x0003e4000c101904 */
[----:B------:R-:W-:Y:S01]  /*42250*/  IMAD.WIDE R168, R3, 0x4, R160 ;  /* 0x0000000403a87825 */ /* 0x000fe200078e02a0 */
[----:B------:R-:W-:Y:S01]  /*42260*/  ISETP.GE.AND P4, PT, R170, c[0x0][0x17c], PT ;  /* 0x00005f00aa007a0c */ /* 0x000fe20003f86270 */
[----:B------:R1:W-:Y:S01]  /*42270*/  @P6 STG.E [R166.64], R173 ;  /* 0x000000ada6006986 */ /* 0x0003e2000c101904 */
[----:B------:R-:W-:Y:S02]  /*42280*/  IADD3 R170, R252, 0x4e, RZ ;  /* 0x0000004efcaa7810 */ /* 0x000fe40007ffe0ff */
[----:B------:R-:W-:Y:S01]  /*42290*/  ISETP.LT.AND P2, PT, R99, c[0x0][0x178], !P2 ;  /* 0x00005e0063007a0c */ /* 0x000fe20005741270 */
[----:B-1----:R-:W4:Y:S01]  /*422a0*/  LDL.LU R248, [R1+0x784] ;  /* 0x0007840001f87983 */ /* 0x002f220000300800 */
[----:B------:R-:W-:-:S03]  /*422b0*/  IMAD.WIDE R166, R3, 0x4, R6 ;  /* 0x0000000403a67825 */ /* 0x000fc600078e0206 */
[----:B------:R1:W-:Y:S01]  /*422c0*/  @P5 STG.E [R168.64], R174 ;  /* 0x000000aea8005986 */ /* 0x0003e2000c101904 */
[----:B------:R-:W-:-:S03]  /*422d0*/  ISETP.LT.AND P6, PT, R207, c[0x0][0x178], !P4 ;  /* 0x00005e00cf007a0c */ /* 0x000fc600067c1270 */
[----:B------:R1:W-:Y:S01]  /*422e0*/  @P1 STG.E [R166.64], R245 ;  /* 0x000000f5a6001986 */ /* 0x0003e2000c101904 */
[----:B------:R-:W-:Y:S02]  /*422f0*/  ISETP.GE.AND P1, PT, R170, c[0x0][0x17c], PT ;  /* 0x00005f00aa007a0c */ /* 0x000fe40003f26270 */
[----:B------:R-:W-:Y:S01]  /*42300*/  ISETP.LT.AND P3, PT, R138, c[0x0][0x178], !P4 ;  /* 0x00005e008a007a0c */ /* 0x000fe20006761270 */
[----:B------:R-:W4:Y:S01]  /*42310*/  LDL.LU R171, [R1+0xc60] ;  /* 0x000c600001ab7983 */ /* 0x000f220000300800 */
[----:B------:R-:W-:-:S03]  /*42320*/  ISETP.LT.AND P5, PT, R139, c[0x0][0x178], !P4 ;  /* 0x00005e008b007a0c */ /* 0x000fc600067a1270 */
[----:B------:R-:W4:Y:S01]  /*42330*/  LDL.LU R170, [R1+0xca0] ;  /* 0x000ca00001aa7983 */ /* 0x000f220000300800 */
[C---:B------:R-:W-:Y:S01]  /*42340*/  IADD3 R0, R3.reuse, c[0x0][0x198], RZ ;  /* 0x0000660003007a10 */ /* 0x040fe20007ffe0ff */
[----:B------:R-:W-:Y:S02]  /*42350*/  IMAD.WIDE R164, R3, 0x4, R4 ;  /* 0x0000000403a47825 */ /* 0x000fe400078e0204 */
[----:B------:R-:W4:Y:S02]  /*42360*/  LDL.LU R173, [R1+0xbb0] ;  /* 0x000bb00001ad7983 */ /* 0x000f240000300800 */
[C---:B-1----:R-:W-:Y:S02]  /*42370*/  IMAD.WIDE R168, R0.reuse, 0x4, R162 ;  /* 0x0000000400a87825 */ /* 0x042fe400078e02a2 */
[----:B------:R-:W4:Y:S02]  /*42380*/  LDL.LU R245, [R1+0xae0] ;  /* 0x000ae00001f57983 */ /* 0x000f240000300800 */
[----:B------:R-:W-:-:S02]  /*42390*/  IMAD.WIDE R166, R0, 0x4, R160 ;  /* 0x0000000400a67825 */ /* 0x000fc400078e02a0 */
[----:B--2---:R1:W-:Y:S04]  /*423a0*/  @P2 STG.E [R164.64], R244 ;  /* 0x000000f4a4002986 */ /* 0x0043e8000c101904 */
[----:B---3--:R2:W-:Y:S01]  /*423b0*/  @P6 STG.E [R168.64], R250 ;  /* 0x000000faa8006986 */ /* 0x0085e2000c101904 */
[----:B-1----:R-:W-:-:S03]  /*423c0*/  IMAD.WIDE R164, R0, 0x4, R6 ;  /* 0x0000000400a47825 */ /* 0x002fc600078e0206 */
[----:B------:R-:W3:Y:S04]  /*423d0*/  LDL.LU R244, [R1+0xca4] ;  /* 0x000ca40001f47983 */ /* 0x000ee80000300800 */
[----:B----4-:R-:W-:Y:S04]  /*423e0*/  @P3 STG.E [R166.64], R175 ;  /* 0x000000afa6003986 */ /* 0x010fe8000c101904 */
[----:B--2---:R-:W2:Y:S04]  /*423f0*/  LDL.LU R250, [R1+0xc64] ;  /* 0x000c640001fa7983 */ /* 0x004ea80000300800 */
[----:B------:R1:W-:Y:S04]  /*42400*/  @P5 STG.E [R164.64], R249 ;  /* 0x000000f9a4005986 */ /* 0x0003e8000c101904 */
[----:B-1----:R-:W4:Y:S01]  /*42410*/  LDL.LU R249, [R1+0xbb4] ;  /* 0x000bb40001f97983 */ /* 0x002f220000300800 */
[----:B------:R-:W-:Y:S01]  /*42420*/  ISETP.LT.AND P4, PT, R99, c[0x0][0x178], !P4 ;  /* 0x00005e0063007a0c */ /* 0x000fe20006781270 */
[----:B------:R-:W-:Y:S01]  /*42430*/  IMAD.WIDE R168, R0, 0x4, R4 ;  /* 0x0000000400a87825 */ /* 0x000fe200078e0204 */
[----:B------:R-:W-:-:S02]  /*42440*/  ISETP.LT.AND P2, PT, R207, c[0x0][0x178], !P1 ;  /* 0x00005e00cf007a0c */ /* 0x000fc40004f41270 */
[----:B------:R-:W-:Y:S02]  /*42450*/  ISETP.LT.AND P3, PT, R138, c[0x0][0x178], !P1 ;  /* 0x00005e008a007a0c */ /* 0x000fe40004f61270 */
[----:B------:R-:W-:-:S07]  /*42460*/  IADD3 R3, R0, c[0x0][0x198], RZ ;  /* 0x0000660000037a10 */ /* 0x000fce0007ffe0ff */
[----:B------:R1:W-:Y:S01]  /*42470*/  @P4 STG.E [R168.64], R248 ;  /* 0x000000f8a8004986 */ /* 0x0003e2000c101904 */
[----:B------:R-:W-:Y:S01]  /*42480*/  ISETP.LT.AND P4, PT, R139, c[0x0][0x178], !P1 ;  /* 0x00005e008b007a0c */ /* 0x000fe20004f81270 */
[----:B------:R-:W-:Y:S01]  /*42490*/  IMAD.WIDE R164, R3, 0x4, R162 ;  /* 0x0000000403a47825 */ /* 0x000fe200078e02a2 */
[----:B------:R-:W-:-:S03]  /*424a0*/  ISETP.LT.AND P1, PT, R99, c[0x0][0x178], !P1 ;  /* 0x00005e0063007a0c */ /* 0x000fc60004f21270 */
[----:B------:R-:W-:Y:S01]  /*424b0*/  IMAD.WIDE R166, R3, 0x4, R160 ;  /* 0x0000000403a67825 */ /* 0x000fe200078e02a0 */
[----:B-1----:R-:W4:Y:S04]  /*424c0*/  LDL.LU R248, [R1+0xae4] ;  /* 0x000ae40001f87983 */ /* 0x002f280000300800 */
[----:B------:R-:W4:Y:S04]  /*424d0*/  LDL.LU R172, [R1+0x568] ;  /* 0x0005680001ac7983 */ /* 0x000f280000300800 */
[----:B------:R-:W4:Y:S01]  /*424e0*/  LDL.LU R174, [R1+0x148] ;  /* 0x0001480001ae7983 */ /* 0x000f220000300800 */
[----:B------:R-:W-:-:S03]  /*424f0*/  ISETP.LT.AND P6, PT, R207, c[0x0][0x178], !P0 ;  /* 0x00005e00cf007a0c */ /* 0x000fc600047c1270 */
[----:B------:R-:W4:Y:S01]  /*42500*/  LDL.LU R175, [R1+0x48] ;  /* 0x0000480001af7983 */ /* 0x000f220000300800 */
[----:B------:R-:W-:-:S03]  /*42510*/  ISETP.LT.AND P5, PT, R138, c[0x0][0x178], !P0 ;  /* 0x00005e008a007a0c */ /* 0x000fc600047a1270 */
[----:B------:R1:W-:Y:S01]  /*42520*/  @P2 STG.E [R164.64], R170 ;  /* 0x000000aaa4002986 */ /* 0x0003e2000c101904 */
[----:B------:R-:W-:Y:S02]  /*42530*/  IADD3 R168, R252, 0x50, RZ ;  /* 0x00000050fca87810 */ /* 0x000fe40007ffe0ff */
[----:B------:R-:W-:Y:S01]  /*42540*/  IADD3 R0, R3, c[0x0][0x198], RZ ;  /* 0x0000660003007a10 */ /* 0x000fe20007ffe0ff */
[----:B------:R1:W-:Y:S01]  /*42550*/  @P3 STG.E [R166.64], R171 ;  /* 0x000000aba6003986 */ /* 0x0003e2000c101904 */
[----:B------:R-:W-:Y:S02]  /*42560*/  ISETP.LT.AND P3, PT, R139, c[0x0][0x178], !P0 ;  /* 0x00005e008b007a0c */ /* 0x000fe40004761270 */
[----:B------:R-:W-:Y:S01]  /*42570*/  ISETP.GE.AND P2, PT, R168, c[0x0][0x17c], PT ;  /* 0x00005f00a8007a0c */ /* 0x000fe20003f46270 */
[----:B------:R-:W-:-:S04]  /*42580*/  IMAD.WIDE R168, R0, 0x4, R162 ;  /* 0x0000000400a87825 */ /* 0x000fc800078e02a2 */
[----:B-1----:R-:W-:-:S04]  /*42590*/  IMAD.WIDE R164, R3, 0x4, R6 ;  /* 0x0000000403a47825 */ /* 0x002fc800078e0206 */
[----:B------:R-:W-:Y:S01]  /*425a0*/  IMAD.WIDE R166, R3, 0x4, R4 ;  /* 0x0000000403a67825 */ /* 0x000fe200078e0204 */
[----:B------:R1:W-:Y:S03]  /*425b0*/  @P4 STG.E [R164.64], R173 ;  /* 0x000000ada4004986 */ /* 0x0003e6000c101904 */
[C---:B------:R-:W-:Y:S01]  /*425c0*/  IMAD.WIDE R170, R0.reuse, 0x4, R160 ;  /* 0x0000000400aa7825 */ /* 0x040fe200078e02a0 */
[----:B------:R1:W-:Y:S03]  /*425d0*/  @P1 STG.E [R166.64], R245 ;  /* 0x000000f5a6001986 */ /* 0x0003e6000c101904 */
[----:B-1----:R-:W-:Y:S01]  /*425e0*/  IMAD.WIDE R164, R0, 0x4, R6 ;  /* 0x0000000400a47825 */ /* 0x002fe200078e0206 */
[----:B------:R-:W4:Y:S04]  /*425f0*/  LDL.LU R245, [R1+0x8] ;  /* 0x0000080001f57983 */ /* 0x000f280000300800 */
[----:B---3--:R1:W-:Y:S04]  /*42600*/  @P6 STG.E [R168.64], R244 ;  /* 0x000000f4a8006986 */ /* 0x0083e8000c101904 */
[----:B--2---:R2:W-:Y:S04]  /*42610*/  @P5 STG.E [R170.64], R250 ;  /* 0x000000faaa005986 */ /* 0x0045e8000c101904 */
[----:B-1----:R-:W3:Y:S04]  /*42620*/  LDL.LU R244, [R1+0x56c] ;  /* 0x00056c0001f47983 */ /* 0x002ee80000300800 */
[----:B--2---:R-:W2:Y:S04]  /*42630*/  LDL.LU R250, [R1+0x14c] ;  /* 0x00014c0001fa7983 */ /* 0x004ea80000300800 */
[----:B----4-:R1:W-:Y:S04]  /*42640*/  @P3 STG.E [R164.64], R249 ;  /* 0x000000f9a4003986 */ /* 0x0103e8000c101904 */
[----:B-1----:R-:W4:Y:S01]  /*42650*/  LDL.LU R249, [R1+0x4c] ;  /* 0x00004c0001f97983 */ /* 0x002f220000300800 */
[----:B------:R-:W-:-:S02]  /*42660*/  ISETP.LT.AND P1, PT, R99, c[0x0][0x178], !P0 ;  /* 0x00005e0063007a0c */ /* 0x000fc40004721270 */
[----:B------:R-:W-:Y:S02]  /*42670*/  ISETP.LT.AND P6, PT, R207, c[0x0][0x178], !P2 ;  /* 0x00005e00cf007a0c */ /* 0x000fe400057c1270 */
[----:B------:R-:W-:Y:S02]  /*42680*/  ISETP.LT.AND P5, PT, R138, c[0x0][0x178], !P2 ;  /* 0x00005e008a007a0c */ /* 0x000fe400057a1270 */
[----:B------:R-:W-:Y:S02]  /*42690*/  ISETP.LT.AND P4, PT, R139, c[0x0][0x178], !P2 ;  /* 0x00005e008b007a0c */ /* 0x000fe40005781270 */
[----:B------:R-:W-:Y:S02]  /*426a0*/  IADD3 R166, R252, 0x52, RZ ;  /* 0x00000052fca67810 */ /* 0x000fe40007ffe0ff */
[----:B------:R-:W-:Y:S02]  /*426b0*/  IADD3 R3, R0, c[0x0][0x198], RZ ;  /* 0x0000660000037a10 */ /* 0x000fe40007ffe0ff */
[----:B------:R-:W-:Y:S01]  /*426c0*/  IADD3 R168, R252, 0x51, RZ ;  /* 0x00000051fca87810 */ /* 0x000fe20007ffe0ff */
[----:B------:R-:W-:Y:S01]  /*426d0*/  IMAD.WIDE R164, R0, 0x4, R4 ;  /* 0x0000000400a47825 */ /* 0x000fe200078e0204 */
[----:B------:R-:W-:-:S02]  /*426e0*/  ISETP.GE.AND P0, PT, R166, c[0x0][0x17c], PT ;  /* 0x00005f00a6007a0c */ /* 0x000fc40003f06270 */
[----:B------:R-:W-:Y:S01]  /*426f0*/  ISETP.GE.AND P3, PT, R168, c[0x0][0x17c], PT ;  /* 0x00005f00a8007a0c */ /* 0x000fe20003f66270 */
[C---:B------:R-:W-:Y:S01]  /*42700*/  IMAD.WIDE R166, R3.reuse, 0x4, R162 ;  /* 0x0000000403a67825 */ /* 0x040fe200078e02a2 */
[----:B------:R1:W-:Y:S03]  /*42710*/  @P1 STG.E [R164.64], R248 ;  /* 0x000000f8a4001986 */ /* 0x0003e6000c101904 */
[C---:B------:R-:W-:Y:S01]  /*42720*/  IMAD.WIDE R168, R3.reuse, 0x4, R160 ;  /* 0x0000000403a87825 */ /* 0x040fe200078e02a0 */
[----:B------:R-:W-:Y:S03]  /*42730*/  @P6 STG.E [R166.64], R172 ;  /* 0x000000aca6006986 */ /* 0x000fe6000c101904 */
[----:B------:R-:W-:Y:S01]  /*42740*/  IMAD.WIDE R170, R3, 0x4, R6 ;  /* 0x0000000403aa7825 */ /* 0x000fe200078e0206 */
[----:B------:R-:W-:Y:S01]  /*42750*/  @P5 STG.E [R168.64], R174 ;  /* 0x000000aea8005986 */ /* 0x000fe2000c101904 */
[----:B------:R-:W-:-:S03]  /*42760*/  ISETP.LT.AND P2, PT, R99, c[0x0][0x178], !P2 ;  /* 0x00005e0063007a0c */ /* 0x000fc60005741270 */
[----:B-1----:R-:W4:Y:S01]  /*42770*/  LDL.LU R248, [R1+0xc] ;  /* 0x00000c0001f87983 */ /* 0x002f220000300800 */
[----:B------:R-:W-:-:S03]  /*42780*/  IMAD.WIDE R164, R3, 0x4, R4 ;  /* 0x0000000403a47825 */ /* 0x000fc600078e0204 */
[----:B------:R-:W4:Y:S04]  /*42790*/  LDL.LU R173, [R1+0x88] ;  /* 0x0000880001ad7983 */ /* 0x000f280000300800 */
[----:B------:R1:W-:Y:S01]  /*427a0*/  @P4 STG.E [R170.64], R175 ;  /* 0x000000afaa004986 */ /* 0x0003e2000c101904 */
[----:B------:R-:W-:Y:S02]  /*427b0*/  ISETP.LT.AND P4, PT, R207, c[0x0][0x178], !P3 ;  /* 0x00005e00cf007a0c */ /* 0x000fe40005f81270 */
[----:B------:R-:W-:Y:S02]  /*427c0*/  ISETP.LT.AND P6, PT, R138, c[0x0][0x178], !P3 ;  /* 0x00005e008a007a0c */ /* 0x000fe40005fc1270 */
[----:B------:R-:W-:Y:S01]  /*427d0*/  ISETP.LT.AND P1, PT, R99, c[0x0][0x178], !P3 ;  /* 0x00005e0063007a0c */ /* 0x000fe20005f21270 */
[----:B-1----:R-:W4:Y:S01]  /*427e0*/  LDL.LU R171, [R1+0x308] ;  /* 0x0003080001ab7983 */ /* 0x002f220000300800 */
[----:B------:R-:W-:-:S03]  /*427f0*/  IADD3 R170, R3, c[0x0][0x198], RZ ;  /* 0x0000660003aa7a10 */ /* 0x000fc60007ffe0ff */
[----:B------:R-:W4:Y:S01]  /*42800*/  LDL.LU R3, [R1+0x5a8] ;  /* 0x0005a80001037983 */ /* 0x000f220000300800 */
[----:B------:R-:W-:Y:S01]  /*42810*/  ISETP.LT.AND P3, PT, R139, c[0x0][0x178], !P3 ;  /* 0x00005e008b007a0c */ /* 0x000fe20005f61270 */
[C---:B------:R-:W-:Y:S02]  /*42820*/  IMAD.WIDE R166, R170.reuse, 0x4, R162 ;  /* 0x00000004aaa67825 */ /* 0x040fe400078e02a2 */
[----:B------:R-:W4:Y:S02]  /*42830*/  LDL.LU R175, [R1+0x28] ;  /* 0x0000280001af7983 */ /* 0x000f240000300800 */
[C---:B------:R-:W-:Y:S02]  /*42840*/  IMAD.WIDE R168, R170.reuse, 0x4, R160 ;  /* 0x00000004aaa87825 */ /* 0x040fe400078e02a0 */
[----:B------:R1:W-:Y:S02]  /*42850*/  @P2 STG.E [R164.64], R245 ;  /* 0x000000f5a4002986 */ /* 0x0003e4000c101904 */
[----:B-1----:R-:W-:-:S02]  /*42860*/  IMAD.WIDE R164, R170, 0x4, R6 ;  /* 0x00000004aaa47825 */ /* 0x002fc400078e0206 */
[----:B---3--:R1:W-:Y:S04]  /*42870*/  @P4 STG.E [R166.64], R244 ;  /* 0x000000f4a6004986 */ /* 0x0083e8000c101904 */
[----:B--2---:R2:W-:Y:S04]  /*42880*/  @P6 STG.E [R168.64], R250 ;  /* 0x000000faa8006986 */ /* 0x0045e8000c101904 */
[----:B-1----:R-:W3:Y:S04]  /*42890*/  LDL.LU R244, [R1+0x5ac] ;  /* 0x0005ac0001f47983 */ /* 0x002ee80000300800 */
[----:B--2---:R-:W2:Y:S04]  /*428a0*/  LDL.LU R250, [R1+0x30c] ;  /* 0x00030c0001fa7983 */ /* 0x004ea80000300800 */
[----:B----4-:R1:W-:Y:S04]  /*428b0*/  @P3 STG.E [R164.64], R249 ;  /* 0x000000f9a4003986 */ /* 0x0103e8000c101904 */
[----:B-1----:R-:W4:Y:S01]  /*428c0*/  LDL.LU R249, [R1+0x8c] ;  /* 0x00008c0001f97983 */ /* 0x002f220000300800 */
[----:B------:R-:W-:-:S02]  /*428d0*/  IADD3 R0, R252, 0x53, RZ ;  /* 0x00000053fc007810 */ /* 0x000fc40007ffe0ff */
[----:B------:R-:W-:Y:S01]  /*428e0*/  ISETP.LT.AND P5, PT, R207, c[0x0][0x178], !P0 ;  /* 0x00005e00cf007a0c */ /* 0x000fe200047a1270 */
[----:B------:R-:W-:Y:S01]  /*428f0*/  IMAD.WIDE R166, R170, 0x4, R4 ;  /* 0x00000004aaa67825 */ /* 0x000fe200078e0204 */
[----:B------:R-:W-:Y:S01]  /*42900*/  ISETP.GE.AND P2, PT, R0, c[0x0][0x17c], PT ;  /* 0x00005f0000007a0c */ /* 0x000fe20003f46270 */
[----:B------:R-:W4:Y:S01]  /*42910*/  LDL.LU R245, [R1+0x2c] ;  /* 0x00002c0001f57983 */ /* 0x000f220000300800 */
[----:B------:R-:W-:Y:S02]  /*42920*/  IADD3 R0, R170, c[0x0][0x198], RZ ;  /* 0x00006600aa007a10 */ /* 0x000fe40007ffe0ff */
[----:B------:R-:W-:Y:S02]  /*42930*/  ISETP.LT.AND P6, PT, R138, c[0x0][0x178], !P0 ;  /* 0x00005e008a007a0c */ /* 0x000fe400047c1270 */
[----:B------:R-:W-:Y:S01]  /*42940*/  ISETP.LT.AND P4, PT, R139, c[0x0][0x178], !P0 ;  /* 0x00005e008b007a0c */ /* 0x000fe20004781270 */
[----:B------:R-:W-:Y:S01]  /*42950*/  IMAD.WIDE R168, R0, 0x4, R162 ;  /* 0x0000000400a87825 */ /* 0x000fe200078e02a2 */
[----:B------:R-:W-:-:S03]  /*42960*/  ISETP.LT.AND P3, PT, R207, c[0x0][0x178], !P2 ;  /* 0x00005e00cf007a0c */ /* 0x000fc60005761270 */
[C---:B------:R-:W-:Y:S01]  /*42970*/  IMAD.WIDE R164, R0.reuse, 0x4, R6 ;  /* 0x0000000400a47825 */ /* 0x040fe200078e0206 */
[----:B------:R1:W-:Y:S01]  /*42980*/  @P1 STG.E [R166.64], R248 ;  /* 0x000000f8a6001986 */ /* 0x0003e2000c101904 */
[----:B------:R-:W-:Y:S02]  /*42990*/  ISETP.LT.AND P1, PT, R99, c[0x0][0x178], !P0 ;  /* 0x00005e0063007a0c */ /* 0x000fe40004721270 */
[----:B-1----:R-:W-:Y:S01]  /*429a0*/  IMAD.WIDE R166, R0, 0x4, R160 ;  /* 0x0000000400a67825 */ /* 0x002fe200078e02a0 */
[----:B------:R-:W4:Y:S01]  /*429b0*/  LDL.LU R248, [R1+0x8a8] ;  /* 0x0008a80001f87983 */ /* 0x000f220000300800 */
[----:B------:R-:W-:-:S03]  /*429c0*/  IADD3 R170, R252, 0x54, RZ ;  /* 0x00000054fcaa7810 */ /* 0x000fc60007ffe0ff */
[----:B------:R-:W4:Y:S04]  /*429d0*/  LDL.LU R172, [R1+0x238] ;  /* 0x0002380001ac7983 */ /* 0x000f280000300800 */
[----:B------:R-:W4:Y:S04]  /*429e0*/  LDL.LU R174, [R1+0x68] ;  /* 0x0000680001ae7983 */ /* 0x000f280000300800 */
[----:B------:R1:W-:Y:S01]  /*429f0*/  @P5 STG.E [R168.64], R3 ;  /* 0x00000003a8005986 */ /* 0x0003e2000c101904 */
[----:B------:R-:W-:-:S03]  /*42a00*/  ISETP.LT.AND P5, PT, R138, c[0x0][0x178], !P2 ;  /* 0x00005e008a007a0c */ /* 0x000fc600057a1270 */
[----:B------:R-:W-:Y:S01]  /*42a10*/  @P6 STG.E [R166.64], R171 ;  /* 0x000000aba6006986 */ /* 0x000fe2000c101904 */
[----:B------:R-:W-:Y:S02]  /*42a20*/  ISETP.LT.AND P6, PT, R139, c[0x0][0x178], !P2 ;  /* 0x00005e008b007a0c */ /* 0x000fe400057c1270 */
[----:B-1----:R-:W-:Y:S01]  /*42a30*/  IADD3 R3, R252, 0x56, RZ ;  /* 0x00000056fc037810 */ /* 0x002fe20007ffe0ff */
[----:B------:R1:W-:Y:S03]  /*42a40*/  @P4 STG.E [R164.64], R173 ;  /* 0x000000ada4004986 */ /* 0x0003e6000c101904 */
[----:B------:R-:W-:Y:S02]  /*42a50*/  ISETP.GE.AND P0, PT, R3, c[0x0][0x17c], PT ;  /* 0x00005f0003007a0c */ /* 0x000fe40003f06270 */
[C---:B------:R-:W-:Y:S01]  /*42a60*/  IADD3 R3, R0.reuse, c[0x0][0x198], RZ ;  /* 0x0000660000037a10 */ /* 0x040fe20007ffe0ff */
[----:B-1----:R-:W-:-:S04]  /*42a70*/  IMAD.WIDE R164, R0, 0x4, R4 ;  /* 0x0000000400a47825 */ /* 0x002fc800078e0204 */
[C---:B------:R-:W-:Y:S01]  /*42a80*/  IMAD.WIDE R166, R3.reuse, 0x4, R162 ;  /* 0x0000000403a67825 */ /* 0x040fe200078e02a2 */
[----:B------:R1:W-:Y:S03]  /*42a90*/  @P1 STG.E [R164.64], R175 ;  /* 0x000000afa4001986 */ /* 0x0003e6000c101904 */
[C---:B------:R-:W-:Y:S01]  /*42aa0*/  IMAD.WIDE R168, R3.reuse, 0x4, R160 ;  /* 0x0000000403a87825 */ /* 0x040fe200078e02a0 */
[----:B------:R-:W-:Y:S02]  /*42ab0*/  ISETP.GE.AND P4, PT, R170, c[0x0][0x17c], PT ;  /* 0x00005f00aa007a0c */ /* 0x000fe40003f86270 */
[C---:B------:R-:W-:Y:S01]  /*42ac0*/  IADD3 R0, R3.reuse, c[0x0][0x198], RZ ;  /* 0x0000660003007a10 */ /* 0x040fe20007ffe0ff */
[----:B-1----:R-:W-:-:S04]  /*42ad0*/  IMAD.WIDE R164, R3, 0x4, R6 ;  /* 0x0000000403a47825 */ /* 0x002fc800078e0206 */
[----:B------:R-:W-:Y:S01]  /*42ae0*/  IMAD.WIDE R170, R3, 0x4, R4 ;  /* 0x0000000403aa7825 */ /* 0x000fe200078e0204 */
        /* <DEDUP_REMOVED lines=11> */
[----:B------:R-:W-:Y:S02]  /*42ba0*/  IADD3 R166, R252, 0x55, RZ ;  /* 0x00000055fca67810 */ /* 0x000fe40007ffe0ff */
[----:B------:R-:W-:Y:S01]  /*42bb0*/  ISETP.LT.AND P1, PT, R139, c[0x0][0x178], !P4 ;  /* 0x00005e008b007a0c */ /* 0x000fe20006721270 */
[----:B------:R-:W-:Y:S01]  /*42bc0*/  IMAD.WIDE R164, R0, 0x4, R162 ;  /* 0x0000000400a47825 */ /* 0x000fe200078e02a2 */
[----:B------:R-:W-:Y:S01]  /*42bd0*/  ISETP.GE.AND P6, PT, R166, c[0x0][0x17c], PT ;  /* 0x00005f00a6007a0c */ /* 0x000fe20003fc6270 */
[----:B------:R-:W3:Y:S01]  /*42be0*/  LDL.LU R173, [R1+0x118] ;  /* 0x0001180001ad7983 */ /* 0x000ee20000300800 */
[----:B------:R-:W-:Y:S01]  /*42bf0*/  ISETP.LT.AND P4, PT, R99, c[0x0][0x178], !P4 ;  /* 0x00005e0063007a0c */ /* 0x000fe20006781270 */
[----:B------:R-:W-:-:S02]  /*42c00*/  IMAD.WIDE R166, R0, 0x4, R160 ;  /* 0x0000000400a67825 */ /* 0x000fc400078e02a0 */
[----:B------:R1:W-:Y:S01]  /*42c10*/  @P2 STG.E [R170.64], R245 ;  /* 0x000000f5aa002986 */ /* 0x0003e2000c101904 */
[----:B------:R-:W-:Y:S01]  /*42c20*/  ISETP.LT.AND P2, PT, R207, c[0x0][0x178], !P6 ;  /* 0x00005e00cf007a0c */ /* 0x000fe20007741270 */
[C---:B------:R-:W-:Y:S02]  /*42c30*/  IMAD.WIDE R168, R0.reuse, 0x4, R6 ;  /* 0x0000000400a87825 */ /* 0x040fe400078e0206 */
[----:B------:R1:W-:Y:S02]  /*42c40*/  @P5 STG.E [R164.64], R248 ;  /* 0x000000f8a4005986 */ /* 0x0003e4000c101904 */
[C---:B-1----:R-:W-:Y:S02]  /*42c50*/  IMAD.WIDE R170, R0.reuse, 0x4, R4 ;  /* 0x0000000400aa7825 */ /* 0x042fe400078e0204 */
[----:B------:R-:W4:Y:S04]  /*42c60*/  LDL.LU R245, [R1+0xb6c] ;  /* 0x000b6c0001f57983 */ /* 0x000f280000300800 */
[----:B------:R-:W4:Y:S04]  /*42c70*/  LDL.LU R248, [R1+0x1b48] ;  /* 0x001b480001f87983 */ /* 0x000f280000300800 */
[----:B--2---:R1:W-:Y:S04]  /*42c80*/  @P3 STG.E [R166.64], R3 ;  /* 0x00000003a6003986 */ /* 0x0043e8000c101904 */
[----:B------:R2:W-:Y:S01]  /*42c90*/  @P1 STG.E [R168.64], R172 ;  /* 0x000000aca8001986 */ /* 0x0005e2000c101904 */
[----:B-1----:R-:W-:-:S02]  /*42ca0*/  IADD3 R3, R0, c[0x0][0x198], RZ ;  /* 0x0000660000037a10 */ /* 0x002fc40007ffe0ff */
[----:B------:R-:W-:-:S03]  /*42cb0*/  IADD3 R0, R252, 0x57, RZ ;  /* 0x00000057fc007810 */ /* 0x000fc60007ffe0ff */
[C---:B--2---:R-:W-:Y:S01]  /*42cc0*/  IMAD.WIDE R168, R3.reuse, 0x4, R162 ;  /* 0x0000000403a87825 */ /* 0x044fe200078e02a2 */
[----:B------:R1:W-:Y:S01]  /*42cd0*/  @P4 STG.E [R170.64], R174 ;  /* 0x000000aeaa004986 */ /* 0x0003e2000c101904 */
[----:B------:R-:W-:Y:S02]  /*42ce0*/  ISETP.GE.AND P1, PT, R0, c[0x0][0x17c], PT ;  /* 0x00005f0000007a0c */ /* 0x000fe40003f26270 */
[C---:B------:R-:W-:Y:S01]  /*42cf0*/  IMAD.WIDE R164, R3.reuse, 0x4, R160 ;  /* 0x0000000403a47825 */ /* 0x040fe200078e02a0 */
[----:B---3--:R2:W-:Y:S01]  /*42d00*/  @P2 STG.E [R168.64], R244 ;  /* 0x000000f4a8002986 */ /* 0x0085e2000c101904 */
[C---:B------:R-:W-:Y:S02]  /*42d10*/  IADD3 R0, R3.reuse, c[0x0][0x198], RZ ;  /* 0x0000660003007a10 */ /* 0x040fe40007ffe0ff */
[C---:B------:R-:W-:Y:S01]  /*42d20*/  IMAD.WIDE R166, R3.reuse, 0x4, R6 ;  /* 0x0000000403a67825 */ /* 0x040fe200078e0206 */
[----:B-1----:R-:W3:Y:S04]  /*42d30*/  LDL.LU R170, [R1+0x6a8] ;  /* 0x0006a80001aa7983 */ /* 0x002ee80000300800 */
[----:B------:R-:W3:Y:S01]  /*42d40*/  LDL.LU R171, [R1+0x318] ;  /* 0x0003180001ab7983 */ /* 0x000ee20000300800 */
[----:B--2---:R-:W-:-:S03]  /*42d50*/  IMAD.WIDE R168, R3, 0x4, R4 ;  /* 0x0000000403a87825 */ /* 0x004fc600078e0204 */
[----:B------:R-:W2:Y:S04]  /*42d60*/  LDL.LU R244, [R1+0x6ac] ;  /* 0x0006ac0001f47983 */ /* 0x000ea80000300800 */
[----:B------:R-:W2:Y:S01]  /*42d70*/  LDL.LU R3, [R1+0xb68] ;  /* 0x000b680001037983 */ /* 0x000ea20000300800 */
[----:B------:R-:W-:Y:S02]  /*42d80*/  ISETP.LT.AND P4, PT, R138, c[0x0][0x178], !P6 ;  /* 0x00005e008a007a0c */ /* 0x000fe40007781270 */
[----:B------:R-:W-:Y:S02]  /*42d90*/  ISETP.LT.AND P3, PT, R139, c[0x0][0x178], !P6 ;  /* 0x00005e008b007a0c */ /* 0x000fe40007761270 */
[----:B------:R-:W-:-:S09]  /*42da0*/  ISETP.LT.AND P6, PT, R99, c[0x0][0x178], !P6 ;  /* 0x00005e0063007a0c */ /* 0x000fd200077c1270 */
[----:B------:R-:W-:Y:S04]  /*42db0*/  @P4 STG.E [R164.64], R175 ;  /* 0x000000afa4004986 */ /* 0x000fe8000c101904 */
[----:B------:R1:W-:Y:S04]  /*42dc0*/  @P3 STG.E [R166.64], R250 ;  /* 0x000000faa6003986 */ /* 0x0003e8000c101904 */
[----:B----4-:R4:W-:Y:S04]  /*42dd0*/  @P6 STG.E [R168.64], R249 ;  /* 0x000000f9a8006986 */ /* 0x0109e8000c101904 */
[----:B-1----:R-:W3:Y:S04]  /*42de0*/  LDL.LU R250, [R1+0x31c] ;  /* 0x00031c0001fa7983 */ /* 0x002ee80000300800 */
[----:B----4-:R-:W4:Y:S01]  /*42df0*/  LDL.LU R249, [R1+0x11c] ;  /* 0x00011c0001f97983 */ /* 0x010f220000300800 */
[----:B------:R-:W-:Y:S01]  /*42e00*/  ISETP.LT.AND P5, PT, R207, c[0x0][0x178], !P0 ;  /* 0x00005e00cf007a0c */ /* 0x000fe200047a1270 */
[----:B------:R-:W-:Y:S01]  /*42e10*/  IMAD.WIDE R164, R0, 0x4, R162 ;  /* 0x0000000400a47825 */ /* 0x000fe200078e02a2 */
[----:B------:R-:W-:Y:S01]  /*42e20*/  ISETP.LT.AND P3, PT, R138, c[0x0][0x178], !P0 ;  /* 0x00005e008a007a0c */ /* 0x000fe20004761270 */
[----:B------:R-:W4:Y:S01]  /*42e30*/  LDL.LU R172, [R1+0xb98] ;  /* 0x000b980001ac7983 */ /* 0x000f220000300800 */
[----:B------:R-:W-:-:S02]  /*42e40*/  ISETP.LT.AND P4, PT, R139, c[0x0][0x178], !P0 ;  /* 0x00005e008b007a0c */ /* 0x000fc40004781270 */
[----:B------:R-:W-:Y:S01]  /*42e50*/  IADD3 R168, R252, 0x58, RZ ;  /* 0x00000058fca87810 */ /* 0x000fe20007ffe0ff */
[----:B------:R-:W-:Y:S01]  /*42e60*/  IMAD.WIDE R166, R0, 0x4, R160 ;  /* 0x0000000400a67825 */ /* 0x000fe200078e02a0 */
[----:B------:R-:W-:Y:S01]  /*42e70*/  ISETP.LT.AND P6, PT, R207, c[0x0][0x178], !P1 ;  /* 0x00005e00cf007a0c */ /* 0x000fe20004fc1270 */
[----:B------:R-:W4:Y:S01]  /*42e80*/  LDL.LU R174, [R1+0xb78] ;  /* 0x000b780001ae7983 */ /* 0x000f220000300800 */
[----:B------:R-:W-:Y:S01]  /*42e90*/  ISETP.GE.AND P2, PT, R168, c[0x0][0x17c], PT ;  /* 0x00005f00a8007a0c */ /* 0x000fe20003f46270 */
[----:B------:R-:W-:Y:S02]  /*42ea0*/  IMAD.WIDE R168, R0, 0x4, R4 ;  /* 0x0000000400a87825 */ /* 0x000fe400078e0204 */
[----:B------:R-:W4:Y:S04]  /*42eb0*/  LDL.LU R175, [R1+0x648] ;  /* 0x0006480001af7983 */ /* 0x000f280000300800 */
[----:B--2---:R1:W-:Y:S01]  /*42ec0*/  @P5 STG.E [R164.64], R3 ;  /* 0x00000003a4005986 */ /* 0x0043e2000c101904 */
[----:B------:R-:W-:-:S02]  /*42ed0*/  ISETP.LT.AND P5, PT, R99, c[0x0][0x178], !P0 ;  /* 0x00005e0063007a0c */ /* 0x000fc400047a1270 */
[----:B------:R-:W-:Y:S01]  /*42ee0*/  ISETP.LT.AND P0, PT, R138, c[0x0][0x178], !P1 ;  /* 0x00005e008a007a0c */ /* 0x000fe20004f01270 */
[----:B---3--:R2:W-:Y:S01]  /*42ef0*/  @P3 STG.E [R166.64], R170 ;  /* 0x000000aaa6003986 */ /* 0x0085e2000c101904 */
[C---:B-1----:R-:W-:Y:S01]  /*42f00*/  IMAD.WIDE R164, R0.reuse, 0x4, R6 ;  /* 0x0000000400a47825 */ /* 0x042fe200078e0206 */
[----:B------:R-:W-:-:S04]  /*42f10*/  IADD3 R3, R0, c[0x0][0x198], RZ ;  /* 0x0000660000037a10 */ /* 0x000fc80007ffe0ff */
[----:B------:R1:W-:Y:S01]  /*42f20*/  @P4 STG.E [R164.64], R171 ;  /* 0x000000aba4004986 */ /* 0x0003e2000c101904 */
[----:B--2---:R-:W-:-:S03]  /*42f30*/  IMAD.WIDE R166, R3, 0x4, R162 ;  /* 0x0000000403a67825 */ /* 0x004fc600078e02a2 */
[----:B------:R-:W-:Y:S01]  /*42f40*/  @P5 STG.E [R168.64], R173 ;  /* 0x000000ada8005986 */ /* 0x000fe2000c101904 */
[----:B------:R-:W-:Y:S02]  /*42f50*/  ISETP.LT.AND P5, PT, R139, c[0x0][0x178], !P1 ;  /* 0x00005e008b007a0c */ /* 0x000fe40004fa1270 */
[----:B------:R-:W-:Y:S01]  /*42f60*/  ISETP.LT.AND P1, PT, R99, c[0x0][0x178], !P1 ;  /* 0x00005e0063007a0c */ /* 0x000fe20004f21270 */
[----:B------:R2:W-:Y:S01]  /*42f70*/  @P6 STG.E [R166.64], R245 ;  /* 0x000000f5a6006986 */ /* 0x0005e2000c101904 */
[----:B-1----:R-:W-:-:S05]  /*42f80*/  IMAD.WIDE R164, R3, 0x4, R160 ;  /* 0x0000000403a47825 */ /* 0x002fca00078e02a0 */
[----:B------:R1:W-:Y:S04]  /*42f90*/  @P0 STG.E [R164.64], R244 ;  /* 0x000000f4a4000986 */ /* 0x0003e8000c101904 */
        /* <DEDUP_REMOVED lines=13> */
[----:B------:R-:W-:Y:S02]  /*43070*/  IADD3 R168, R252, 0x59, RZ ;  /* 0x00000059fca87810 */ /* 0x000fe40007ffe0ff */
[----:B------:R-:W-:Y:S02]  /*43080*/  IADD3 R3, R3, c[0x0][0x198], RZ ;  /* 0x0000660003037a10 */ /* 0x000fe40007ffe0ff */
[----:B------:R-:W-:Y:S02]  /*43090*/  ISETP.GE.AND P5, PT, R168, c[0x0][0x17c], PT ;  /* 0x00005f00a8007a0c */ /* 0x000fe40003fa6270 */
[----:B------:R-:W-:Y:S01]  /*430a0*/  IADD3 R0, R252, 0x60, RZ ;  /* 0x00000060fc007810 */ /* 0x000fe20007ffe0ff */
[----:B------:R-:W-:Y:S01]  /*430b0*/  IMAD.WIDE R164, R3, 0x4, R162 ;  /* 0x0000000403a47825 */ /* 0x000fe200078e02a2 */
[----:B------:R-:W-:-:S03]  /*430c0*/  ISETP.LT.AND P2, PT, R99, c[0x0][0x178], !P2 ;  /* 0x00005e0063007a0c */ /* 0x000fc60005741270 */
[----:B------:R-:W-:Y:S01]  /*430d0*/  IMAD.WIDE R166, R3, 0x4, R160 ;  /* 0x0000000403a67825 */ /* 0x000fe200078e02a0 */
[----:B------:R-:W-:-:S03]  /*430e0*/  ISETP.LT.AND P1, PT, R207, c[0x0][0x178], !P5 ;  /* 0x00005e00cf007a0c */ /* 0x000fc60006f21270 */
[C---:B------:R-:W-:Y:S01]  /*430f0*/  IMAD.WIDE R168, R3.reuse, 0x4, R6 ;  /* 0x0000000403a87825 */ /* 0x040fe200078e0206 */
[----:B------:R-:W-:Y:S01]  /*43100*/  ISETP.GE.AND P0, PT, R0, c[0x0][0x17c], PT ;  /* 0x00005f0000007a0c */ /* 0x000fe20003f06270 */
[----:B------:R1:W-:Y:S01]  /*43110*/  @P4 STG.E [R164.64], R172 ;  /* 0x000000aca4004986 */ /* 0x0003e2000c101904 */
[----:B------:R-:W-:-:S03]  /*43120*/  IADD3 R0, R3, c[0x0][0x198], RZ ;  /* 0x0000660003007a10 */ /* 0x000fc60007ffe0ff */
[----:B------:R1:W-:Y:S01]  /*43130*/  @P6 STG.E [R166.64], R174 ;  /* 0x000000aea6006986 */ /* 0x0003e2000c101904 */
[----:B------:R-:W-:-:S03]  /*43140*/  ISETP.LT.AND P6, PT, R139, c[0x0][0x178], !P5 ;  /* 0x00005e008b007a0c */ /* 0x000fc60006fc1270 */
[----:B------:R1:W-:Y:S01]  /*43150*/  @P3 STG.E [R168.64], R175 ;  /* 0x000000afa8003986 */ /* 0x0003e2000c101904 */
[----:B------:R-:W-:Y:S02]  /*43160*/  ISETP.LT.AND P3, PT, R138, c[0x0][0x178], !P5 ;  /* 0x00005e008a007a0c */ /* 0x000fe40006f61270 */
[----:B------:R-:W-:Y:S01]  /*43170*/  ISETP.LT.AND P5, PT, R99, c[0x0][0x178], !P5 ;  /* 0x00005e0063007a0c */ /* 0x000fe20006fa1270 */
[----:B-1----:R-:W-:Y:S01]  /*43180*/  IMAD.WIDE R164, R3, 0x4, R4 ;  /* 0x0000000403a47825 */ /* 0x002fe200078e0204 */
[----:B------:R-:W4:Y:S03]  /*43190*/  LDL.LU R174, [R1+0xba8] ;  /* 0x000ba80001ae7983 */ /* 0x000f260000300800 */
[----:B------:R-:W-:Y:S01]  /*431a0*/  IMAD.WIDE R166, R0, 0x4, R162 ;  /* 0x0000000400a67825 */ /* 0x000fe200078e02a2 */
[----:B------:R-:W-:Y:S01]  /*431b0*/  IADD3 R168, R252, 0x5a, RZ ;  /* 0x0000005afca87810 */ /* 0x000fe20007ffe0ff */
[----:B------:R-:W4:Y:S03]  /*431c0*/  LDL.LU R175, [R1+0xa28] ;  /* 0x000a280001af7983 */ /* 0x000f260000300800 */
[----:B------:R-:W-:Y:S01]  /*431d0*/  ISETP.GE.AND P4, PT, R168, c[0x0][0x17c], PT ;  /* 0x00005f00a8007a0c */ /* 0x000fe20003f86270 */
[C---:B------:R-:W-:Y:S01]  /*431e0*/  IMAD.WIDE R168, R0.reuse, 0x4, R4 ;  /* 0x0000000400a87825 */ /* 0x040fe200078e0204 */
[----:B--2---:R1:W-:Y:S04]  /*431f0*/  @P2 STG.E [R164.64], R245 ;  /* 0x000000f5a4002986 */ /* 0x0043e8000c101904 */
[----:B---3--:R2:W-:Y:S04]  /*43200*/  @P1 STG.E [R166.64], R244 ;  /* 0x000000f4a6001986 */ /* 0x0085e8000c101904 */
[----:B-1----:R-:W3:Y:S01]  /*43210*/  LDL.LU R245, [R1+0x458] ;  /* 0x0004580001f57983 */ /* 0x002ee20000300800 */
[----:B------:R-:W-:-:S04]  /*43220*/  IMAD.WIDE R164, R0, 0x4, R160 ;  /* 0x0000000400a47825 */ /* 0x000fc800078e02a0 */
[----:B--2---:R-:W-:Y:S01]  /*43230*/  IMAD.WIDE R166, R0, 0x4, R6 ;  /* 0x0000000400a67825 */ /* 0x004fe200078e0206 */
[----:B------:R-:W2:Y:S04]  /*43240*/  LDL.LU R244, [R1+0xc4c] ;  /* 0x000c4c0001f47983 */ /* 0x000ea80000300800 */
[----:B------:R-:W-:Y:S04]  /*43250*/  @P3 STG.E [R164.64], R173 ;  /* 0x000000ada4003986 */ /* 0x000fe8000c101904 */
[----:B------:R-:W-:Y:S04]  /*43260*/  @P6 STG.E [R166.64], R250 ;  /* 0x000000faa6006986 */ /* 0x000fe8000c101904 */
[----:B----4-:R1:W-:Y:S04]  /*43270*/  @P5 STG.E [R168.64], R249 ;  /* 0x000000f9a8005986 */ /* 0x0103e8000c101904 */
[----:B-1----:R-:W4:Y:S04]  /*43280*/  LDL.LU R249, [R1+0xbac] ;  /* 0x000bac0001f97983 */ /* 0x002f280000300800 */
[----:B------:R-:W4:Y:S04]  /*43290*/  LDL.LU R171, [R1+0xa2c] ;  /* 0x000a2c0001ab7983 */ /* 0x000f280000300800 */
[----:B------:R-:W4:Y:S01]  /*432a0*/  LDL.LU R250, [R1+0x45c] ;  /* 0x00045c0001fa7983 */ /* 0x000f220000300800 */
        /* <DEDUP_REMOVED lines=11> */
[----:B------:R-:W-:Y:S01]  /*43360*/  IMAD.WIDE R166, R3, 0x4, R160 ;  /* 0x0000000403a67825 */ /* 0x000fe200078e02a0 */
[----:B------:R-:W-:Y:S01]  /*43370*/  ISETP.LT.AND P5, PT, R207, c[0x0][0x178], !P2 ;  /* 0x00005e00cf007a0c */ /* 0x000fe200057a1270 */
[----:B------:R1:W-:Y:S01]  /*43380*/  @P1 STG.E [R164.64], R170 ;  /* 0x000000aaa4001986 */ /* 0x0003e2000c101904 */
[----:B------:R-:W-:Y:S02]  /*43390*/  ISETP.GE.AND P1, PT, R0, c[0x0][0x17c], PT ;  /* 0x00005f0000007a0c */ /* 0x000fe40003f26270 */
[C---:B------:R-:W-:Y:S01]  /*433a0*/  IADD3 R0, R3.reuse, c[0x0][0x198], RZ ;  /* 0x0000660003007a10 */ /* 0x040fe20007ffe0ff */
[C---:B------:R-:W-:Y:S01]  /*433b0*/  IMAD.WIDE R168, R3.reuse, 0x4, R4 ;  /* 0x0000000403a87825 */ /* 0x040fe200078e0204 */
        /* <DEDUP_REMOVED lines=16> */
[----:B----4-:R1:W-:Y:S04]  /*434c0*/  @P3 STG.E [R166.64], R249 ;  /* 0x000000f9a6003986 */ /* 0x0103e8000c101904 */
[----:B------:R-:W-:Y:S04]  /*434d0*/  @P4 STG.E [R164.64], R171 ;  /* 0x000000aba4004986 */ /* 0x000fe8000c101904 */
[----:B-1----:R-:W4:Y:S04]  /*434e0*/  LDL.LU R249, [R1+0xb8c] ;  /* 0x000b8c0001f97983 */ /* 0x002f280000300800 */
[----:B------:R1:W-:Y:S04]  /*434f0*/  @P2 STG.E [R168.64], R250 ;  /* 0x000000faa8002986 */ /* 0x0003e8000c101904 */
        /* <DEDUP_REMOVED lines=15> */
[----:B------:R-:W-:Y:S02]  /*435f0*/  IADD3 R0, R3, c[0x0][0x198], RZ ;  /* 0x0000660003007a10 */ /* 0x000fe40007ffe0ff */
[----:B------:R-:W-:Y:S01]  /*43600*/  ISETP.LT.AND P3, PT, R99, c[0x0][0x178], !P3 ;  /* 0x00005e0063007a0c */ /* 0x000fe20005f61270 */
[----:B-1----:R-:W-:-:S04]  /*43610*/  IMAD.WIDE R166, R3, 0x4, R4 ;  /* 0x0000000403a67825 */ /* 0x002fc800078e0204 */
[----:B------:R-:W-:Y:S01]  /*43620*/  IMAD.WIDE R164, R3, 0x4, R6 ;  /* 0x0000000403a47825 */ /* 0x000fe200078e0206 */
[----:B------:R-:W-:-:S03]  /*43630*/  IADD3 R172, R252, 0x5e, RZ ;  /* 0x0000005efcac7810 */ /* 0x000fc60007ffe0ff */
[C---:B------:R-:W-:Y:S01]  /*43640*/  IMAD.WIDE R168, R0.reuse, 0x4, R162 ;  /* 0x0000000400a87825 */ /* 0x040fe200078e02a2 */
[----:B------:R1:W-:Y:S03]  /*43650*/  @P2 STG.E [R164.64], R174 ;  /* 0x000000aea4002986 */ /* 0x0003e6000c101904 */
[----:B------:R-:W-:Y:S01]  /*43660*/  IMAD.WIDE R170, R0, 0x4, R160 ;  /* 0x0000000400aa7825 */ /* 0x000fe200078e02a0 */
[----:B------:R-:W-:Y:S01]  /*43670*/  @P1 STG.E [R166.64], R175 ;  /* 0x000000afa6001986 */ /* 0x000fe2000c101904 */
[----:B------:R-:W-:Y:S02]  /*43680*/  ISETP.GE.AND P2, PT, R172, c[0x0][0x17c], PT ;  /* 0x00005f00ac007a0c */ /* 0x000fe40003f46270 */
[----:B------:R-:W-:Y:S01]  /*43690*/  IADD3 R172, R252, 0x5f, RZ ;  /* 0x0000005ffcac7810 */ /* 0x000fe20007ffe0ff */
[C---:B-1----:R-:W-:Y:S01]  /*436a0*/  IMAD.WIDE R164, R0.reuse, 0x4, R6 ;  /* 0x0000000400a47825 */ /* 0x042fe200078e0206 */
[----:B------:R-:W-:Y:S01]  /*436b0*/  IADD3 R3, R0, c[0x0][0x198], RZ ;  /* 0x0000660000037a10 */ /* 0x000fe20007ffe0ff */
[----:B---3--:R-:W-:Y:S04]  /*436c0*/  @P5 STG.E [R168.64], R245 ;  /* 0x000000f5a8005986 */ /* 0x008fe8000c101904 */
[----:B--2---:R-:W-:Y:S04]  /*436d0*/  @P4 STG.E [R170.64], R244 ;  /* 0x000000f4aa004986 */ /* 0x004fe8000c101904 */
[----:B----4-:R1:W-:Y:S01]  /*436e0*/  @P6 STG.E [R164.64], R249 ;  /* 0x000000f9a4006986 */ /* 0x0103e2000c101904 */
[----:B------:R-:W-:Y:S01]  /*436f0*/  ISETP.GE.AND P6, PT, R172, c[0x0][0x17c], PT ;  /* 0x00005f00ac007a0c */ /* 0x000fe20003fc6270 */
[----:B-1----:R-:W-:-:S02]  /*43700*/  IMAD.WIDE R164, R0, 0x4, R4 ;  /* 0x0000000400a47825 */ /* 0x002fc400078e0204 */
[----:B------:R-:W2:Y:S04]  /*43710*/  LDL.LU R249, [R1+0xcac] ;  /* 0x000cac0001f97983 */ /* 0x000ea80000300800 */
[----:B------:R-:W3:Y:S04]  /*43720*/  LDL.LU R245, [R1+0xaec] ;  /* 0x000aec0001f57983 */ /* 0x000ee80000300800 */
[----:B------:R-:W4:Y:S04]  /*43730*/  LDL.LU R0, [R1+0xbb8] ;  /* 0x000bb80001007983 */ /* 0x000f280000300800 */
[----:B------:R-:W2:Y:S04]  /*43740*/  LDL.LU R172, [R1+0xbbc] ;  /* 0x000bbc0001ac7983 */ /* 0x000ea80000300800 */
[----:B------:R1:W-:Y:S04]  /*43750*/  @P3 STG.E [R164.64], R250 ;  /* 0x000000faa4003986 */ /* 0x0003e8000c101904 */
[----:B-1----:R-:W2:Y:S01]  /*43760*/  LDL.LU R164, [R1+0xca8] ;  /* 0x000ca80001a47983 */ /* 0x002ea20000300800 */
[----:B------:R-:W-:Y:S01]  /*43770*/  ISETP.LT.AND P5, PT, R207, c[0x0][0x178], !P2 ;  /* 0x00005e00cf007a0c */ /* 0x000fe200057a1270 */
[----:B------:R-:W-:-:S02]  /*43780*/  IMAD.WIDE R166, R3, 0x4, R162 ;  /* 0x0000000403a67825 */ /* 0x000fc400078e02a2 */
[----:B------:R-:W3:Y:S04]  /*43790*/  LDL.LU R165, [R1+0xc68] ;  /* 0x000c680001a57983 */ /* 0x000ee80000300800 */
[----:B------:R-:W3:Y:S04]  /*437a0*/  LDL.LU R173, [R1+0x630] ;  /* 0x0006300001ad7983 */ /* 0x000ee80000300800 */
[----:B------:R-:W3:Y:S04]  /*437b0*/  LDL.LU R174, [R1+0x130] ;  /* 0x0001300001ae7983 */ /* 0x000ee80000300800 */
[----:B------:R-:W3:Y:S04]  /*437c0*/  LDL.LU R175, [R1+0x30] ;  /* 0x0000300001af7983 */ /* 0x000ee80000300800 */
[----:B------:R-:W3:Y:S04]  /*437d0*/  LDL.LU R244, [R1+0x634] ;  /* 0x0006340001f47983 */ /* 0x000ee80000300800 */
[----:B------:R-:W3:Y:S04]  /*437e0*/  LDL.LU R250, [R1+0x134] ;  /* 0x0001340001fa7983 */ /* 0x000ee80000300800 */
[----:B--2---:R1:W-:Y:S04]  /*437f0*/  @P5 STG.E [R166.64], R164 ;  /* 0x000000a4a6005986 */ /* 0x0043e8000c101904 */
[----:B-1----:R-:W2:Y:S01]  /*43800*/  LDL.LU R167, [R1+0xae8] ;  /* 0x000ae80001a77983 */ /* 0x002ea20000300800 */
[----:B------:R-:W-:-:S02]  /*43810*/  ISETP.LT.AND P4, PT, R138, c[0x0][0x178], !P2 ;  /* 0x00005e008a007a0c */ /* 0x000fc40005781270 */
[----:B------:R-:W-:Y:S02]  /*43820*/  ISETP.LT.AND P1, PT, R139, c[0x0][0x178], !P2 ;  /* 0x00005e008b007a0c */ /* 0x000fe40005721270 */
[----:B------:R-:W-:Y:S01]  /*43830*/  ISETP.LT.AND P2, PT, R99, c[0x0][0x178], !P2 ;  /* 0x00005e0063007a0c */ /* 0x000fe20005741270 */
[----:B------:R-:W-:-:S04]  /*43840*/  IMAD.WIDE R168, R3, 0x4, R160 ;  /* 0x0000000403a87825 */ /* 0x000fc800078e02a0 */
[----:B------:R-:W-:-:S04]  /*43850*/  IMAD.WIDE R170, R3, 0x4, R6 ;  /* 0x0000000403aa7825 */ /* 0x000fc800078e0206 */
[----:B---3--:R1:W-:Y:S04]  /*43860*/  @P4 STG.E [R168.64], R165 ;  /* 0x000000a5a8004986 */ /* 0x0083e8000c101904 */
[----:B----4-:R3:W-:Y:S01]  /*43870*/  @P1 STG.E [R170.64], R0 ;  /* 0x00000000aa001986 */ /* 0x0107e2000c101904 */
[C---:B-1----:R-:W-:Y:S01]  /*43880*/  IMAD.WIDE R164, R3.reuse, 0x4, R4 ;  /* 0x0000000403a47825 */ /* 0x042fe200078e0204 */
[----:B------:R-:W-:Y:S02]  /*43890*/  IADD3 R3, R3, c[0x0][0x198], RZ ;  /* 0x0000660003037a10 */ /* 0x000fe40007ffe0ff */
[----:B---3--:R-:W-:-:S03]  /*438a0*/  IADD3 R0, R252, 0x61, RZ ;  /* 0x00000061fc007810 */ /* 0x008fc60007ffe0ff */
[C---:B------:R-:W-:Y:S01]  /*438b0*/  IMAD.WIDE R170, R3.reuse, 0x4, R162 ;  /* 0x0000000403aa7825 */ /* 0x040fe200078e02a2 */
[----:B------:R-:W-:Y:S02]  /*438c0*/  ISETP.GE.AND P4, PT, R0, c[0x0][0x17c], PT ;  /* 0x00005f0000007a0c */ /* 0x000fe40003f86270 */
[C---:B------:R-:W-:Y:S01]  /*438d0*/  IADD3 R0, R3.reuse, c[0x0][0x198], RZ ;  /* 0x0000660003007a10 */ /* 0x040fe20007ffe0ff */
[C---:B------:R-:W-:Y:S01]  /*438e0*/  IMAD.WIDE R168, R3.reuse, 0x4, R160 ;  /* 0x0000000403a87825 */ /* 0x040fe200078e02a0 */
[----:B--2---:R1:W-:Y:S03]  /*438f0*/  @P2 STG.E [R164.64], R167 ;  /* 0x000000a7a4002986 */ /* 0x0043e6000c101904 */
[----:B-1----:R-:W-:-:S04]  /*43900*/  IMAD.WIDE R166, R3, 0x4, R6 ;  /* 0x0000000403a67825 */ /* 0x002fc800078e0206 */
[----:B------:R-:W-:Y:S02]  /*43910*/  IMAD.WIDE R164, R3, 0x4, R4 ;  /* 0x0000000403a47825 */ /* 0x000fe400078e0204 */
[----:B------:R-:W2:Y:S01]  /*43920*/  LDL.LU R3, [R1+0xc6c] ;  /* 0x000c6c0001037983 */ /* 0x000ea20000300800 */
[----:B------:R-:W-:Y:S02]  /*43930*/  ISETP.LT.AND P3, PT, R207, c[0x0][0x178], !P6 ;  /* 0x00005e00cf007a0c */ /* 0x000fe40007761270 */
[----:B------:R-:W-:Y:S02]  /*43940*/  ISETP.LT.AND P1, PT, R138, c[0x0][0x178], !P6 ;  /* 0x00005e008a007a0c */ /* 0x000fe40007721270 */
[----:B------:R-:W-:Y:S02]  /*43950*/  ISETP.LT.AND P5, PT, R139, c[0x0][0x178], !P6 ;  /* 0x00005e008b007a0c */ /* 0x000fe400077a1270 */
[----:B------:R-:W-:-:S07]  /*43960*/  ISETP.LT.AND P6, PT, R99, c[0x0][0x178], !P6 ;  /* 0x00005e0063007a0c */ /* 0x000fce00077c1270 */
[----:B------:R1:W-:Y:S04]  /*43970*/  @P3 STG.E [R170.64], R249 ;  /* 0x000000f9aa003986 */ /* 0x0003e8000c101904 */
[----:B-1----:R-:W3:Y:S01]  /*43980*/  LDL.LU R249, [R1+0x1b44] ;  /* 0x001b440001f97983 */ /* 0x002ee20000300800 */
[----:B------:R-:W-:Y:S01]  /*43990*/  ISETP.LT.AND P2, PT, R207, c[0x0][0x178], !P0 ;  /* 0x00005e00cf007a0c */ /* 0x000fe20004741270 */
[----:B------:R-:W-:Y:S01]  /*439a0*/  IMAD.WIDE R170, R0, 0x4, R162 ;  /* 0x0000000400aa7825 */ /* 0x000fe200078e02a2 */
[----:B------:R-:W-:Y:S01]  /*439b0*/  ISETP.LT.AND P3, PT, R138, c[0x0][0x178], !P0 ;  /* 0x00005e008a007a0c */ /* 0x000fe20004761270 */
[----:B--2---:R-:W-:Y:S04]  /*439c0*/  @P1 STG.E [R168.64], R3 ;  /* 0x00000003a8001986 */ /* 0x004fe8000c101904 */
[----:B------:R-:W-:Y:S04]  /*439d0*/  @P5 STG.E [R166.64], R172 ;  /* 0x000000aca6005986 */ /* 0x000fe8000c101904 */
[----:B------:R1:W-:Y:S04]  /*439e0*/  @P6 STG.E [R164.64], R245 ;  /* 0x000000f5a4006986 */ /* 0x0003e8000c101904 */
[----:B-1----:R-:W2:Y:S04]  /*439f0*/  LDL.LU R245, [R1+0x34] ;  /* 0x0000340001f57983 */ /* 0x002ea80000300800 */
[----:B------:R-:W-:Y:S01]  /*43a00*/  @P2 STG.E [R170.64], R173 ;  /* 0x000000adaa002986 */ /* 0x000fe2000c101904 */
[----:B------:R-:W-:-:S02]  /*43a10*/  ISETP.LT.AND P2, PT, R139, c[0x0][0x178], !P0 ;  /* 0x00005e008b007a0c */ /* 0x000fc40004741270 */
[----:B------:R-:W-:Y:S01]  /*43a20*/  ISETP.LT.AND P0, PT, R99, c[0x0][0x178], !P0 ;  /* 0x00005e0063007a0c */ /* 0x000fe20004701270 */
[----:B------:R-:W-:Y:S01]  /*43a30*/  IMAD.WIDE R166, R0, 0x4, R160 ;  /* 0x0000000400a67825 */ /* 0x000fe200078e02a0 */
[----:B------:R-:W-:Y:S01]  /*43a40*/  IADD3 R164, R252, 0x62, RZ ;  /* 0x00000062fca47810 */ /* 0x000fe20007ffe0ff */
[----:B------:R-:W4:Y:S03]  /*43a50*/  LDL.LU R172, [R1+0x180] ;  /* 0x0001800001ac7983 */ /* 0x000f260000300800 */
[----:B------:R-:W-:Y:S01]  /*43a60*/  ISETP.GE.AND P1, PT, R164, c[0x0][0x17c], PT ;  /* 0x00005f00a4007a0c */ /* 0x000fe20003f26270 */
[C---:B------:R-:W-:Y:S01]  /*43a70*/  IMAD.WIDE R164, R0.reuse, 0x4, R6 ;  /* 0x0000000400a47825 */ /* 0x040fe200078e0206 */
[----:B------:R-:W-:Y:S03]  /*43a80*/  @P3 STG.E [R166.64], R174 ;  /* 0x000000aea6003986 */ /* 0x000fe6000c101904 */
[----:B------:R-:W-:Y:S01]  /*43a90*/  IMAD.WIDE R168, R0, 0x4, R4 ;  /* 0x0000000400a87825 */ /* 0x000fe200078e0204 */
[----:B------:R-:W-:Y:S01]  /*43aa0*/  @P2 STG.E [R164.64], R175 ;  /* 0x000000afa4002986 */ /* 0x000fe2000c101904 */
[----:B------:R-:W-:-:S02]  /*43ab0*/  ISETP.LT.AND P6, PT, R207, c[0x0][0x178], !P4 ;  /* 0x00005e00cf007a0c */ /* 0x000fc400067c1270 */
[----:B------:R-:W-:Y:S01]  /*43ac0*/  ISETP.LT.AND P5, PT, R138, c[0x0][0x178], !P4 ;  /* 0x00005e008a007a0c */ /* 0x000fe200067a1270 */
[----:B------:R1:W-:Y:S01]  /*43ad0*/  @P0 STG.E [R168.64], R248 ;  /* 0x000000f8a8000986 */ /* 0x0003e2000c101904 */
[----:B------:R-:W-:-:S03]  /*43ae0*/  IADD3 R3, R0, c[0x0][0x198], RZ ;  /* 0x0000660000037a10 */ /* 0x000fc60007ffe0ff */
[----:B-1----:R-:W4:Y:S02]  /*43af0*/  LDL.LU R248, [R1+0x760] ;  /* 0x0007600001f87983 */ /* 0x002f240000300800 */
[C---:B------:R-:W-:Y:S02]  /*43b00*/  IMAD.WIDE R170, R3.reuse, 0x4, R162 ;  /* 0x0000000403aa7825 */ /* 0x040fe400078e02a2 */
[----:B------:R-:W4:Y:S02]  /*43b10*/  LDL.LU R173, [R1+0xd0] ;  /* 0x0000d00001ad7983 */ /* 0x000f240000300800 */
[----:B------:R-:W-:Y:S02]  /*43b20*/  IMAD.WIDE R166, R3, 0x4, R160 ;  /* 0x0000000403a67825 */ /* 0x000fe400078e02a0 */
[----:B------:R1:W-:Y:S04]  /*43b30*/  @P6 STG.E [R170.64], R244 ;  /* 0x000000f4aa006986 */ /* 0x0003e8000c101904 */
[----:B------:R-:W4:Y:S04]  /*43b40*/  LDL.LU R174, [R1+0x10] ;  /* 0x0000100001ae7983 */ /* 0x000f280000300800 */
[----:B------:R3:W-:Y:S04]  /*43b50*/  @P5 STG.E [R166.64], R250 ;  /* 0x000000faa6005986 */ /* 0x0007e8000c101904 */
[----:B-1----:R-:W4:Y:S04]  /*43b60*/  LDL.LU R244, [R1+0x764] ;  /* 0x0007640001f47983 */ /* 0x002f280000300800 */
[----:B---3--:R-:W3:Y:S01]  /*43b70*/  LDL.LU R250, [R1+0x184] ;  /* 0x0001840001fa7983 */ /* 0x008ee20000300800 */
[----:B------:R-:W-:Y:S01]  /*43b80*/  ISETP.LT.AND P6, PT, R139, c[0x0][0x178], !P4 ;  /* 0x00005e008b007a0c */ /* 0x000fe200067c1270 */
[----:B------:R-:W-:-:S02]  /*43b90*/  IMAD.WIDE R164, R3, 0x4, R6 ;  /* 0x0000000403a47825 */ /* 0x000fc400078e0206 */
[----:B------:R-:W3:Y:S10]  /*43ba0*/  LDL.LU R175, [R1+0xd4] ;  /* 0x0000d40001af7983 */ /* 0x000ef40000300800 */
[----:B--2---:R1:W-:Y:S04]  /*43bb0*/  @P6 STG.E [R164.64], R245 ;  /* 0x000000f5a4006986 */ /* 0x0043e8000c101904 */
[----:B-1----:R-:W2:Y:S01]  /*43bc0*/  LDL.LU R245, [R1+0x14] ;  /* 0x0000140001f57983 */ /* 0x002ea20000300800 */
[----:B------:R-:W-:-:S02]  /*43bd0*/  ISETP.LT.AND P4, PT, R99, c[0x0][0x178], !P4 ;  /* 0x00005e0063007a0c */ /* 0x000fc40006781270 */
[----:B------:R-:W-:Y:S02]  /*43be0*/  ISETP.LT.AND P5, PT, R207, c[0x0][0x178], !P1 ;  /* 0x00005e00cf007a0c */ /* 0x000fe40004fa1270 */
[C---:B------:R-:W-:Y:S02]  /*43bf0*/  IADD3 R0, R3.reuse, c[0x0][0x198], RZ ;  /* 0x0000660003007a10 */ /* 0x040fe40007ffe0ff */
[----:B------:R-:W-:Y:S02]  /*43c00*/  IADD3 R171, R252, 0x63, RZ ;  /* 0x00000063fcab7810 */ /* 0x000fe40007ffe0ff */
[----:B------:R-:W-:Y:S01]  /*43c10*/  ISETP.LT.AND P3, PT, R138, c[0x0][0x178], !P1 ;  /* 0x00005e008a007a0c */ /* 0x000fe20004f61270 */
[----:B------:R-:W-:Y:S01]  /*43c20*/  IMAD.WIDE R166, R3, 0x4, R4 ;  /* 0x0000000403a67825 */ /* 0x000fe200078e0204 */
[----:B------:R-:W-:Y:S02]  /*43c30*/  ISETP.LT.AND P0, PT, R139, c[0x0][0x178], !P1 ;  /* 0x00005e008b007a0c */ /* 0x000fe40004f01270 */
[----:B------:R-:W-:Y:S01]  /*43c40*/  ISETP.GE.AND P6, PT, R171, c[0x0][0x17c], PT ;  /* 0x00005f00ab007a0c */ /* 0x000fe20003fc6270 */
[----:B------:R-:W-:Y:S01]  /*43c50*/  IMAD.WIDE R168, R0, 0x4, R162 ;  /* 0x0000000400a87825 */ /* 0x000fe200078e02a2 */
[----:B------:R1:W-:Y:S01]  /*43c60*/  @P4 STG.E [R166.64], R249 ;  /* 0x000000f9a6004986 */ /* 0x0003e2000c101904 */
[----:B------:R-:W-:-:S02]  /*43c70*/  ISETP.LT.AND P1, PT, R99, c[0x0][0x178], !P1 ;  /* 0x00005e0063007a0c */ /* 0x000fc40004f21270 */
[----:B------:R-:W-:Y:S01]  /*43c80*/  ISETP.LT.AND P4, PT, R207, c[0x0][0x178], !P6 ;  /* 0x00005e00cf007a0c */ /* 0x000fe20007781270 */
[----:B------:R-:W-:Y:S01]  /*43c90*/  IMAD.WIDE R164, R0, 0x4, R6 ;  /* 0x0000000400a47825 */ /* 0x000fe200078e0206 */
[----:B------:R-:W-:Y:S01]  /*43ca0*/  IADD3 R170, R252, 0x65, RZ ;  /* 0x00000065fcaa7810 */ /* 0x000fe20007ffe0ff */
[----:B----4-:R4:W-:Y:S01]  /*43cb0*/  @P5 STG.E [R168.64], R248 ;  /* 0x000000f8a8005986 */ /* 0x0109e2000c101904 */
[----:B------:R-:W-:Y:S01]  /*43cc0*/  ISETP.LT.AND P5, PT, R138, c[0x0][0x178], !P6 ;  /* 0x00005e008a007a0c */ /* 0x000fe200077a1270 */
[C-C-:B-1----:R-:W-:Y:S01]  /*43cd0*/  IMAD.WIDE R166, R0.reuse, 0x4, R160.reuse ;  /* 0x0000000400a67825 */ /* 0x142fe200078e02a0 */
[----:B------:R-:W-:Y:S01]  /*43ce0*/  IADD3 R3, R0, c[0x0][0x198], RZ ;  /* 0x0000660000037a10 */ /* 0x000fe20007ffe0ff */
[----:B------:R-:W2:Y:S01]  /*43cf0*/  LDL.LU R249, [R1+0xe0] ;  /* 0x0000e00001f97983 */ /* 0x000ea20000300800 */
[----:B------:R-:W-:Y:S02]  /*43d00*/  ISETP.GE.AND P2, PT, R170, c[0x0][0x17c], PT ;  /* 0x00005f00aa007a0c */ /* 0x000fe40003f46270 */
[----:B------:R-:W-:Y:S01]  /*43d10*/  IADD3 R170, R252, 0x64, RZ ;  /* 0x00000064fcaa7810 */ /* 0x000fe20007ffe0ff */
[----:B------:R1:W-:Y:S04]  /*43d20*/  @P3 STG.E [R166.64], R172 ;  /* 0x000000aca6003986 */ /* 0x0003e8000c101904 */
[----:B------:R1:W-:Y:S01]  /*43d30*/  @P0 STG.E [R164.64], R173 ;  /* 0x000000ada4000986 */ /* 0x0003e2000c101904 */
[----:B----4-:R-:W-:Y:S01]  /*43d40*/  IMAD.WIDE R168, R3, 0x4, R160 ;  /* 0x0000000403a87825 */ /* 0x010fe200078e02a0 */
[----:B------:R-:W-:-:S02]  /*43d50*/  ISETP.GE.AND P3, PT, R170, c[0x0][0x17c], PT ;  /* 0x00005f00aa007a0c */ /* 0x000fc40003f66270 */
[----:B------:R-:W4:Y:S01]  /*43d60*/  LDL.LU R170, [R1+0x1d0] ;  /* 0x0001d00001aa7983 */ /* 0x000f220000300800 */
[----:B-1----:R-:W-:-:S03]  /*43d70*/  IMAD.WIDE R166, R3, 0x4, R162 ;  /* 0x0000000403a67825 */ /* 0x002fc600078e02a2 */
[----:B------:R-:W4:Y:S01]  /*43d80*/  LDL.LU R171, [R1+0x50] ;  /* 0x0000500001ab7983 */ /* 0x000f220000300800 */
[----:B------:R-:W-:Y:S01]  /*43d90*/  IMAD.WIDE R164, R0, 0x4, R4 ;  /* 0x0000000400a47825 */ /* 0x000fe200078e0204 */
[----:B------:R-:W-:-:S04]  /*43da0*/  IADD3 R0, R3, c[0x0][0x198], RZ ;  /* 0x0000660003007a10 */ /* 0x000fc80007ffe0ff */
[----:B------:R1:W-:Y:S04]  /*43db0*/  @P1 STG.E [R164.64], R174 ;  /* 0x000000aea4001986 */ /* 0x0003e8000c101904 */
[----:B------:R1:W-:Y:S04]  /*43dc0*/  @P4 STG.E [R166.64], R244 ;  /* 0x000000f4a6004986 */ /* 0x0003e8000c101904 */
[----:B---3--:R3:W-:Y:S01]  /*43dd0*/  @P5 STG.E [R168.64], R250 ;  /* 0x000000faa8005986 */ /* 0x0087e2000c101904 */
[----:B-1----:R-:W-:-:S03]  /*43de0*/  IMAD.WIDE R164, R3, 0x4, R6 ;  /* 0x0000000403a47825 */ /* 0x002fc600078e0206 */
[----:B------:R-:W4:Y:S01]  /*43df0*/  LDL.LU R244, [R1+0x7d4] ;  /* 0x0007d40001f47983 */ /* 0x000f220000300800 */
[----:B------:R-:W-:-:S03]  /*43e00*/  IMAD.WIDE R166, R3, 0x4, R4 ;  /* 0x0000000403a67825 */ /* 0x000fc600078e0204 */
[----:B---3--:R-:W3:Y:S04]  /*43e10*/  LDL.LU R250, [R1+0x1d4] ;  /* 0x0001d40001fa7983 */ /* 0x008ee80000300800 */
[----:B------:R-:W3:Y:S01]  /*43e20*/  LDL.LU R3, [R1+0x7d0] ;  /* 0x0007d00001037983 */ /* 0x000ee20000300800 */
[----:B------:R-:W-:Y:S02]  /*43e30*/  ISETP.LT.AND P0, PT, R139, c[0x0][0x178], !P6 ;  /* 0x00005e008b007a0c */ /* 0x000fe40007701270 */
[----:B------:R-:W-:Y:S01]  /*43e40*/  ISETP.LT.AND P6, PT, R99, c[0x0][0x178], !P6 ;  /* 0x00005e0063007a0c */ /* 0x000fe200077c1270 */
[----:B------:R-:W4:Y:S10]  /*43e50*/  LDL.LU R174, [R1+0xe4] ;  /* 0x0000e40001ae7983 */ /* 0x000f340000300800 */
[----:B------:R-:W-:Y:S04]  /*43e60*/  @P0 STG.E [R164.64], R175 ;  /* 0x000000afa4000986 */ /* 0x000fe8000c101904 */
[----:B--2---:R1:W-:Y:S04]  /*43e70*/  @P6 STG.E [R166.64], R245 ;  /* 0x000000f5a6006986 */ /* 0x0043e8000c101904 */
[----:B-1----:R-:W2:Y:S01]  /*43e80*/  LDL.LU R245, [R1+0x54] ;  /* 0x0000540001f57983 */ /* 0x002ea20000300800 */
[----:B------:R-:W-:-:S02]  /*43e90*/  ISETP.LT.AND P5, PT, R207, c[0x0][0x178], !P3 ;  /* 0x00005e00cf007a0c */ /* 0x000fc40005fa1270 */
[----:B------:R-:W-:Y:S01]  /*43ea0*/  IADD3 R168, R252, 0x68, RZ ;  /* 0x00000068fca87810 */ /* 0x000fe20007ffe0ff */
[----:B------:R-:W2:Y:S01]  /*43eb0*/  LDL.LU R248, [R1+0x8d0] ;  /* 0x0008d00001f87983 */ /* 0x000ea20000300800 */
[----:B------:R-:W-:Y:S02]  /*43ec0*/  ISETP.LT.AND P1, PT, R138, c[0x0][0x178], !P3 ;  /* 0x00005e008a007a0c */ /* 0x000fe40005f21270 */
[----:B------:R-:W-:Y:S01]  /*43ed0*/  ISETP.LT.AND P4, PT, R139, c[0x0][0x178], !P3 ;  /* 0x00005e008b007a0c */ /* 0x000fe20005f81270 */
[----:B------:R-:W-:Y:S01]  /*43ee0*/  IMAD.WIDE R164, R0, 0x4, R160 ;  /* 0x0000000400a47825 */ /* 0x000fe200078e02a0 */
[----:B------:R-:W-:Y:S01]  /*43ef0*/  ISETP.GE.AND P0, PT, R168, c[0x0][0x17c], PT ;  /* 0x00005f00a8007a0c */ /* 0x000fe20003f06270 */
[----:B------:R-:W2:Y:S02]  /*43f00*/  LDL.LU R172, [R1+0x3e0] ;  /* 0x0003e00001ac7983 */ /* 0x000ea40000300800 */
[C---:B------:R-:W-:Y:S01]  /*43f10*/  IMAD.WIDE R168, R0.reuse, 0x4, R162 ;  /* 0x0000000400a87825 */ /* 0x040fe200078e02a2 */
[----:B------:R-:W-:Y:S01]  /*43f20*/  ISETP.LT.AND P3, PT, R99, c[0x0][0x178], !P3 ;  /* 0x00005e0063007a0c */ /* 0x000fe20005f61270 */
[----:B------:R-:W2:Y:S01]  /*43f30*/  LDL.LU R173, [R1+0xf0] ;  /* 0x0000f00001ad7983 */ /* 0x000ea20000300800 */
[----:B------:R-:W-:Y:S01]  /*43f40*/  ISETP.LT.AND P6, PT, R207, c[0x0][0x178], !P2 ;  /* 0x00005e00cf007a0c */ /* 0x000fe200057c1270 */
[----:B------:R-:W-:-:S02]  /*43f50*/  IMAD.WIDE R166, R0, 0x4, R6 ;  /* 0x0000000400a67825 */ /* 0x000fc400078e0206 */
[----:B------:R-:W2:Y:S04]  /*43f60*/  LDL.LU R175, [R1+0x70] ;  /* 0x0000700001af7983 */ /* 0x000ea80000300800 */
[----:B---3--:R1:W-:Y:S01]  /*43f70*/  @P5 STG.E [R168.64], R3 ;  /* 0x00000003a8005986 */ /* 0x0083e2000c101904 */
[----:B------:R-:W-:-:S03]  /*43f80*/  ISETP.LT.AND P5, PT, R138, c[0x0][0x178], !P2 ;  /* 0x00005e008a007a0c */ /* 0x000fc600057a1270 */
[----:B----4-:R3:W-:Y:S01]  /*43f90*/  @P1 STG.E [R164.64], R170 ;  /* 0x000000aaa4001986 */ /* 0x0107e2000c101904 */
[----:B------:R-:W-:-:S03]  /*43fa0*/  ISETP.LT.AND P1, PT, R139, c[0x0][0x178], !P2 ;  /* 0x00005e008b007a0c */ /* 0x000fc60005721270 */
[----:B------:R4:W-:Y:S01]  /*43fb0*/  @P4 STG.E [R166.64], R249 ;  /* 0x000000f9a6004986 */ /* 0x0009e2000c101904 */
[C---:B-1----:R-:W-:Y:S01]  /*43fc0*/  IADD3 R3, R0.reuse, c[0x0][0x198], RZ ;  /* 0x0000660000037a10 */ /* 0x042fe20007ffe0ff */
[----:B---3--:R-:W-:-:S04]  /*43fd0*/  IMAD.WIDE R164, R0, 0x4, R4 ;  /* 0x0000000400a47825 */ /* 0x008fc800078e0204 */
[----:B----4-:R-:W-:Y:S01]  /*43fe0*/  IMAD.WIDE R166, R3, 0x4, R162 ;  /* 0x0000000403a67825 */ /* 0x010fe200078e02a2 */
[----:B------:R-:W-:Y:S01]  /*43ff0*/  @P3 STG.E [R164.64], R171 ;  /* 0x000000aba4003986 */ /* 0x000fe2000c101904 */
[----:B------:R-:W-:Y:S02]  /*44000*/  ISETP.LT.AND P2, PT, R99, c[0x0][0x178], !P2 ;  /* 0x00005e0063007a0c */ /* 0x000fe40005741270 */
[C---:B------:R-:W-:Y:S01]  /*44010*/  IMAD.WIDE R168, R3.reuse, 0x4, R160 ;  /* 0x0000000403a87825 */ /* 0x040fe200078e02a0 */
[----:B------:R1:W-:Y:S04]  /*44020*/  @P6 STG.E [R166.64], R244 ;  /* 0x000000f4a6006986 */ /* 0x0003e8000c101904 */
[----:B------:R3:W-:Y:S04]  /*44030*/  @P5 STG.E [R168.64], R250 ;  /* 0x000000faa8005986 */ /* 0x0007e8000c101904 */
[----:B-1----:R-:W4:Y:S01]  /*44040*/  LDL.LU R244, [R1+0x8d4] ;  /* 0x0008d40001f47983 */ /* 0x002f220000300800 */
[----:B------:R-:W-:-:S03]  /*44050*/  IMAD.WIDE R166, R3, 0x4, R6 ;  /* 0x0000000403a67825 */ /* 0x000fc600078e0206 */
[----:B---3--:R-:W3:Y:S01]  /*44060*/  LDL.LU R250, [R1+0x3e4] ;  /* 0x0003e40001fa7983 */ /* 0x008ee20000300800 */
[----:B------:R-:W-:-:S03]  /*44070*/  IMAD.WIDE R164, R3, 0x4, R4 ;  /* 0x0000000403a47825 */ /* 0x000fc600078e0204 */
[----:B------:R1:W-:Y:S04]  /*44080*/  @P1 STG.E [R166.64], R174 ;  /* 0x000000aea6001986 */ /* 0x0003e8000c101904 */
[----:B-1----:R-:W3:Y:S04]  /*44090*/  LDL.LU R174, [R1+0xf4] ;  /* 0x0000f40001ae7983 */ /* 0x002ee80000300800 */
[----:B--2---:R1:W-:Y:S04]  /*440a0*/  @P2 STG.E [R164.64], R245 ;  /* 0x000000f5a4002986 */ /* 0x0043e8000c101904 */
[----:B-1----:R-:W2:Y:S01]  /*440b0*/  LDL.LU R245, [R1+0x74] ;  /* 0x0000740001f57983 */ /* 0x002ea20000300800 */
[----:B------:R-:W-:-:S04]  /*440c0*/  IADD3 R170, R252, 0x66, RZ ;  /* 0x00000066fcaa7810 */ /* 0x000fc80007ffe0ff */
[----:B------:R-:W-:-:S04]  /*440d0*/  ISETP.GE.AND P4, PT, R170, c[0x0][0x17c], PT ;  /* 0x00005f00aa007a0c */ /* 0x000fc80003f86270 */
[----:B------:R-:W-:Y:S02]  /*440e0*/  ISETP.LT.AND P6, PT, R207, c[0x0][0x178], !P4 ;  /* 0x00005e00cf007a0c */ /* 0x000fe400067c1270 */
[----:B------:R-:W-:Y:S02]  /*440f0*/  ISETP.LT.AND P3, PT, R138, c[0x0][0x178], !P4 ;  /* 0x00005e008a007a0c */ /* 0x000fe40006761270 */
[----:B------:R-:W-:Y:S02]  /*44100*/  IADD3 R0, R3, c[0x0][0x198], RZ ;  /* 0x0000660003007a10 */ /* 0x000fe40007ffe0ff */
        /* <DEDUP_REMOVED lines=8> */
[----:B------:R-:W-:Y:S01]  /*44190*/  IMAD.WIDE R164, R0, 0x4, R6 ;  /* 0x0000000400a47825 */ /* 0x000fe200078e0206 */
[----:B------:R-:W-:Y:S01]  /*441a0*/  @P3 STG.E [R166.64], R172 ;  /* 0x000000aca6003986 */ /* 0x000fe2000c101904 */
[----:B------:R-:W-:Y:S02]  /*441b0*/  ISETP.LT.AND P3, PT, R138, c[0x0][0x178], !P1 ;  /* 0x00005e008a007a0c */ /* 0x000fe40004f61270 */
[C---:B------:R-:W-:Y:S01]  /*441c0*/  IADD3 R3, R0.reuse, c[0x0][0x198], RZ ;  /* 0x0000660000037a10 */ /* 0x040fe20007ffe0ff */
        /* <DEDUP_REMOVED lines=8> */
[----:B----4-:R1:W-:Y:S04]  /*44250*/  @P2 STG.E [R164.64], R244 ;  /* 0x000000f4a4002986 */ /* 0x0103e8000c101904 */
[----:B---3--:R3:W-:Y:S01]  /*44260*/  @P3 STG.E [R166.64], R250 ;  /* 0x000000faa6003986 */ /* 0x0087e2000c101904 */
[----:B-1----:R-:W-:-:S03]  /*44270*/  IMAD.WIDE R164, R3, 0x4, R6 ;  /* 0x0000000403a47825 */ /* 0x002fc600078e0206 */
[----:B---3--:R-:W3:Y:S01]  /*44280*/  LDL.LU R250, [R1+0xb0] ;  /* 0x0000b00001fa7983 */ /* 0x008ee20000300800 */
[----:B------:R-:W-:-:S03]  /*44290*/  IMAD.WIDE R166, R3, 0x4, R4 ;  /* 0x0000000403a67825 */ /* 0x000fc600078e0204 */
[----:B------:R-:W4:Y:S04]  /*442a0*/  LDL.LU R175, [R1+0x5d4] ;  /* 0x0005d40001af7983 */ /* 0x000f280000300800 */
[----:B------:R-:W3:Y:S04]  /*442b0*/  LDL.LU R244, [R1+0x104] ;  /* 0x0001040001f47983 */ /* 0x000ee80000300800 */
[----:B------:R-:W3:Y:S04]  /*442c0*/  LDL.LU R3, [R1+0x5d0] ;  /* 0x0005d00001037983 */ /* 0x000ee80000300800 */
[----:B------:R1:W-:Y:S04]  /*442d0*/  @P4 STG.E [R164.64], R174 ;  /* 0x000000aea4004986 */ /* 0x0003e8000c101904 */
[----:B-1----:R-:W3:Y:S04]  /*442e0*/  LDL.LU R165, [R1+0xbd0] ;  /* 0x000bd00001a57983 */ /* 0x002ee80000300800 */
[----:B--2---:R1:W-:Y:S04]  /*442f0*/  @P1 STG.E [R166.64], R245 ;  /* 0x000000f5a6001986 */ /* 0x0043e8000c101904 */
[----:B-1----:R-:W2:Y:S01]  /*44300*/  LDL.LU R167, [R1+0x100] ;  /* 0x0001000001a77983 */ /* 0x002ea20000300800 */
[----:B------:R-:W-:-:S02]  /*44310*/  ISETP.LT.AND P6, PT, R207, c[0x0][0x178], !P0 ;  /* 0x00005e00cf007a0c */ /* 0x000fc400047c1270 */
[----:B------:R-:W-:Y:S02]  /*44320*/  IADD3 R168, R252, 0x69, RZ ;  /* 0x00000069fca87810 */ /* 0x000fe40007ffe0ff */
[----:B------:R-:W-:Y:S01]  /*44330*/  ISETP.LT.AND P5, PT, R138, c[0x0][0x178], !P0 ;  /* 0x00005e008a007a0c */ /* 0x000fe200047a1270 */
[----:B------:R-:W-:Y:S01]  /*44340*/  IMAD.WIDE R170, R0, 0x4, R160 ;  /* 0x0000000400aa7825 */ /* 0x000fe200078e02a0 */
[----:B------:R-:W-:Y:S01]  /*44350*/  ISETP.LT.AND P3, PT, R139, c[0x0][0x178], !P0 ;  /* 0x00005e008b007a0c */ /* 0x000fe20004761270 */
[----:B------:R-:W4:Y:S01]  /*44360*/  LDL.LU R245, [R1+0xb4] ;  /* 0x0000b40001f57983 */ /* 0x000f220000300800 */
[----:B------:R-:W-:Y:S01]  /*44370*/  ISETP.GE.AND P2, PT, R168, c[0x0][0x17c], PT ;  /* 0x00005f00a8007a0c */ /* 0x000fe20003f46270 */
[C---:B------:R-:W-:Y:S02]  /*44380*/  IMAD.WIDE R168, R0.reuse, 0x4, R162 ;  /* 0x0000000400a87825 */ /* 0x040fe400078e02a2 */
[----:B------:R-:W4:Y:S04]  /*44390*/  LDL.LU R249, [R1+0xcf0] ;  /* 0x000cf00001f97983 */ /* 0x000f280000300800 */
[----:B------:R-:W4:Y:S04]  /*443a0*/  LDL.LU R248, [R1+0xb20] ;  /* 0x000b200001f87983 */ /* 0x000f280000300800 */
[----:B------:R-:W4:Y:S04]  /*443b0*/  LDL.LU R172, [R1+0x4a0] ;  /* 0x0004a00001ac7983 */ /* 0x000f280000300800 */
[----:B------:R-:W4:Y:S04]  /*443c0*/  LDL.LU R173, [R1+0xc0] ;  /* 0x0000c00001ad7983 */ /* 0x000f280000300800 */
[----:B------:R-:W4:Y:S04]  /*443d0*/  LDL.LU R174, [R1+0xcf4] ;  /* 0x000cf40001ae7983 */ /* 0x000f280000300800 */
[----:B---3--:R1:W-:Y:S04]  /*443e0*/  @P6 STG.E [R168.64], R165 ;  /* 0x000000a5a8006986 */ /* 0x0083e8000c101904 */
[----:B------:R3:W-:Y:S01]  /*443f0*/  @P5 STG.E [R170.64], R3 ;  /* 0x00000003aa005986 */ /* 0x0007e2000c101904 */
[C---:B-1----:R-:W-:Y:S01]  /*44400*/  IMAD.WIDE R164, R0.reuse, 0x4, R6 ;  /* 0x0000000400a47825 */ /* 0x042fe200078e0206 */
[----:B---3--:R-:W-:-:S04]  /*44410*/  IADD3 R3, R0, c[0x0][0x198], RZ ;  /* 0x0000660000037a10 */ /* 0x008fc80007ffe0ff */
[----:B--2---:R1:W-:Y:S02]  /*44420*/  @P3 STG.E [R164.64], R167 ;  /* 0x000000a7a4003986 */ /* 0x0043e4000c101904 */
        /* <DEDUP_REMOVED lines=11> */
[C---:B------:R-:W-:Y:S01]  /*444e0*/  IMAD.WIDE R168, R3.reuse, 0x4, R160 ;  /* 0x0000000403a87825 */ /* 0x040fe200078e02a0 */
[----:B------:R1:W-:Y:S03]  /*444f0*/  @P1 STG.E [R164.64], R250 ;  /* 0x000000faa4001986 */ /* 0x0003e6000c101904 */
[----:B------:R-:W-:Y:S01]  /*44500*/  IMAD.WIDE R170, R3, 0x4, R6 ;  /* 0x0000000403aa7825 */ /* 0x000fe200078e0206 */
[----:B-1----:R-:W3:Y:S04]  /*44510*/  LDL.LU R250, [R1+0x1b40] ;  /* 0x001b400001fa7983 */ /* 0x002ee80000300800 */
[----:B--2---:R-:W-:Y:S04]  /*44520*/  @P6 STG.E [R166.64], R0 ;  /* 0x00000000a6006986 */ /* 0x004fe8000c101904 */
[----:B----4-:R1:W-:Y:S04]  /*44530*/  @P5 STG.E [R168.64], R175 ;  /* 0x000000afa8005986 */ /* 0x0103e8000c101904 */
[----:B------:R2:W-:Y:S04]  /*44540*/  @P4 STG.E [R170.64], R244 ;  /* 0x000000f4aa004986 */ /* 0x0005e8000c101904 */
[----:B-1----:R-:W4:Y:S04]  /*44550*/  LDL.LU R175, [R1+0xb24] ;  /* 0x000b240001af7983 */ /* 0x002f280000300800 */
        /* <DEDUP_REMOVED lines=18> */
[----:B-1----:R-:W2:Y:S01]  /*44680*/  LDL.LU R245, [R1+0xc4] ;  /* 0x0000c40001f57983 */ /* 0x002ea20000300800 */
[C---:B------:R-:W-:Y:S01]  /*44690*/  IADD3 R0, R170.reuse, c[0x0][0x198], RZ ;  /* 0x00006600aa007a10 */ /* 0x040fe20007ffe0ff */
[----:B---3--:R-:W-:Y:S01]  /*446a0*/  IMAD.WIDE R164, R170, 0x4, R6 ;  /* 0x00000004aaa47825 */ /* 0x008fe200078e0206 */
[----:B------:R-:W-:Y:S01]  /*446b0*/  IADD3 R3, R252, 0x6f, RZ ;  /* 0x0000006ffc037810 */ /* 0x000fe20007ffe0ff */
[----:B------:R-:W3:Y:S02]  /*446c0*/  LDL.LU R171, [R1+0xa30] ;  /* 0x000a300001ab7983 */ /* 0x000ee40000300800 */
[----:B------:R-:W-:-:S02]  /*446d0*/  IMAD.WIDE R166, R170, 0x4, R4 ;  /* 0x00000004aaa67825 */ /* 0x000fc400078e0204 */
[----:B------:R1:W-:Y:S02]  /*446e0*/  @P3 STG.E [R164.64], R172 ;  /* 0x000000aca4003986 */ /* 0x0003e4000c101904 */
[----:B------:R-:W-:Y:S02]  /*446f0*/  IMAD.WIDE R168, R0, 0x4, R162 ;  /* 0x0000000400a87825 */ /* 0x000fe400078e02a2 */
[----:B------:R1:W-:Y:S01]  /*44700*/  @P1 STG.E [R166.64], R173 ;  /* 0x000000ada6001986 */ /* 0x0003e2000c101904 */
[----:B------:R-:W-:Y:S02]  /*44710*/  IADD3 R170, R252, 0x6d, RZ ;  /* 0x0000006dfcaa7810 */ /* 0x000fe40007ffe0ff */
[----:B------:R-:W-:Y:S01]  /*44720*/  ISETP.LT.AND P1, PT, R99, c[0x0][0x178], !P0 ;  /* 0x00005e0063007a0c */ /* 0x000fe20004721270 */
[----:B------:R-:W-:Y:S01]  /*44730*/  @P5 STG.E [R168.64], R174 ;  /* 0x000000aea8005986 */ /* 0x000fe2000c101904 */
[----:B-1----:R-:W-:-:S03]  /*44740*/  IMAD.WIDE R164, R0, 0x4, R6 ;  /* 0x0000000400a47825 */ /* 0x002fc600078e0206 */
[----:B------:R-:W3:Y:S01]  /*44750*/  LDL.LU R248, [R1+0xd24] ;  /* 0x000d240001f87983 */ /* 0x000ee20000300800 */
[----:B------:R-:W-:-:S03]  /*44760*/  IMAD.WIDE R166, R0, 0x4, R160 ;  /* 0x0000000400a67825 */ /* 0x000fc600078e02a0 */
[----:B------:R-:W3:Y:S01]  /*44770*/  LDL.LU R172, [R1+0xcc4] ;  /* 0x000cc40001ac7983 */ /* 0x000ee20000300800 */
[----:B------:R-:W-:Y:S02]  /*44780*/  ISETP.GE.AND P0, PT, R3, c[0x0][0x17c], PT ;  /* 0x00005f0003007a0c */ /* 0x000fe40003f06270 */
[----:B------:R-:W-:Y:S01]  /*44790*/  IADD3 R3, R0, c[0x0][0x198], RZ ;  /* 0x0000660000037a10 */ /* 0x000fe20007ffe0ff */
[----:B------:R-:W3:Y:S04]  /*447a0*/  LDL.LU R173, [R1+0xa34] ;  /* 0x000a340001ad7983 */ /* 0x000ee80000300800 */
[----:B----4-:R-:W-:Y:S04]  /*447b0*/  @P6 STG.E [R166.64], R175 ;  /* 0x000000afa6006986 */ /* 0x010fe8000c101904 */
[----:B--2---:R1:W-:Y:S01]  /*447c0*/  @P4 STG.E [R164.64], R244 ;  /* 0x000000f4a4004986 */ /* 0x0043e2000c101904 */
[----:B------:R-:W-:-:S03]  /*447d0*/  ISETP.GE.AND P4, PT, R170, c[0x0][0x17c], PT ;  /* 0x00005f00aa007a0c */ /* 0x000fc60003f86270 */
[----:B-1----:R-:W2:Y:S01]  /*447e0*/  LDL.LU R244, [R1+0x394] ;  /* 0x0003940001f47983 */ /* 0x002ea20000300800 */
[----:B------:R-:W-:-:S03]  /*447f0*/  IMAD.WIDE R164, R0, 0x4, R4 ;  /* 0x0000000400a47825 */ /* 0x000fc600078e0204 */
[----:B------:R-:W4:Y:S04]  /*44800*/  LDL.LU R0, [R1+0xcc0] ;  /* 0x000cc00001007983 */ /* 0x000f280000300800 */
[----:B------:R-:W2:Y:S01]  /*44810*/  LDL.LU R170, [R1+0xd20] ;  /* 0x000d200001aa7983 */ /* 0x000ea20000300800 */
[----:B------:R-:W-:Y:S02]  /*44820*/  ISETP.LT.AND P3, PT, R207, c[0x0][0x178], !P2 ;  /* 0x00005e00cf007a0c */ /* 0x000fe40005761270 */
[----:B------:R-:W-:Y:S01]  /*44830*/  ISETP.LT.AND P5, PT, R138, c[0x0][0x178], !P2 ;  /* 0x00005e008a007a0c */ /* 0x000fe200057a1270 */
[----:B------:R-:W-:Y:S01]  /*44840*/  IMAD.WIDE R166, R3, 0x4, R162 ;  /* 0x0000000403a67825 */ /* 0x000fe200078e02a2 */
[----:B------:R-:W-:Y:S01]  /*44850*/  ISETP.LT.AND P6, PT, R139, c[0x0][0x178], !P2 ;  /* 0x00005e008b007a0c */ /* 0x000fe200057c1270 */
[----:B------:R-:W3:Y:S02]  /*44860*/  LDL.LU R249, [R1+0xd40] ;  /* 0x000d400001f97983 */ /* 0x000ee40000300800 */
[----:B------:R-:W-:-:S02]  /*44870*/  IMAD.WIDE R168, R3, 0x4, R160 ;  /* 0x0000000403a87825 */ /* 0x000fc400078e02a0 */
[----:B------:R1:W-:Y:S04]  /*44880*/  @P1 STG.E [R164.64], R245 ;  /* 0x000000f5a4001986 */ /* 0x0003e8000c101904 */
[----:B------:R-:W3:Y:S04]  /*44890*/  LDL.LU R174, [R1+0xd10] ;  /* 0x000d100001ae7983 */ /* 0x000ee80000300800 */
[----:B------:R-:W3:Y:S01]  /*448a0*/  LDL.LU R175, [R1+0xc90] ;  /* 0x000c900001af7983 */ /* 0x000ee20000300800 */
[----:B-1----:R-:W-:-:S03]  /*448b0*/  IMAD.WIDE R164, R3, 0x4, R6 ;  /* 0x0000000403a47825 */ /* 0x002fc600078e0206 */
[----:B------:R-:W3:Y:S04]  /*448c0*/  LDL.LU R245, [R1+0xd44] ;  /* 0x000d440001f57983 */ /* 0x000ee80000300800 */
[----:B--2---:R-:W-:Y:S04]  /*448d0*/  @P3 STG.E [R166.64], R170 ;  /* 0x000000aaa6003986 */ /* 0x004fe8000c101904 */
[----:B----4-:R1:W-:Y:S04]  /*448e0*/  @P5 STG.E [R168.64], R0 ;  /* 0x00000000a8005986 */ /* 0x0103e8000c101904 */
[----:B---3--:R2:W-:Y:S01]  /*448f0*/  @P6 STG.E [R164.64], R171 ;  /* 0x000000aba4006986 */ /* 0x0085e2000c101904 */
[C---:B-1----:R-:W-:Y:S01]  /*44900*/  IADD3 R0, R3.reuse, c[0x0][0x198], RZ ;  /* 0x0000660003007a10 */ /* 0x042fe20007ffe0ff */
[----:B--2---:R-:W-:-:S02]  /*44910*/  IMAD.WIDE R170, R3, 0x4, R4 ;  /* 0x0000000403aa7825 */ /* 0x004fc400078e0204 */
[----:B------:R-:W2:Y:S01]  /*44920*/  LDL.LU R3, [R1+0x390] ;  /* 0x0003900001037983 */ /* 0x000ea20000300800 */
[----:B------:R-:W-:Y:S02]  /*44930*/  ISETP.LT.AND P2, PT, R99, c[0x0][0x178], !P2 ;  /* 0x00005e0063007a0c */ /* 0x000fe40005741270 */
[----:B------:R-:W-:Y:S02]  /*44940*/  ISETP.LT.AND P5, PT, R207, c[0x0][0x178], !P4 ;  /* 0x00005e00cf007a0c */ /* 0x000fe400067a1270 */
[----:B------:R-:W-:Y:S02]  /*44950*/  ISETP.LT.AND P3, PT, R138, c[0x0][0x178], !P4 ;  /* 0x00005e008a007a0c */ /* 0x000fe40006761270 */
[----:B------:R-:W-:Y:S02]  /*44960*/  ISETP.LT.AND P1, PT, R139, c[0x0][0x178], !P4 ;  /* 0x00005e008b007a0c */ /* 0x000fe40006721270 */
[----:B------:R-:W-:Y:S02]  /*44970*/  ISETP.LT.AND P4, PT, R99, c[0x0][0x178], !P4 ;  /* 0x00005e0063007a0c */ /* 0x000fe40006781270 */
[----:B------:R-:W-:Y:S01]  /*44980*/  IADD3 R166, R252, 0x6e, RZ ;  /* 0x0000006efca67810 */ /* 0x000fe20007ffe0ff */
[----:B------:R-:W-:-:S03]  /*44990*/  IMAD.WIDE R164, R0, 0x4, R162 ;  /* 0x0000000400a47825 */ /* 0x000fc600078e02a2 */
[----:B------:R-:W-:Y:S01]  /*449a0*/  ISETP.GE.AND P6, PT, R166, c[0x0][0x17c], PT ;  /* 0x00005f00a6007a0c */ /* 0x000fe20003fc6270 */
[----:B------:R-:W-:-:S04]  /*449b0*/  IMAD.WIDE R166, R0, 0x4, R160 ;  /* 0x0000000400a67825 */ /* 0x000fc800078e02a0 */
[C---:B------:R-:W-:Y:S01]  /*449c0*/  IMAD.WIDE R168, R0.reuse, 0x4, R6 ;  /* 0x0000000400a87825 */ /* 0x040fe200078e0206 */
[----:B--2---:R1:W-:Y:S04]  /*449d0*/  @P2 STG.E [R170.64], R3 ;  /* 0x00000003aa002986 */ /* 0x0043e8000c101904 */
[----:B------:R-:W-:Y:S04]  /*449e0*/  @P5 STG.E [R164.64], R248 ;  /* 0x000000f8a4005986 */ /* 0x000fe8000c101904 */
[----:B------:R-:W-:Y:S01]  /*449f0*/  @P3 STG.E [R166.64], R172 ;  /* 0x000000aca6003986 */ /* 0x000fe2000c101904 */
[----:B-1----:R-:W-:-:S03]  /*44a00*/  IMAD.WIDE R170, R0, 0x4, R4 ;  /* 0x0000000400aa7825 */ /* 0x002fc600078e0204 */
[----:B------:R-:W-:Y:S04]  /*44a10*/  @P1 STG.E [R168.64], R173 ;  /* 0x000000ada8001986 */ /* 0x000fe8000c101904 */
[----:B------:R1:W-:Y:S04]  /*44a20*/  @P4 STG.E [R170.64], R244 ;  /* 0x000000f4aa004986 */ /* 0x0003e8000c101904 */
[----:B-1----:R-:W2:Y:S01]  /*44a30*/  LDL.LU R244, [R1+0xd14] ;  /* 0x000d140001f47983 */ /* 0x002ea20000300800 */
[----:B------:R-:W-:Y:S02]  /*44a40*/  ISETP.LT.AND P2, PT, R207, c[0x0][0x178], !P6 ;  /* 0x00005e00cf007a0c */ /* 0x000fe40007741270 */
[----:B------:R-:W-:Y:S01]  /*44a50*/  ISETP.LT.AND P4, PT, R138, c[0x0][0x178], !P6 ;  /* 0x00005e008a007a0c */ /* 0x000fe20007781270 */
[----:B------:R-:W3:Y:S01]  /*44a60*/  LDL.LU R248, [R1+0xc94] ;  /* 0x000c940001f87983 */ /* 0x000ee20000300800 */
[----:B------:R-:W-:-:S02]  /*44a70*/  ISETP.LT.AND P3, PT, R139, c[0x0][0x178], !P6 ;  /* 0x00005e008b007a0c */ /* 0x000fc40007761270 */
[----:B------:R-:W-:Y:S01]  /*44a80*/  IADD3 R3, R0, c[0x0][0x198], RZ ;  /* 0x0000660000037a10 */ /* 0x000fe20007ffe0ff */
[----:B------:R-:W4:Y:S01]  /*44a90*/  LDL.LU R172, [R1+0x638] ;  /* 0x0006380001ac7983 */ /* 0x000f220000300800 */
[----:B------:R-:W-:-:S03]  /*44aa0*/  ISETP.LT.AND P6, PT, R99, c[0x0][0x178], !P6 ;  /* 0x00005e0063007a0c */ /* 0x000fc600077c1270 */
[C---:B------:R-:W-:Y:S01]  /*44ab0*/  IMAD.WIDE R168, R3.reuse, 0x4, R162 ;  /* 0x0000000403a87825 */ /* 0x040fe200078e02a2 */
[----:B------:R-:W-:Y:S01]  /*44ac0*/  IADD3 R0, R252, 0x70, RZ ;  /* 0x00000070fc007810 */ /* 0x000fe20007ffe0ff */
[----:B------:R-:W3:Y:S02]  /*44ad0*/  LDL.LU R173, [R1+0x138] ;  /* 0x0001380001ad7983 */ /* 0x000ee40000300800 */
[----:B------:R-:W-:-:S04]  /*44ae0*/  IMAD.WIDE R164, R3, 0x4, R160 ;  /* 0x0000000403a47825 */ /* 0x000fc800078e02a0 */
[----:B------:R-:W-:Y:S01]  /*44af0*/  IMAD.WIDE R166, R3, 0x4, R6 ;  /* 0x0000000403a67825 */ /* 0x000fe200078e0206 */
[----:B------:R1:W-:Y:S01]  /*44b00*/  @P2 STG.E [R168.64], R249 ;  /* 0x000000f9a8002986 */ /* 0x0003e2000c101904 */
[----:B------:R-:W-:-:S03]  /*44b10*/  ISETP.LT.AND P5, PT, R207, c[0x0][0x178], !P0 ;  /* 0x00005e00cf007a0c */ /* 0x000fc600047a1270 */
[----:B------:R1:W-:Y:S01]  /*44b20*/  @P4 STG.E [R164.64], R174 ;  /* 0x000000aea4004986 */ /* 0x0003e2000c101904 */
[----:B------:R-:W-:-:S03]  /*44b30*/  ISETP.GE.AND P1, PT, R0, c[0x0][0x17c], PT ;  /* 0x00005f0000007a0c */ /* 0x000fc60003f26270 */
[----:B------:R1:W-:Y:S01]  /*44b40*/  @P3 STG.E [R166.64], R175 ;  /* 0x000000afa6003986 */ /* 0x0003e2000c101904 */
[----:B------:R-:W-:Y:S01]  /*44b50*/  ISETP.LT.AND P3, PT, R138, c[0x0][0x178], !P0 ;  /* 0x00005e008a007a0c */ /* 0x000fe20004761270 */
[C---:B-1----:R-:W-:Y:S01]  /*44b60*/  IMAD.WIDE R168, R3.reuse, 0x4, R4 ;  /* 0x0000000403a87825 */ /* 0x042fe200078e0204 */
[----:B------:R-:W-:-:S04]  /*44b70*/  IADD3 R0, R3, c[0x0][0x198], RZ ;  /* 0x0000660003007a10 */ /* 0x000fc80007ffe0ff */
[----:B------:R1:W-:Y:S01]  /*44b80*/  @P6 STG.E [R168.64], R250 ;  /* 0x000000faa8006986 */ /* 0x0003e2000c101904 */
[----:B------:R-:W-:-:S04]  /*44b90*/  IMAD.WIDE R164, R0, 0x4, R162 ;  /* 0x0000000400a47825 */ /* 0x000fc800078e02a2 */
[----:B------:R-:W-:Y:S01]  /*44ba0*/  IMAD.WIDE R166, R0, 0x4, R160 ;  /* 0x0000000400a67825 */ /* 0x000fe200078e02a0 */
[----:B-1----:R-:W4:Y:S04]  /*44bb0*/  LDL.LU R250, [R1+0x1b3c] ;  /* 0x001b3c0001fa7983 */ /* 0x002f280000300800 */
[----:B------:R-:W4:Y:S04]  /*44bc0*/  LDL.LU R174, [R1+0x38] ;  /* 0x0000380001ae7983 */ /* 0x000f280000300800 */
[----:B------:R1:W-:Y:S04]  /*44bd0*/  @P5 STG.E [R164.64], R245 ;  /* 0x000000f5a4005986 */ /* 0x0003e8000c101904 */
[----:B------:R-:W4:Y:S04]  /*44be0*/  LDL.LU R175, [R1+0x63c] ;  /* 0x00063c0001af7983 */ /* 0x000f280000300800 */
[----:B-1----:R-:W4:Y:S04]  /*44bf0*/  LDL.LU R245, [R1+0x13c] ;  /* 0x00013c0001f57983 */ /* 0x002f280000300800 */
[----:B--2---:R1:W-:Y:S04]  /*44c00*/  @P3 STG.E [R166.64], R244 ;  /* 0x000000f4a6003986 */ /* 0x0043e8000c101904 */
[----:B-1----:R-:W2:Y:S01]  /*44c10*/  LDL.LU R244, [R1+0x3c] ;  /* 0x00003c0001f47983 */ /* 0x002ea20000300800 */
[----:B------:R-:W-:-:S02]  /*44c20*/  ISETP.LT.AND P4, PT, R139, c[0x0][0x178], !P0 ;  /* 0x00005e008b007a0c */ /* 0x000fc40004781270 */
[----:B------:R-:W-:Y:S02]  /*44c30*/  ISETP.LT.AND P5, PT, R99, c[0x0][0x178], !P0 ;  /* 0x00005e0063007a0c */ /* 0x000fe400047a1270 */
[----:B------:R-:W-:Y:S01]  /*44c40*/  IADD3 R168, R252, 0x71, RZ ;  /* 0x00000071fca87810 */ /* 0x000fe20007ffe0ff */
[----:B------:R-:W-:Y:S01]  /*44c50*/  IMAD.WIDE R164, R0, 0x4, R6 ;  /* 0x0000000400a47825 */ /* 0x000fe200078e0206 */
[----:B------:R-:W-:Y:S02]  /*44c60*/  ISETP.LT.AND P6, PT, R207, c[0x0][0x178], !P1 ;  /* 0x00005e00cf007a0c */ /* 0x000fe40004fc1270 */
[----:B------:R-:W-:Y:S01]  /*44c70*/  ISETP.GE.AND P2, PT, R168, c[0x0][0x17c], PT ;  /* 0x00005f00a8007a0c */ /* 0x000fe20003f46270 */
[----:B------:R-:W-:Y:S01]  /*44c80*/  IMAD.WIDE R168, R0, 0x4, R4 ;  /* 0x0000000400a87825 */ /* 0x000fe200078e0204 */
[----:B------:R-:W-:Y:S02]  /*44c90*/  ISETP.LT.AND P0, PT, R138, c[0x0][0x178], !P1 ;  /* 0x00005e008a007a0c */ /* 0x000fe40004f01270 */
[----:B------:R-:W-:Y:S01]  /*44ca0*/  IADD3 R3, R0, c[0x0][0x198], RZ ;  /* 0x0000660000037a10 */ /* 0x000fe20007ffe0ff */
[----:B---3--:R1:W-:Y:S04]  /*44cb0*/  @P4 STG.E [R164.64], R248 ;  /* 0x000000f8a4004986 */ /* 0x0083e8000c101904 */
[----:B------:R3:W-:Y:S01]  /*44cc0*/  @P5 STG.E [R168.64], R251 ;  /* 0x000000fba8005986 */ /* 0x0007e2000c101904 */
[----:B------:R-:W-:Y:S01]  /*44cd0*/  ISETP.LT.AND P5, PT, R139, c[0x0][0x178], !P1 ;  /* 0x00005e008b007a0c */ /* 0x000fe20004fa1270 */
[----:B------:R-:W-:Y:S01]  /*44ce0*/  IMAD.WIDE R166, R3, 0x4, R162 ;  /* 0x0000000403a67825 */ /* 0x000fe200078e02a2 */
[----:B------:R-:W-:-:S03]  /*44cf0*/  ISETP.LT.AND P1, PT, R99, c[0x0][0x178], !P1 ;  /* 0x00005e0063007a0c */ /* 0x000fc60004f21270 */
[----:B-1----:R-:W-:Y:S01]  /*44d00*/  IMAD.WIDE R164, R3, 0x4, R160 ;  /* 0x0000000403a47825 */ /* 0x002fe200078e02a0 */
[----:B----4-:R1:W-:Y:S01]  /*44d10*/  @P6 STG.E [R166.64], R172 ;  /* 0x000000aca6006986 */ /* 0x0103e2000c101904 */
[----:B------:R-:W-:Y:S02]  /*44d20*/  ISETP.LT.AND P4, PT, R207, c[0x0][0x178], !P2 ;  /* 0x00005e00cf007a0c */ /* 0x000fe40005781270 */
[----:B------:R-:W-:Y:S01]  /*44d30*/  ISETP.LT.AND P6, PT, R138, c[0x0][0x178], !P2 ;  /* 0x00005e008a007a0c */ /* 0x000fe200057c1270 */
[----:B------:R4:W-:Y:S01]  /*44d40*/  @P0 STG.E [R164.64], R173 ;  /* 0x000000ada4000986 */ /* 0x0009e2000c101904 */
[----:B------:R-:W-:Y:S02]  /*44d50*/  ISETP.LT.AND P3, PT, R139, c[0x0][0x178], !P2 ;  /* 0x00005e008b007a0c */ /* 0x000fe40005761270 */
[----:B---3--:R-:W-:Y:S01]  /*44d60*/  IADD3 R168, R252, 0x72, RZ ;  /* 0x00000072fca87810 */ /* 0x008fe20007ffe0ff */
[----:B------:R-:W3:Y:S01]  /*44d70*/  LDL.LU R251, [R1+0x1b38] ;  /* 0x001b380001fb7983 */ /* 0x000ee20000300800 */
[----:B-1----:R-:W-:-:S03]  /*44d80*/  IMAD.WIDE R166, R3, 0x4, R4 ;  /* 0x0000000403a67825 */ /* 0x002fc600078e0204 */
[----:B------:R-:W3:Y:S01]  /*44d90*/  LDL.LU R170, [R1+0xd8] ;  /* 0x0000d80001aa7983 */ /* 0x000ee20000300800 */
[C---:B----4-:R-:W-:Y:S01]  /*44da0*/  IMAD.WIDE R164, R3.reuse, 0x4, R6 ;  /* 0x0000000403a47825 */ /* 0x050fe200078e0206 */
[----:B------:R-:W-:-:S04]  /*44db0*/  IADD3 R3, R3, c[0x0][0x198], RZ ;  /* 0x0000660003037a10 */ /* 0x000fc80007ffe0ff */
[----:B------:R1:W-:Y:S01]  /*44dc0*/  @P5 STG.E [R164.64], R174 ;  /* 0x000000aea4005986 */ /* 0x0003e2000c101904 */
[----:B------:R-:W-:Y:S01]  /*44dd0*/  ISETP.GE.AND P5, PT, R168, c[0x0][0x17c], PT ;  /* 0x00005f00a8007a0c */ /* 0x000fe20003fa6270 */
[C---:B------:R-:W-:Y:S02]  /*44de0*/  IMAD.WIDE R168, R3.reuse, 0x4, R6 ;  /* 0x0000000403a87825 */ /* 0x040fe400078e0206 */
[----:B------:R4:W-:Y:S02]  /*44df0*/  @P1 STG.E [R166.64], R250 ;  /* 0x000000faa6001986 */ /* 0x0009e4000c101904 */
[----:B-1----:R-:W-:-:S04]  /*44e00*/  IMAD.WIDE R164, R3, 0x4, R162 ;  /* 0x0000000403a47825 */ /* 0x002fc800078e02a2 */
[----:B----4-:R-:W-:Y:S01]  /*44e10*/  IMAD.WIDE R166, R3, 0x4, R160 ;  /* 0x0000000403a67825 */ /* 0x010fe200078e02a0 */
[----:B------:R1:W-:Y:S04]  /*44e20*/  @P4 STG.E [R164.64], R175 ;  /* 0x000000afa4004986 */ /* 0x0003e8000c101904 */
[----:B------:R-:W4:Y:S04]  /*44e30*/  LDL.LU R250, [R1+0x188] ;  /* 0x0001880001fa7983 */ /* 0x000f280000300800 */
[----:B------:R-:W-:Y:S04]  /*44e40*/  @P6 STG.E [R166.64], R245 ;  /* 0x000000f5a6006986 */ /* 0x000fe8000c101904 */
[----:B-1----:R-:W4:Y:S04]  /*44e50*/  LDL.LU R175, [R1+0x18] ;  /* 0x0000180001af7983 */ /* 0x002f280000300800 */
[----:B--2---:R1:W-:Y:S04]  /*44e60*/  @P3 STG.E [R168.64], R244 ;  /* 0x000000f4a8003986 */ /* 0x0043e8000c101904 */
[----:B-1----:R-:W2:Y:S04]  /*44e70*/  LDL.LU R169, [R1+0x768] ;  /* 0x0007680001a97983 */ /* 0x002ea80000300800 */
[----:B------:R-:W4:Y:S04]  /*44e80*/  LDL.LU R245, [R1+0x76c] ;  /* 0x00076c0001f57983 */ /* 0x000f280000300800 */
[----:B------:R-:W4:Y:S04]  /*44e90*/  LDL.LU R171, [R1+0x18c] ;  /* 0x00018c0001ab7983 */ /* 0x000f280000300800 */
[----:B------:R-:W4:Y:S01]  /*44ea0*/  LDL.LU R174, [R1+0xdc] ;  /* 0x0000dc0001ae7983 */ /* 0x000f220000300800 */
[----:B------:R-:W-:-:S02]  /*44eb0*/  IADD3 R0, R252, 0x79, RZ ;  /* 0x00000079fc007810 */ /* 0x000fc40007ffe0ff */
[----:B------:R-:W-:Y:S01]  /*44ec0*/  ISETP.LT.AND P2, PT, R99, c[0x0][0x178], !P2 ;  /* 0x00005e0063007a0c */ /* 0x000fe20005741270 */
[----:B------:R-:W4:Y:S01]  /*44ed0*/  LDL.LU R244, [R1+0x1c] ;  /* 0x00001c0001f47983 */ /* 0x000f220000300800 */
[----:B------:R-:W-:Y:S02]  /*44ee0*/  ISETP.LT.AND P1, PT, R207, c[0x0][0x178], !P5 ;  /* 0x00005e00cf007a0c */ /* 0x000fe40006f21270 */
[----:B------:R-:W-:Y:S01]  /*44ef0*/  ISETP.GE.AND P0, PT, R0, c[0x0][0x17c], PT ;  /* 0x00005f0000007a0c */ /* 0x000fe20003f06270 */
[C---:B------:R-:W-:Y:S01]  /*44f00*/  IMAD.WIDE R164, R3.reuse, 0x4, R4 ;  /* 0x0000000403a47825 */ /* 0x040fe200078e0204 */
[----:B------:R-:W-:Y:S01]  /*44f10*/  IADD3 R0, R3, c[0x0][0x198], RZ ;  /* 0x0000660003007a10 */ /* 0x000fe20007ffe0ff */
[----:B------:R-:W4:Y:S01]  /*44f20*/  LDL.LU R249, [R1+0x7d8] ;  /* 0x0007d80001f97983 */ /* 0x000f220000300800 */
[----:B------:R-:W-:Y:S02]  /*44f30*/  ISETP.LT.AND P3, PT, R138, c[0x0][0x178], !P5 ;  /* 0x00005e008a007a0c */ /* 0x000fe40006f61270 */
[----:B------:R-:W-:Y:S01]  /*44f40*/  IADD3 R168, R252, 0x73, RZ ;  /* 0x00000073fca87810 */ /* 0x000fe20007ffe0ff */
[----:B------:R-:W-:Y:S01]  /*44f50*/  IMAD.WIDE R166, R0, 0x4, R162 ;  /* 0x0000000400a67825 */ /* 0x000fe200078e02a2 */
[----:B------:R-:W-:Y:S01]  /*44f60*/  ISETP.LT.AND P6, PT, R139, c[0x0][0x178], !P5 ;  /* 0x00005e008b007a0c */ /* 0x000fe20006fc1270 */
[----:B---3--:R1:W-:Y:S01]  /*44f70*/  @P2 STG.E [R164.64], R251 ;  /* 0x000000fba4002986 */ /* 0x0083e2000c101904 */
[----:B------:R-:W-:-:S02]  /*44f80*/  ISETP.GE.AND P4, PT, R168, c[0x0][0x17c], PT ;  /* 0x00005f00a8007a0c */ /* 0x000fc40003f86270 */
[----:B------:R-:W-:Y:S01]  /*44f90*/  IADD3 R3, R252, 0x74, RZ ;  /* 0x00000074fc037810 */ /* 0x000fe20007ffe0ff */
[----:B------:R-:W3:Y:S01]  /*44fa0*/  LDL.LU R248, [R1+0x1d8] ;  /* 0x0001d80001f87983 */ /* 0x000ee20000300800 */
[----:B------:R-:W-:Y:S02]  /*44fb0*/  ISETP.LT.AND P5, PT, R99, c[0x0][0x178], !P5 ;  /* 0x00005e0063007a0c */ /* 0x000fe40006fa1270 */
[----:B------:R-:W-:Y:S01]  /*44fc0*/  ISETP.GE.AND P2, PT, R3, c[0x0][0x17c], PT ;  /* 0x00005f0003007a0c */ /* 0x000fe20003f46270 */
[----:B------:R-:W3:Y:S01]  /*44fd0*/  LDL.LU R172, [R1+0xe8] ;  /* 0x0000e80001ac7983 */ /* 0x000ee20000300800 */
[C---:B------:R-:W-:Y:S01]  /*44fe0*/  IADD3 R3, R0.reuse, c[0x0][0x198], RZ ;  /* 0x0000660000037a10 */ /* 0x040fe20007ffe0ff */
[C---:B-1----:R-:W-:Y:S02]  /*44ff0*/  IMAD.WIDE R164, R0.reuse, 0x4, R6 ;  /* 0x0000000400a47825 */ /* 0x042fe400078e0206 */
[----:B------:R-:W3:Y:S04]  /*45000*/  LDL.LU R173, [R1+0x58] ;  /* 0x0000580001ad7983 */ /* 0x000ee80000300800 */
[----:B--2---:R1:W-:Y:S01]  /*45010*/  @P1 STG.E [R166.64], R169 ;  /* 0x000000a9a6001986 */ /* 0x0043e2000c101904 */
[----:B------:R-:W-:Y:S01]  /*45020*/  ISETP.LT.AND P1, PT, R207, c[0x0][0x178], !P4 ;  /* 0x00005e00cf007a0c */ /* 0x000fe20006721270 */
[----:B-1----:R-:W-:-:S05]  /*45030*/  IMAD.WIDE R166, R0, 0x4, R160 ;  /* 0x0000000400a67825 */ /* 0x002fca00078e02a0 */
[----:B----4-:R-:W-:Y:S01]  /*45040*/  @P3 STG.E [R166.64], R250 ;  /* 0x000000faa6003986 */ /* 0x010fe2000c101904 */
[----:B------:R-:W-:Y:S01]  /*45050*/  ISETP.LT.AND P3, PT, R138, c[0x0][0x178], !P4 ;  /* 0x00005e008a007a0c */ /* 0x000fe20006761270 */
[----:B------:R-:W-:Y:S02]  /*45060*/  IMAD.WIDE R168, R0, 0x4, R4 ;  /* 0x0000000400a87825 */ /* 0x000fe400078e0204 */
[----:B------:R1:W-:Y:S01]  /*45070*/  @P6 STG.E [R164.64], R170 ;  /* 0x000000aaa4006986 */ /* 0x0003e2000c101904 */
[----:B------:R-:W-:-:S03]  /*45080*/  ISETP.LT.AND P6, PT, R139, c[0x0][0x178], !P4 ;  /* 0x00005e008b007a0c */ /* 0x000fc600067c1270 */
[----:B------:R2:W-:Y:S01]  /*45090*/  @P5 STG.E [R168.64], R175 ;  /* 0x000000afa8005986 */ /* 0x0005e2000c101904 */
[----:B-1----:R-:W-:-:S03]  /*450a0*/  IMAD.WIDE R164, R3, 0x4, R162 ;  /* 0x0000000403a47825 */ /* 0x002fc600078e02a2 */
[----:B--2---:R-:W2:Y:S01]  /*450b0*/  LDL.LU R175, [R1+0x7dc] ;  /* 0x0007dc0001af7983 */ /* 0x004ea20000300800 */
[----:B------:R-:W-:-:S03]  /*450c0*/  IMAD.WIDE R166, R3, 0x4, R160 ;  /* 0x0000000403a67825 */ /* 0x000fc600078e02a0 */
[----:B------:R1:W-:Y:S04]  /*450d0*/  @P1 STG.E [R164.64], R245 ;  /* 0x000000f5a4001986 */ /* 0x0003e8000c101904 */
[----:B------:R-:W-:Y:S04]  /*450e0*/  @P3 STG.E [R166.64], R171 ;  /* 0x000000aba6003986 */ /* 0x000fe8000c101904 */
[----:B-1----:R-:W4:Y:S01]  /*450f0*/  LDL.LU R245, [R1+0x1dc] ;  /* 0x0001dc0001f57983 */ /* 0x002f220000300800 */
[----:B------:R-:W-:-:S05]  /*45100*/  IMAD.WIDE R164, R3, 0x4, R6 ;  /* 0x0000000403a47825 */ /* 0x000fca00078e0206 */
[----:B------:R1:W-:Y:S04]  /*45110*/  @P6 STG.E [R164.64], R174 ;  /* 0x000000aea4006986 */ /* 0x0003e8000c101904 */
[----:B-1----:R-:W4:Y:S01]  /*45120*/  LDL.LU R174, [R1+0xec] ;  /* 0x0000ec0001ae7983 */ /* 0x002f220000300800 */
[----:B------:R-:W-:Y:S02]  /*45130*/  ISETP.LT.AND P4, PT, R99, c[0x0][0x178], !P4 ;  /* 0x00005e0063007a0c */ /* 0x000fe40006781270 */
[----:B------:R-:W-:Y:S01]  /*45140*/  IADD3 R0, R252, 0x75, RZ ;  /* 0x00000075fc007810 */ /* 0x000fe20007ffe0ff */
[----:B------:R-:W-:Y:S01]  /*45150*/  IMAD.WIDE R168, R3, 0x4, R4 ;  /* 0x0000000403a87825 */ /* 0x000fe200078e0204 */
[----:B------:R-:W-:Y:S02]  /*45160*/  ISETP.LT.AND P5, PT, R207, c[0x0][0x178], !P2 ;  /* 0x00005e00cf007a0c */ /* 0x000fe400057a1270 */
[----:B------:R-:W-:-:S02]  /*45170*/  ISETP.GE.AND P1, PT, R0, c[0x0][0x17c], PT ;  /* 0x00005f0000007a0c */ /* 0x000fc40003f26270 */
[----:B------:R-:W-:Y:S02]  /*45180*/  IADD3 R0, R3, c[0x0][0x198], RZ ;  /* 0x0000660003007a10 */ /* 0x000fe40007ffe0ff */
[----:B------:R-:W-:-:S03]  /*45190*/  ISETP.LT.AND P3, PT, R138, c[0x0][0x178], !P2 ;  /* 0x00005e008a007a0c */ /* 0x000fc60005761270 */
[----:B------:R1:W-:Y:S01]  /*451a0*/  @P4 STG.E [R168.64], R244 ;  /* 0x000000f4a8004986 */ /* 0x0003e2000c101904 */
[----:B------:R-:W-:Y:S01]  /*451b0*/  ISETP.LT.AND P4, PT, R139, c[0x0][0x178], !P2 ;  /* 0x00005e008b007a0c */ /* 0x000fe20005781270 */
[----:B------:R-:W-:Y:S01]  /*451c0*/  IMAD.WIDE R166, R0, 0x4, R162 ;  /* 0x0000000400a67825 */ /* 0x000fe200078e02a2 */
[----:B------:R-:W-:-:S04]  /*451d0*/  ISETP.LT.AND P2, PT, R99, c[0x0][0x178], !P2 ;  /* 0x00005e0063007a0c */ /* 0x000fc80005741270 */
[----:B------:R3:W-:Y:S01]  /*451e0*/  @P5 STG.E [R166.64], R249 ;  /* 0x000000f9a6005986 */ /* 0x0007e2000c101904 */
[----:B------:R-:W-:Y:S01]  /*451f0*/  ISETP.LT.AND P5, PT, R207, c[0x0][0x178], !P1 ;  /* 0x00005e00cf007a0c */ /* 0x000fe20004fa1270 */
[----:B------:R-:W-:Y:S01]  /*45200*/  IMAD.WIDE R164, R0, 0x4, R6 ;  /* 0x0000000400a47825 */ /* 0x000fe200078e0206 */
[----:B------:R-:W-:Y:S02]  /*45210*/  ISETP.LT.AND P6, PT, R138, c[0x0][0x178], !P1 ;  /* 0x00005e008a007a0c */ /* 0x000fe40004fc1270 */
[C---:B------:R-:W-:Y:S01]  /*45220*/  IADD3 R3, R0.reuse, c[0x0][0x198], RZ ;  /* 0x0000660000037a10 */ /* 0x040fe20007ffe0ff */
[C---:B-1----:R-:W-:Y:S01]  /*45230*/  IMAD.WIDE R168, R0.reuse, 0x4, R4 ;  /* 0x0000000400a87825 */ /* 0x042fe200078e0204 */
[----:B------:R-:W4:Y:S04]  /*45240*/  LDL.LU R244, [R1+0x5c] ;  /* 0x00005c0001f47983 */ /* 0x000f280000300800 */
[----:B------:R-:W4:Y:S01]  /*45250*/  LDL.LU R250, [R1+0x78] ;  /* 0x0000780001fa7983 */ /* 0x000f220000300800 */
[----:B---3--:R-:W-:-:S03]  /*45260*/  IMAD.WIDE R166, R0, 0x4, R160 ;  /* 0x0000000400a67825 */ /* 0x008fc600078e02a0 */
[----:B------:R-:W3:Y:S04]  /*45270*/  LDL.LU R249, [R1+0x8dc] ;  /* 0x0008dc0001f97983 */ /* 0x000ee80000300800 */
[----:B------:R1:W-:Y:S04]  /*45280*/  @P3 STG.E [R166.64], R248 ;  /* 0x000000f8a6003986 */ /* 0x0003e8000c101904 */
[----:B------:R1:W-:Y:S04]  /*45290*/  @P4 STG.E [R164.64], R172 ;  /* 0x000000aca4004986 */ /* 0x0003e8000c101904 */
[----:B------:R-:W-:Y:S01]  /*452a0*/  @P2 STG.E [R168.64], R173 ;  /* 0x000000ada8002986 */ /* 0x000fe2000c101904 */
[----:B------:R-:W-:Y:S01]  /*452b0*/  ISETP.LT.AND P2, PT, R139, c[0x0][0x178], !P1 ;  /* 0x00005e008b007a0c */ /* 0x000fe20004f41270 */
[----:B-1----:R-:W-:-:S04]  /*452c0*/  IMAD.WIDE R166, R3, 0x4, R162 ;  /* 0x0000000403a67825 */ /* 0x002fc800078e02a2 */
[C---:B------:R-:W-:Y:S01]  /*452d0*/  IMAD.WIDE R164, R3.reuse, 0x4, R160 ;  /* 0x0000000403a47825 */ /* 0x040fe200078e02a0 */
[C---:B------:R-:W-:Y:S02]  /*452e0*/  IADD3 R0, R3.reuse, c[0x0][0x198], RZ ;  /* 0x0000660003007a10 */ /* 0x040fe40007ffe0ff */
[----:B------:R-:W-:Y:S01]  /*452f0*/  IADD3 R172, R252, 0x77, RZ ;  /* 0x00000077fcac7810 */ /* 0x000fe20007ffe0ff */
[----:B--2---:R1:W-:Y:S04]  /*45300*/  @P5 STG.E [R166.64], R175 ;  /* 0x000000afa6005986 */ /* 0x0043e8000c101904 */
[----:B-1----:R-:W2:Y:S04]  /*45310*/  LDL.LU R175, [R1+0x3ec] ;  /* 0x0003ec0001af7983 */ /* 0x002ea80000300800 */
[----:B----4-:R1:W-:Y:S01]  /*45320*/  @P6 STG.E [R164.64], R245 ;  /* 0x000000f5a4006986 */ /* 0x0103e2000c101904 */
[----:B------:R-:W-:-:S04]  /*45330*/  IMAD.WIDE R166, R3, 0x4, R4 ;  /* 0x0000000403a67825 */ /* 0x000fc800078e0204 */
[----:B-1----:R-:W-:Y:S01]  /*45340*/  IMAD.WIDE R164, R3, 0x4, R6 ;  /* 0x0000000403a47825 */ /* 0x002fe200078e0206 */
[----:B------:R-:W4:Y:S04]  /*45350*/  LDL.LU R245, [R1+0xfc] ;  /* 0x0000fc0001f57983 */ /* 0x000f280000300800 */
[----:B------:R-:W2:Y:S04]  /*45360*/  LDL.LU R3, [R1+0x3e8] ;  /* 0x0003e80001037983 */ /* 0x000ea80000300800 */
[----:B------:R1:W-:Y:S01]  /*45370*/  @P2 STG.E [R164.64], R174 ;  /* 0x000000aea4002986 */ /* 0x0003e2000c101904 */
[----:B------:R-:W-:-:S03]  /*45380*/  ISETP.GE.AND P2, PT, R172, c[0x0][0x17c], PT ;  /* 0x00005f00ac007a0c */ /* 0x000fc60003f46270 */
[----:B-1----:R-:W2:Y:S04]  /*45390*/  LDL.LU R165, [R1+0x8d8] ;  /* 0x0008d80001a57983 */ /* 0x002ea80000300800 */
[----:B------:R-:W3:Y:S01]  /*453a0*/  LDL.LU R172, [R1+0xf8] ;  /* 0x0000f80001ac7983 */ /* 0x000ee20000300800 */
[----:B------:R-:W-:-:S04]  /*453b0*/  IADD3 R170, R252, 0x76, RZ ;  /* 0x00000076fcaa7810 */ /* 0x000fc80007ffe0ff */
[----:B------:R-:W-:Y:S02]  /*453c0*/  ISETP.GE.AND P3, PT, R170, c[0x0][0x17c], PT ;  /* 0x00005f00aa007a0c */ /* 0x000fe40003f66270 */
[----:B------:R-:W-:Y:S02]  /*453d0*/  ISETP.LT.AND P1, PT, R99, c[0x0][0x178], !P1 ;  /* 0x00005e0063007a0c */ /* 0x000fe40004f21270 */
[----:B------:R-:W-:Y:S02]  /*453e0*/  ISETP.LT.AND P5, PT, R207, c[0x0][0x178], !P3 ;  /* 0x00005e00cf007a0c */ /* 0x000fe40005fa1270 */
[----:B------:R-:W-:Y:S02]  /*453f0*/  ISETP.LT.AND P4, PT, R138, c[0x0][0x178], !P3 ;  /* 0x00005e008a007a0c */ /* 0x000fe40005f81270 */
[----:B------:R-:W-:Y:S01]  /*45400*/  ISETP.LT.AND P6, PT, R139, c[0x0][0x178], !P3 ;  /* 0x00005e008b007a0c */ /* 0x000fe20005fc1270 */
[----:B------:R-:W-:-:S04]  /*45410*/  IMAD.WIDE R168, R0, 0x4, R162 ;  /* 0x0000000400a87825 */ /* 0x000fc800078e02a2 */
[----:B------:R-:W-:Y:S02]  /*45420*/  IMAD.WIDE R170, R0, 0x4, R160 ;  /* 0x0000000400aa7825 */ /* 0x000fe400078e02a0 */
[----:B------:R1:W-:Y:S04]  /*45430*/  @P1 STG.E [R166.64], R244 ;  /* 0x000000f4a6001986 */ /* 0x0003e8000c101904 */
[----:B-1----:R-:W4:Y:S04]  /*45440*/  LDL.LU R244, [R1+0x7c] ;  /* 0x00007c0001f47983 */ /* 0x002f280000300800 */
[----:B------:R-:W4:Y:S04]  /*45450*/  LDL.LU R251, [R1+0x5d8] ;  /* 0x0005d80001fb7983 */ /* 0x000f280000300800 */
[----:B------:R-:W4:Y:S04]  /*45460*/  LDL.LU R248, [R1+0x108] ;  /* 0x0001080001f87983 */ /* 0x000f280000300800 */
[----:B------:R-:W4:Y:S04]  /*45470*/  LDL.LU R173, [R1+0xb8] ;  /* 0x0000b80001ad7983 */ /* 0x000f280000300800 */
[----:B------:R-:W4:Y:S01]  /*45480*/  LDL.LU R174, [R1+0xbdc] ;  /* 0x000bdc0001ae7983 */ /* 0x000f220000300800 */
[----:B------:R-:W-:-:S02]  /*45490*/  ISETP.LT.AND P3, PT, R99, c[0x0][0x178], !P3 ;  /* 0x00005e0063007a0c */ /* 0x000fc40005f61270 */
[----:B------:R-:W-:Y:S01]  /*454a0*/  ISETP.LT.AND P1, PT, R139, c[0x0][0x178], !P2 ;  /* 0x00005e008b007a0c */ /* 0x000fe20005721270 */
[----:B--2---:R1:W-:Y:S04]  /*454b0*/  @P5 STG.E [R168.64], R165 ;  /* 0x000000a5a8005986 */ /* 0x0043e8000c101904 */
[----:B------:R-:W-:Y:S01]  /*454c0*/  @P4 STG.E [R170.64], R3 ;  /* 0x00000003aa004986 */ /* 0x000fe2000c101904 */
[----:B-1----:R-:W-:-:S05]  /*454d0*/  IMAD.WIDE R164, R0, 0x4, R6 ;  /* 0x0000000400a47825 */ /* 0x002fca00078e0206 */
[----:B---3--:R1:W-:Y:S02]  /*454e0*/  @P6 STG.E [R164.64], R172 ;  /* 0x000000aca4006986 */ /* 0x0083e4000c101904 */
[----:B-1----:R-:W-:-:S04]  /*454f0*/  IADD3 R172, R252, 0x78, RZ ;  /* 0x00000078fcac7810 */ /* 0x002fc80007ffe0ff */
[----:B------:R-:W-:Y:S02]  /*45500*/  ISETP.GE.AND P6, PT, R172, c[0x0][0x17c], PT ;  /* 0x00005f00ac007a0c */ /* 0x000fe40003fc6270 */
[----:B------:R-:W2:Y:S01]  /*45510*/  LDL.LU R172, [R1+0xbd8] ;  /* 0x000bd80001ac7983 */ /* 0x000ea20000300800 */
[----:B------:R-:W-:Y:S02]  /*45520*/  ISETP.LT.AND P5, PT, R207, c[0x0][0x178], !P2 ;  /* 0x00005e00cf007a0c */ /* 0x000fe400057a1270 */
[----:B------:R-:W-:Y:S02]  /*45530*/  ISETP.LT.AND P4, PT, R138, c[0x0][0x178], !P2 ;  /* 0x00005e008a007a0c */ /* 0x000fe40005781270 */
[C---:B------:R-:W-:Y:S01]  /*45540*/  IADD3 R3, R0.reuse, c[0x0][0x198], RZ ;  /* 0x0000660000037a10 */ /* 0x040fe20007ffe0ff */
[----:B------:R-:W-:-:S04]  /*45550*/  IMAD.WIDE R164, R0, 0x4, R4 ;  /* 0x0000000400a47825 */ /* 0x000fc800078e0204 */
[C---:B------:R-:W-:Y:S01]  /*45560*/  IMAD.WIDE R166, R3.reuse, 0x4, R162 ;  /* 0x0000000403a67825 */ /* 0x040fe200078e02a2 */
[----:B------:R-:W-:Y:S03]  /*45570*/  @P3 STG.E [R164.64], R250 ;  /* 0x000000faa4003986 */ /* 0x000fe6000c101904 */
[C---:B------:R-:W-:Y:S01]  /*45580*/  IMAD.WIDE R168, R3.reuse, 0x4, R160 ;  /* 0x0000000403a87825 */ /* 0x040fe200078e02a0 */
[----:B------:R-:W-:Y:S03]  /*45590*/  @P5 STG.E [R166.64], R249 ;  /* 0x000000f9a6005986 */ /* 0x000fe6000c101904 */
[----:B------:R-:W-:Y:S01]  /*455a0*/  IMAD.WIDE R170, R3, 0x4, R6 ;  /* 0x0000000403aa7825 */ /* 0x000fe200078e0206 */
[----:B------:R1:W-:Y:S04]  /*455b0*/  @P4 STG.E [R168.64], R175 ;  /* 0x000000afa8004986 */ /* 0x0003e8000c101904 */
[----:B----4-:R3:W-:Y:S04]  /*455c0*/  @P1 STG.E [R170.64], R245 ;  /* 0x000000f5aa001986 */ /* 0x0107e8000c101904 */
[----:B-1----:R-:W4:Y:S04]  /*455d0*/  LDL.LU R175, [R1+0x5dc] ;  /* 0x0005dc0001af7983 */ /* 0x002f280000300800 */
[----:B---3--:R-:W3:Y:S01]  /*455e0*/  LDL.LU R245, [R1+0x10c] ;  /* 0x00010c0001f57983 */ /* 0x008ee20000300800 */
[----:B------:R-:W-:Y:S01]  /*455f0*/  ISETP.LT.AND P2, PT, R99, c[0x0][0x178], !P2 ;  /* 0x00005e0063007a0c */ /* 0x000fe20005741270 */
[----:B------:R-:W-:Y:S01]  /*45600*/  IMAD.WIDE R164, R3, 0x4, R4 ;  /* 0x0000000403a47825 */ /* 0x000fe200078e0204 */
[----:B------:R-:W-:-:S02]  /*45610*/  ISETP.LT.AND P3, PT, R207, c[0x0][0x178], !P6 ;  /* 0x00005e00cf007a0c */ /* 0x000fc40007761270 */
[----:B------:R-:W-:Y:S02]  /*45620*/  ISETP.LT.AND P1, PT, R138, c[0x0][0x178], !P6 ;  /* 0x00005e008a007a0c */ /* 0x000fe40007721270 */
[----:B------:R-:W-:Y:S02]  /*45630*/  ISETP.LT.AND P5, PT, R139, c[0x0][0x178], !P6 ;  /* 0x00005e008b007a0c */ /* 0x000fe400077a1270 */
[----:B------:R-:W-:-:S05]  /*45640*/  IADD3 R3, R3, c[0x0][0x198], RZ ;  /* 0x0000660003037a10 */ /* 0x000fca0007ffe0ff */
[----:B------:R1:W-:Y:S01]  /*45650*/  @P2 STG.E [R164.64], R244 ;  /* 0x000000f4a4002986 */ /* 0x0003e2000c101904 */
[----:B------:R-:W-:Y:S01]  /*45660*/  IADD3 R0, R252, 0x7a, RZ ;  /* 0x0000007afc007810 */ /* 0x000fe20007ffe0ff */
[----:B------:R-:W-:Y:S01]  /*45670*/  IMAD.WIDE R170, R3, 0x4, R162 ;  /* 0x0000000403aa7825 */ /* 0x000fe200078e02a2 */
[----:B------:R-:W-:Y:S01]  /*45680*/  ISETP.LT.AND P6, PT, R99, c[0x0][0x178], !P6 ;  /* 0x00005e0063007a0c */ /* 0x000fe200077c1270 */
[----:B-1----:R-:W3:Y:S04]  /*45690*/  LDL.LU R244, [R1+0xbc] ;  /* 0x0000bc0001f47983 */ /* 0x002ee80000300800 */
[----:B------:R-:W3:Y:S01]  /*456a0*/  LDL.LU R250, [R1+0xcf8] ;  /* 0x000cf80001fa7983 */ /* 0x000ee20000300800 */
[----:B------:R-:W-:Y:S01]  /*456b0*/  IMAD.WIDE R168, R3, 0x4, R160 ;  /* 0x0000000403a87825 */ /* 0x000fe200078e02a0 */
[----:B------:R-:W-:-:S03]  /*456c0*/  ISETP.LT.AND P2, PT, R207, c[0x0][0x178], !P0 ;  /* 0x00005e00cf007a0c */ /* 0x000fc60004741270 */
[C---:B------:R-:W-:Y:S01]  /*456d0*/  IMAD.WIDE R166, R3.reuse, 0x4, R6 ;  /* 0x0000000403a67825 */ /* 0x040fe200078e0206 */
[----:B------:R-:W-:Y:S01]  /*456e0*/  ISETP.GE.AND P4, PT, R0, c[0x0][0x17c], PT ;  /* 0x00005f0000007a0c */ /* 0x000fe20003f86270 */
[----:B------:R-:W3:Y:S01]  /*456f0*/  LDL.LU R249, [R1+0xb28] ;  /* 0x000b280001f97983 */ /* 0x000ee20000300800 */
[C---:B------:R-:W-:Y:S01]  /*45700*/  IADD3 R0, R3.reuse, c[0x0][0x198], RZ ;  /* 0x0000660003007a10 */ /* 0x040fe20007ffe0ff */
[----:B------:R-:W-:Y:S02]  /*45710*/  IMAD.WIDE R164, R3, 0x4, R4 ;  /* 0x0000000403a47825 */ /* 0x000fe400078e0204 */
[----:B--2---:R1:W-:Y:S04]  /*45720*/  @P3 STG.E [R170.64], R172 ;  /* 0x000000acaa003986 */ /* 0x0043e8000c101904 */
[----:B------:R-:W-:Y:S04]  /*45730*/  @P1 STG.E [R168.64], R251 ;  /* 0x000000fba8001986 */ /* 0x000fe8000c101904 */
[----:B------:R2:W-:Y:S01]  /*45740*/  @P5 STG.E [R166.64], R248 ;  /* 0x000000f8a6005986 */ /* 0x0005e2000c101904 */
[----:B-1----:R-:W-:-:S03]  /*45750*/  IMAD.WIDE R170, R0, 0x4, R162 ;  /* 0x0000000400aa7825 */ /* 0x002fc600078e02a2 */
[----:B------:R1:W-:Y:S01]  /*45760*/  @P6 STG.E [R164.64], R173 ;  /* 0x000000ada4006986 */ /* 0x0003e2000c101904 */
[----:B------:R-:W-:-:S03]  /*45770*/  ISETP.LT.AND P3, PT, R138, c[0x0][0x178], !P0 ;  /* 0x00005e008a007a0c */ /* 0x000fc60004761270 */
[----:B--2---:R-:W2:Y:S04]  /*45780*/  LDL.LU R248, [R1+0x4a8] ;  /* 0x0004a80001f87983 */ /* 0x004ea80000300800 */
[----:B------:R4:W-:Y:S01]  /*45790*/  @P2 STG.E [R170.64], R174 ;  /* 0x000000aeaa002986 */ /* 0x0009e2000c101904 */
[----:B------:R-:W-:Y:S02]  /*457a0*/  ISETP.LT.AND P2, PT, R139, c[0x0][0x178], !P0 ;  /* 0x00005e008b007a0c */ /* 0x000fe40004741270 */
[----:B-1----:R-:W-:Y:S01]  /*457b0*/  IADD3 R164, R252, 0x7b, RZ ;  /* 0x0000007bfca47810 */ /* 0x002fe20007ffe0ff */
[----:B------:R-:W-:Y:S01]  /*457c0*/  IMAD.WIDE R166, R0, 0x4, R160 ;  /* 0x0000000400a67825 */ /* 0x000fe200078e02a0 */
[----:B------:R-:W2:Y:S02]  /*457d0*/  LDL.LU R173, [R1+0xc8] ;  /* 0x0000c80001ad7983 */ /* 0x000ea40000300800 */
[----:B------:R-:W-:Y:S01]  /*457e0*/  ISETP.GE.AND P1, PT, R164, c[0x0][0x17c], PT ;  /* 0x00005f00a4007a0c */ /* 0x000fe20003f26270 */
[----:B------:R-:W-:Y:S01]  /*457f0*/  IMAD.WIDE R164, R0, 0x4, R6 ;  /* 0x0000000400a47825 */ /* 0x000fe200078e0206 */
[----:B----4-:R1:W-:Y:S04]  /*45800*/  @P3 STG.E [R166.64], R175 ;  /* 0x000000afa6003986 */ /* 0x0103e8000c101904 */
[----:B------:R-:W4:Y:S04]  /*45810*/  LDL.LU R174, [R1+0xcfc] ;  /* 0x000cfc0001ae7983 */ /* 0x000f280000300800 */
[----:B---3--:R3:W-:Y:S04]  /*45820*/  @P2 STG.E [R164.64], R245 ;  /* 0x000000f5a4002986 */ /* 0x0087e8000c101904 */
[----:B-1----:R-:W4:Y:S04]  /*45830*/  LDL.LU R175, [R1+0xb2c] ;  /* 0x000b2c0001af7983 */ /* 0x002f280000300800 */
[----:B---3--:R-:W3:Y:S01]  /*45840*/  LDL.LU R245, [R1+0x4ac] ;  /* 0x0004ac0001f57983 */ /* 0x008ee20000300800 */
[----:B------:R-:W-:-:S02]  /*45850*/  ISETP.LT.AND P0, PT, R99, c[0x0][0x178], !P0 ;  /* 0x00005e0063007a0c */ /* 0x000fc40004701270 */
[----:B------:R-:W-:Y:S02]  /*45860*/  ISETP.LT.AND P6, PT, R207, c[0x0][0x178], !P4 ;  /* 0x00005e00cf007a0c */ /* 0x000fe400067c1270 */
[C---:B------:R-:W-:Y:S01]  /*45870*/  IADD3 R3, R0.reuse, c[0x0][0x198], RZ ;  /* 0x0000660000037a10 */ /* 0x040fe20007ffe0ff */
[----:B------:R-:W-:-:S04]  /*45880*/  IMAD.WIDE R168, R0, 0x4, R4 ;  /* 0x0000000400a87825 */ /* 0x000fc800078e0204 */
[----:B------:R-:W-:Y:S01]  /*45890*/  IMAD.WIDE R170, R3, 0x4, R162 ;  /* 0x0000000403aa7825 */ /* 0x000fe200078e02a2 */
[----:B------:R-:W-:-:S03]  /*458a0*/  ISETP.LT.AND P5, PT, R138, c[0x0][0x178], !P4 ;  /* 0x00005e008a007a0c */ /* 0x000fc600067a1270 */
[----:B------:R1:W-:Y:S04]  /*458b0*/  @P0 STG.E [R168.64], R244 ;  /* 0x000000f4a8000986 */ /* 0x0003e8000c101904 */
[----:B------:R1:W-:Y:S01]  /*458c0*/  @P6 STG.E [R170.64], R250 ;  /* 0x000000faaa006986 */ /* 0x0003e2000c101904 */
[----:B------:R-:W-:Y:S01]  /*458d0*/  ISETP.LT.AND P6, PT, R139, c[0x0][0x178], !P4 ;  /* 0x00005e008b007a0c */ /* 0x000fe200067c1270 */
[----:B------:R-:W-:-:S04]  /*458e0*/  IMAD.WIDE R166, R3, 0x4, R160 ;  /* 0x0000000403a67825 */ /* 0x000fc800078e02a0 */
[----:B------:R-:W-:Y:S01]  /*458f0*/  IMAD.WIDE R164, R3, 0x4, R6 ;  /* 0x0000000403a47825 */ /* 0x000fe200078e0206 */
[----:B------:R1:W-:Y:S04]  /*45900*/  @P5 STG.E [R166.64], R249 ;  /* 0x000000f9a6005986 */ /* 0x0003e8000c101904 */
[----:B-1----:R-:W3:Y:S01]  /*45910*/  LDL.LU R244, [R1+0xcc] ;  /* 0x0000cc0001f47983 */ /* 0x002ee20000300800 */
[----:B------:R-:W-:Y:S02]  /*45920*/  IADD3 R171, R252, 0x7c, RZ ;  /* 0x0000007cfcab7810 */ /* 0x000fe40007ffe0ff */
[----:B------:R-:W-:Y:S01]  /*45930*/  ISETP.LT.AND P4, PT, R99, c[0x0][0x178], !P4 ;  /* 0x00005e0063007a0c */ /* 0x000fe20006781270 */
[----:B------:R-:W3:Y:S01]  /*45940*/  LDL.LU R172, [R1+0xcc8] ;  /* 0x000cc80001ac7983 */ /* 0x000ee20000300800 */
[----:B------:R-:W-:-:S02]  /*45950*/  ISETP.LT.AND P5, PT, R207, c[0x0][0x178], !P1 ;  /* 0x00005e00cf007a0c */ /* 0x000fc40004fa1270 */
[C---:B------:R-:W-:Y:S02]  /*45960*/  IADD3 R0, R3.reuse, c[0x0][0x198], RZ ;  /* 0x0000660003007a10 */ /* 0x040fe40007ffe0ff */
[----:B------:R-:W-:Y:S01]  /*45970*/  ISETP.LT.AND P3, PT, R138, c[0x0][0x178], !P1 ;  /* 0x00005e008a007a0c */ /* 0x000fe20004f61270 */
[----:B------:R-:W-:Y:S01]  /*45980*/  IMAD.WIDE R166, R3, 0x4, R4 ;  /* 0x0000000403a67825 */ /* 0x000fe200078e0204 */
[----:B------:R-:W-:-:S03]  /*45990*/  ISETP.LT.AND P0, PT, R139, c[0x0][0x178], !P1 ;  /* 0x00005e008b007a0c */ /* 0x000fc60004f01270 */
[----:B------:R-:W-:Y:S01]  /*459a0*/  IMAD.WIDE R168, R0, 0x4, R162 ;  /* 0x0000000400a87825 */ /* 0x000fe200078e02a2 */
[----:B--2---:R1:W-:Y:S01]  /*459b0*/  @P6 STG.E [R164.64], R248 ;  /* 0x000000f8a4006986 */ /* 0x0043e2000c101904 */
[----:B------:R-:W-:-:S03]  /*459c0*/  ISETP.GE.AND P6, PT, R171, c[0x0][0x17c], PT ;  /* 0x00005f00ab007a0c */ /* 0x000fc60003fc6270 */
[----:B------:R-:W2:Y:S04]  /*459d0*/  LDL.LU R171, [R1+0xd28] ;  /* 0x000d280001ab7983 */ /* 0x000ea80000300800 */
[----:B------:R-:W2:Y:S04]  /*459e0*/  LDL.LU R251, [R1+0xa38] ;  /* 0x000a380001fb7983 */ /* 0x000ea80000300800 */
[----:B------:R4:W-:Y:S01]  /*459f0*/  @P4 STG.E [R166.64], R173 ;  /* 0x000000ada6004986 */ /* 0x0009e2000c101904 */
[----:B-1----:R-:W-:-:S03]  /*45a00*/  IMAD.WIDE R164, R0, 0x4, R160 ;  /* 0x0000000400a47825 */ /* 0x002fc600078e02a0 */
[----:B------:R-:W2:Y:S04]  /*45a10*/  LDL.LU R248, [R1+0x398] ;  /* 0x0003980001f87983 */ /* 0x000ea80000300800 */
[----:B----4-:R1:W-:Y:S01]  /*45a20*/  @P5 STG.E [R168.64], R174 ;  /* 0x000000aea8005986 */ /* 0x0103e2000c101904 */
[----:B------:R-:W-:-:S03]  /*45a30*/  IMAD.WIDE R166, R0, 0x4, R6 ;  /* 0x0000000400a67825 */ /* 0x000fc600078e0206 */
[----:B------:R4:W-:Y:S04]  /*45a40*/  @P3 STG.E [R164.64], R175 ;  /* 0x000000afa4003986 */ /* 0x0009e8000c101904 */
[----:B-1----:R-:W2:Y:S04]  /*45a50*/  LDL.LU R174, [R1+0xd2c] ;  /* 0x000d2c0001ae7983 */ /* 0x002ea80000300800 */
[----:B---3--:R1:W-:Y:S04]  /*45a60*/  @P0 STG.E [R166.64], R245 ;  /* 0x000000f5a6000986 */ /* 0x0083e8000c101904 */
[----:B----4-:R-:W3:Y:S04]  /*45a70*/  LDL.LU R175, [R1+0xccc] ;  /* 0x000ccc0001af7983 */ /* 0x010ee80000300800 */
[----:B-1----:R-:W4:Y:S01]  /*45a80*/  LDL.LU R245, [R1+0xa3c] ;  /* 0x000a3c0001f57983 */ /* 0x002f220000300800 */
[----:B------:R-:W-:-:S02]  /*45a90*/  ISETP.LT.AND P1, PT, R99, c[0x0][0x178], !P1 ;  /* 0x00005e0063007a0c */ /* 0x000fc40004f21270 */
[----:B------:R-:W-:Y:S02]  /*45aa0*/  ISETP.LT.AND P4, PT, R207, c[0x0][0x178], !P6 ;  /* 0x00005e00cf007a0c */ /* 0x000fe40007781270 */
[----:B------:R-:W-:Y:S02]  /*45ab0*/  ISETP.LT.AND P5, PT, R138, c[0x0][0x178], !P6 ;  /* 0x00005e008a007a0c */ /* 0x000fe400077a1270 */
[----:B------:R-:W-:Y:S02]  /*45ac0*/  IADD3 R170, R252, 0x7e, RZ ;  /* 0x0000007efcaa7810 */ /* 0x000fe40007ffe0ff */
[C---:B------:R-:W-:Y:S01]  /*45ad0*/  IADD3 R3, R0.reuse, c[0x0][0x198], RZ ;  /* 0x0000660000037a10 */ /* 0x040fe20007ffe0ff */
[----:B------:R-:W-:Y:S01]  /*45ae0*/  IMAD.WIDE R164, R0, 0x4, R4 ;  /* 0x0000000400a47825 */ /* 0x000fe200078e0204 */
[----:B------:R-:W-:Y:S02]  /*45af0*/  ISETP.GE.AND P2, PT, R170, c[0x0][0x17c], PT ;  /* 0x00005f00aa007a0c */ /* 0x000fe40003f46270 */
[----:B------:R-:W-:Y:S01]  /*45b00*/  IADD3 R170, R252, 0x7d, RZ ;  /* 0x0000007dfcaa7810 */ /* 0x000fe20007ffe0ff */
[----:B------:R-:W-:Y:S01]  /*45b10*/  IMAD.WIDE R166, R3, 0x4, R162 ;  /* 0x0000000403a67825 */ /* 0x000fe200078e02a2 */
[----:B------:R-:W-:Y:S01]  /*45b20*/  ISETP.LT.AND P0, PT, R139, c[0x0][0x178], !P6 ;  /* 0x00005e008b007a0c */ /* 0x000fe20007701270 */
[----:B------:R1:W-:Y:S02]  /*45b30*/  @P1 STG.E [R164.64], R244 ;  /* 0x000000f4a4001986 */ /* 0x0003e4000c101904 */
[----:B------:R-:W-:Y:S01]  /*45b40*/  IMAD.WIDE R168, R3, 0x4, R160 ;  /* 0x0000000403a87825 */ /* 0x000fe200078e02a0 */
[----:B------:R-:W-:-:S02]  /*45b50*/  ISETP.GE.AND P3, PT, R170, c[0x0][0x17c], PT ;  /* 0x00005f00aa007a0c */ /* 0x000fc40003f66270 */
[----:B------:R-:W-:Y:S01]  /*45b60*/  ISETP.LT.AND P6, PT, R99, c[0x0][0x178], !P6 ;  /* 0x00005e0063007a0c */ /* 0x000fe200077c1270 */
[----:B-1----:R-:W4:Y:S01]  /*45b70*/  LDL.LU R244, [R1+0x39c] ;  /* 0x00039c0001f47983 */ /* 0x002f220000300800 */
[----:B------:R-:W-:Y:S01]  /*45b80*/  IMAD.WIDE R164, R3, 0x4, R6 ;  /* 0x0000000403a47825 */ /* 0x000fe200078e0206 */
[----:B------:R-:W-:Y:S02]  /*45b90*/  ISETP.LT.AND P1, PT, R138, c[0x0][0x178], !P3 ;  /* 0x00005e008a007a0c */ /* 0x000fe40005f21270 */
[----:B------:R-:W4:Y:S04]  /*45ba0*/  LDL.LU R250, [R1+0xd48] ;  /* 0x000d480001fa7983 */ /* 0x000f280000300800 */
[----:B------:R-:W4:Y:S04]  /*45bb0*/  LDL.LU R249, [R1+0xd18] ;  /* 0x000d180001f97983 */ /* 0x000f280000300800 */
[----:B------:R-:W4:Y:S04]  /*45bc0*/  LDL.LU R173, [R1+0xc98] ;  /* 0x000c980001ad7983 */ /* 0x000f280000300800 */
[----:B--2---:R1:W-:Y:S04]  /*45bd0*/  @P4 STG.E [R166.64], R171 ;  /* 0x000000aba6004986 */ /* 0x0043e8000c101904 */
[----:B------:R2:W-:Y:S01]  /*45be0*/  @P5 STG.E [R168.64], R172 ;  /* 0x000000aca8005986 */ /* 0x0005e2000c101904 */
[----:B------:R-:W-:-:S02]  /*45bf0*/  ISETP.LT.AND P5, PT, R207, c[0x0][0x178], !P3 ;  /* 0x00005e00cf007a0c */ /* 0x000fc40005fa1270 */
[----:B------:R-:W-:Y:S01]  /*45c00*/  ISETP.LT.AND P4, PT, R139, c[0x0][0x178], !P3 ;  /* 0x00005e008b007a0c */ /* 0x000fe20005f81270 */
[C---:B-1----:R-:W-:Y:S01]  /*45c10*/  IMAD.WIDE R166, R3.reuse, 0x4, R4 ;  /* 0x0000000403a67825 */ /* 0x042fe200078e0204 */
[----:B------:R-:W-:Y:S01]  /*45c20*/  IADD3 R3, R3, c[0x0][0x198], RZ ;  /* 0x0000660003037a10 */ /* 0x000fe20007ffe0ff */
[----:B------:R1:W-:Y:S04]  /*45c30*/  @P0 STG.E [R164.64], R251 ;  /* 0x000000fba4000986 */ /* 0x0003e8000c101904 */
[----:B------:R2:W-:Y:S02]  /*45c40*/  @P6 STG.E [R166.64], R248 ;  /* 0x000000f8a6006986 */ /* 0x0005e4000c101904 */
[----:B--2---:R-:W-:-:S04]  /*45c50*/  IMAD.WIDE R168, R3, 0x4, R6 ;  /* 0x0000000403a87825 */ /* 0x004fc800078e0206 */
[----:B-1----:R-:W-:-:S04]  /*45c60*/  IMAD.WIDE R164, R3, 0x4, R162 ;  /* 0x0000000403a47825 */ /* 0x002fc800078e02a2 */
[----:B------:R-:W-:Y:S01]  /*45c70*/  IMAD.WIDE R166, R3, 0x4, R160 ;  /* 0x0000000403a67825 */ /* 0x000fe200078e02a0 */
[----:B------:R1:W-:Y:S04]  /*45c80*/  @P5 STG.E [R164.64], R174 ;  /* 0x000000aea4005986 */ /* 0x0003e8000c101904 */
[----:B---3--:R2:W-:Y:S04]  /*45c90*/  @P1 STG.E [R166.64], R175 ;  /* 0x000000afa6001986 */ /* 0x0085e8000c101904 */
[----:B-1----:R-:W3:Y:S04]  /*45ca0*/  LDL.LU R174, [R1+0x548] ;  /* 0x0005480001ae7983 */ /* 0x002ee80000300800 */
[----:B----4-:R1:W-:Y:S04]  /*45cb0*/  @P4 STG.E [R168.64], R245 ;  /* 0x000000f5a8004986 */ /* 0x0103e8000c101904 */
[----:B--2---:R-:W2:Y:S04]  /*45cc0*/  LDL.LU R175, [R1+0xd4c] ;  /* 0x000d4c0001af7983 */ /* 0x004ea80000300800 */
[----:B------:R-:W4:Y:S04]  /*45cd0*/  LDL.LU R248, [R1+0xd1c] ;  /* 0x000d1c0001f87983 */ /* 0x000f280000300800 */
[----:B-1----:R-:W4:Y:S01]  /*45ce0*/  LDL.LU R245, [R1+0xc9c] ;  /* 0x000c9c0001f57983 */ /* 0x002f220000300800 */
[----:B------:R-:W-:-:S02]  /*45cf0*/  ISETP.LT.AND P3, PT, R99, c[0x0][0x178], !P3 ;  /* 0x00005e0063007a0c */ /* 0x000fc40005f61270 */
[----:B------:R-:W-:Y:S01]  /*45d00*/  IADD3 R0, R252, 0x81, RZ ;  /* 0x00000081fc007810 */ /* 0x000fe20007ffe0ff */
[----:B------:R-:W-:Y:S01]  /*45d10*/  IMAD.WIDE R164, R3, 0x4, R4 ;  /* 0x0000000403a47825 */ /* 0x000fe200078e0204 */
[----:B------:R-:W-:Y:S02]  /*45d20*/  ISETP.LT.AND P6, PT, R207, c[0x0][0x178], !P2 ;  /* 0x00005e00cf007a0c */ /* 0x000fe400057c1270 */
[----:B------:R-:W-:Y:S02]  /*45d30*/  ISETP.GE.AND P0, PT, R0, c[0x0][0x17c], PT ;  /* 0x00005f0000007a0c */ /* 0x000fe40003f06270 */
[----:B------:R-:W-:Y:S02]  /*45d40*/  ISETP.LT.AND P5, PT, R138, c[0x0][0x178], !P2 ;  /* 0x00005e008a007a0c */ /* 0x000fe400057a1270 */
[----:B------:R-:W-:Y:S02]  /*45d50*/  IADD3 R0, R3, c[0x0][0x198], RZ ;  /* 0x0000660003007a10 */ /* 0x000fe40007ffe0ff */
[----:B------:R-:W-:Y:S01]  /*45d60*/  IADD3 R170, R252, 0x7f, RZ ;  /* 0x0000007ffcaa7810 */ /* 0x000fe20007ffe0ff */
[----:B------:R1:W-:Y:S01]  /*45d70*/  @P3 STG.E [R164.64], R244 ;  /* 0x000000f4a4003986 */ /* 0x0003e2000c101904 */
[----:B------:R-:W-:Y:S01]  /*45d80*/  ISETP.LT.AND P1, PT, R139, c[0x0][0x178], !P2 ;  /* 0x00005e008b007a0c */ /* 0x000fe20005721270 */
[----:B------:R-:W-:Y:S01]  /*45d90*/  IMAD.WIDE R166, R0, 0x4, R162 ;  /* 0x0000000400a67825 */ /* 0x000fe200078e02a2 */
[----:B------:R-:W-:-:S02]  /*45da0*/  ISETP.GE.AND P4, PT, R170, c[0x0][0x17c], PT ;  /* 0x00005f00aa007a0c */ /* 0x000fc40003f86270 */
[----:B------:R-:W-:Y:S01]  /*45db0*/  ISETP.LT.AND P2, PT, R99, c[0x0][0x178], !P2 ;  /* 0x00005e0063007a0c */ /* 0x000fe20005741270 */
[----:B------:R-:W-:Y:S01]  /*45dc0*/  IMAD.WIDE R168, R0, 0x4, R160 ;  /* 0x0000000400a87825 */ /* 0x000fe200078e02a0 */
[----:B-1----:R-:W4:Y:S01]  /*45dd0*/  LDL.LU R244, [R1+0x54c] ;  /* 0x00054c0001f47983 */ /* 0x002f220000300800 */
[----:B------:R-:W-:-:S03]  /*45de0*/  ISETP.LT.AND P3, PT, R138, c[0x0][0x178], !P4 ;  /* 0x00005e008a007a0c */ /* 0x000fc60006761270 */
[----:B------:R1:W-:Y:S01]  /*45df0*/  @P6 STG.E [R166.64], R250 ;  /* 0x000000faa6006986 */ /* 0x0003e2000c101904 */
[----:B------:R-:W-:Y:S01]  /*45e00*/  ISETP.LT.AND P6, PT, R207, c[0x0][0x178], !P4 ;  /* 0x00005e00cf007a0c */ /* 0x000fe200067c1270 */
[C---:B------:R-:W-:Y:S02]  /*45e10*/  IMAD.WIDE R164, R0.reuse, 0x4, R6 ;  /* 0x0000000400a47825 */ /* 0x040fe400078e0206 */
[----:B------:R-:W4:Y:S01]  /*45e20*/  LDL.LU R171, [R1+0x8c0] ;  /* 0x0008c00001ab7983 */ /* 0x000f220000300800 */
[----:B------:R-:W-:-:S03]  /*45e30*/  IADD3 R3, R0, c[0x0][0x198], RZ ;  /* 0x0000660000037a10 */ /* 0x000fc60007ffe0ff */
[----:B------:R1:W-:Y:S01]  /*45e40*/  @P5 STG.E [R168.64], R249 ;  /* 0x000000f9a8005986 */ /* 0x0003e2000c101904 */
[----:B------:R-:W-:-:S03]  /*45e50*/  ISETP.LT.AND P5, PT, R139, c[0x0][0x178], !P4 ;  /* 0x00005e008b007a0c */ /* 0x000fc600067a1270 */
[----:B------:R-:W4:Y:S01]  /*45e60*/  LDL.LU R172, [R1+0x380] ;  /* 0x0003800001ac7983 */ /* 0x000f220000300800 */
[----:B-1----:R-:W-:-:S03]  /*45e70*/  IMAD.WIDE R166, R0, 0x4, R4 ;  /* 0x0000000400a67825 */ /* 0x002fc600078e0204 */
[----:B------:R1:W-:Y:S01]  /*45e80*/  @P1 STG.E [R164.64], R173 ;  /* 0x000000ada4001986 */ /* 0x0003e2000c101904 */
[----:B------:R-:W-:-:S03]  /*45e90*/  IADD3 R168, R252, 0x80, RZ ;  /* 0x00000080fca87810 */ /* 0x000fc60007ffe0ff */
[----:B------:R-:W4:Y:S01]  /*45ea0*/  LDL.LU R250, [R1+0x1f0] ;  /* 0x0001f00001fa7983 */ /* 0x000f220000300800 */
[----:B------:R-:W-:Y:S01]  /*45eb0*/  ISETP.GE.AND P1, PT, R168, c[0x0][0x17c], PT ;  /* 0x00005f00a8007a0c */ /* 0x000fe20003f26270 */
[C---:B------:R-:W-:Y:S02]  /*45ec0*/  IMAD.WIDE R168, R3.reuse, 0x4, R160 ;  /* 0x0000000403a87825 */ /* 0x040fe400078e02a0 */
[----:B-1----:R-:W4:Y:S02]  /*45ed0*/  LDL.LU R173, [R1+0x150] ;  /* 0x0001500001ad7983 */ /* 0x002f240000300800 */
[C---:B------:R-:W-:Y:S02]  /*45ee0*/  IMAD.WIDE R164, R3.reuse, 0x4, R162 ;  /* 0x0000000403a47825 */ /* 0x040fe400078e02a2 */
[----:B---3--:R1:W-:Y:S04]  /*45ef0*/  @P2 STG.E [R166.64], R174 ;  /* 0x000000aea6002986 */ /* 0x0083e8000c101904 */
[----:B--2---:R2:W-:Y:S01]  /*45f00*/  @P6 STG.E [R164.64], R175 ;  /* 0x000000afa4006986 */ /* 0x0045e2000c101904 */
        /* <DEDUP_REMOVED lines=10> */
[----:B------:R-:W-:Y:S02]  /*45fb0*/  IADD3 R3, R3, c[0x0][0x198], RZ ;  /* 0x0000660003037a10 */ /* 0x000fe40007ffe0ff */
[----:B------:R-:W-:-:S05]  /*45fc0*/  ISETP.LT.AND P6, PT, R207, c[0x0][0x178], !P0 ;  /* 0x00005e00cf007a0c */ /* 0x000fca00047c1270 */
[----:B------:R1:W-:Y:S01]  /*45fd0*/  @P4 STG.E [R164.64], R244 ;  /* 0x000000f4a4004986 */ /* 0x0003e2000c101904 */
[----:B------:R-:W-:Y:S01]  /*45fe0*/  ISETP.LT.AND P4, PT, R139, c[0x0][0x178], !P1 ;  /* 0x00005e008b007a0c */ /* 0x000fe20004f81270 */
[----:B------:R-:W-:Y:S01]  /*45ff0*/  IMAD.WIDE R166, R3, 0x4, R160 ;  /* 0x0000000403a67825 */ /* 0x000fe200078e02a0 */
[----:B------:R-:W-:Y:S02]  /*46000*/  ISETP.LT.AND P1, PT, R99, c[0x0][0x178], !P1 ;  /* 0x00005e0063007a0c */ /* 0x000fe40004f21270 */
[----:B------:R-:W-:Y:S01]  /*46010*/  IADD3 R168, R252, 0x82, RZ ;  /* 0x00000082fca87810 */ /* 0x000fe20007ffe0ff */
[----:B-1----:R-:W4:Y:S01]  /*46020*/  LDL.LU R244, [R1+0x154] ;  /* 0x0001540001f47983 */ /* 0x002f220000300800 */
[----:B------:R-:W-:-:S03]  /*46030*/  IMAD.WIDE R164, R3, 0x4, R162 ;  /* 0x0000000403a47825 */ /* 0x000fc600078e02a2 */
[----:B------:R-:W4:Y:S04]  /*46040*/  LDL.LU R251, [R1+0xa70] ;  /* 0x000a700001fb7983 */ /* 0x000f280000300800 */
[----:B------:R-:W4:Y:S01]  /*46050*/  LDL.LU R249, [R1+0x490] ;  /* 0x0004900001f97983 */ /* 0x000f220000300800 */
[----:B------:R-:W-:-:S03]  /*46060*/  IADD3 R0, R3, c[0x0][0x198], RZ ;  /* 0x0000660003007a10 */ /* 0x000fc60007ffe0ff */
[----:B------:R-:W4:Y:S01]  /*46070*/  LDL.LU R248, [R1+0x200] ;  /* 0x0002000001f87983 */ /* 0x000f220000300800 */
[----:B------:R-:W-:-:S03]  /*46080*/  ISETP.LT.AND P5, PT, R138, c[0x0][0x178], !P0 ;  /* 0x00005e008a007a0c */ /* 0x000fc600047a1270 */
[----:B------:R1:W-:Y:S01]  /*46090*/  @P2 STG.E [R164.64], R171 ;  /* 0x000000aba4002986 */ /* 0x0003e2000c101904 */
[----:B------:R-:W-:-:S03]  /*460a0*/  ISETP.GE.AND P2, PT, R168, c[0x0][0x17c], PT ;  /* 0x00005f00a8007a0c */ /* 0x000fc60003f46270 */
[----:B------:R1:W-:Y:S01]  /*460b0*/  @P3 STG.E [R166.64], R172 ;  /* 0x000000aca6003986 */ /* 0x0003e2000c101904 */
[----:B------:R-:W-:Y:S01]  /*460c0*/  ISETP.LT.AND P3, PT, R139, c[0x0][0x178], !P0 ;  /* 0x00005e008b007a0c */ /* 0x000fe20004761270 */
        /* <DEDUP_REMOVED lines=31> */
[----:B------:R1:W-:Y:S01]  /*462c0*/  @P4 STG.E [R170.64], R248 ;  /* 0x000000f8aa004986 */ /* 0x0003e2000c101904 */
[----:B------:R-:W-:-:S03]  /*462d0*/  ISETP.LT.AND P4, PT, R207, c[0x0][0x178], !P0 ;  /* 0x00005e00cf007a0c */ /* 0x000fc60004781270 */
[----:B-1----:R-:W4:Y:S04]  /*462e0*/  LDL.LU R244, [R1+0x164] ;  /* 0x0001640001f47983 */ /* 0x002f280000300800 */
[----:B------:R-:W4:Y:S01]  /*462f0*/  LDL.LU R172, [R1+0x4b0] ;  /* 0x0004b00001ac7983 */ /* 0x000f220000300800 */
[----:B------:R-:W-:-:S03]  /*46300*/  ISETP.LT.AND P5, PT, R138, c[0x0][0x178], !P0 ;  /* 0x00005e008a007a0c */ /* 0x000fc600047a1270 */
[----:B------:R-:W4:Y:S01]  /*46310*/  LDL.LU R250, [R1+0x2c0] ;  /* 0x0002c00001fa7983 */ /* 0x000f220000300800 */
[----:B------:R-:W-:-:S03]  /*46320*/  IADD3 R170, R3, c[0x0][0x198], RZ ;  /* 0x0000660003aa7a10 */ /* 0x000fc60007ffe0ff */
[----:B------:R-:W4:Y:S01]  /*46330*/  LDL.LU R171, [R1+0xad0] ;  /* 0x000ad00001ab7983 */ /* 0x000f220000300800 */
[----:B------:R-:W-:Y:S01]  /*46340*/  ISETP.LT.AND P1, PT, R139, c[0x0][0x178], !P0 ;  /* 0x00005e008b007a0c */ /* 0x000fe20004721270 */
[----:B------:R-:W-:Y:S02]  /*46350*/  IMAD.WIDE R168, R3, 0x4, R4 ;  /* 0x0000000403a87825 */ /* 0x000fe400078e0204 */
[----:B------:R-:W4:Y:S02]  /*46360*/  LDL.LU R248, [R1+0x1e0] ;  /* 0x0001e00001f87983 */ /* 0x000f240000300800 */
[----:B------:R-:W-:-:S04]  /*46370*/  IMAD.WIDE R164, R170, 0x4, R162 ;  /* 0x00000004aaa47825 */ /* 0x000fc800078e02a2 */
[C---:B------:R-:W-:Y:S01]  /*46380*/  IMAD.WIDE R166, R170.reuse, 0x4, R160 ;  /* 0x00000004aaa67825 */ /* 0x040fe200078e02a0 */
[----:B------:R-:W-:Y:S04]  /*46390*/  @P2 STG.E [R168.64], R173 ;  /* 0x000000ada8002986 */ /* 0x000fe8000c101904 */
[----:B---3--:R1:W-:Y:S04]  /*463a0*/  @P4 STG.E [R164.64], R174 ;  /* 0x000000aea4004986 */ /* 0x0083e8000c101904 */
[----:B--2---:R2:W-:Y:S01]  /*463b0*/  @P5 STG.E [R166.64], R175 ;  /* 0x000000afa6005986 */ /* 0x0045e2000c101904 */
[----:B-1----:R-:W-:-:S03]  /*463c0*/  IMAD.WIDE R164, R170, 0x4, R6 ;  /* 0x00000004aaa47825 */ /* 0x002fc600078e0206 */
[----:B------:R-:W3:Y:S04]  /*463d0*/  LDL.LU R174, [R1+0xad4] ;  /* 0x000ad40001ae7983 */ /* 0x000ee80000300800 */
[----:B--2---:R-:W2:Y:S04]  /*463e0*/  LDL.LU R175, [R1+0x4b4] ;  /* 0x0004b40001af7983 */ /* 0x004ea80000300800 */
[----:B----4-:R1:W-:Y:S04]  /*463f0*/  @P1 STG.E [R164.64], R245 ;  /* 0x000000f5a4001986 */ /* 0x0103e8000c101904 */
[----:B-1----:R-:W4:Y:S01]  /*46400*/  LDL.LU R245, [R1+0x2c4] ;  /* 0x0002c40001f57983 */ /* 0x002f220000300800 */
[----:B------:R-:W-:-:S02]  /*46410*/  ISETP.LT.AND P0, PT, R99, c[0x0][0x178], !P0 ;  /* 0x00005e0063007a0c */ /* 0x000fc40004701270 */
[----:B------:R-:W-:Y:S02]  /*46420*/  IADD3 R0, R252, 0x85, RZ ;  /* 0x00000085fc007810 */ /* 0x000fe40007ffe0ff */
        /* <DEDUP_REMOVED lines=8> */
[----:B------:R-:W-:-:S02]  /*464b0*/  ISETP.LT.AND P3, PT, R99, c[0x0][0x178], !P3 ;  /* 0x00005e0063007a0c */ /* 0x000fc40005f61270 */
[----:B------:R-:W-:Y:S01]  /*464c0*/  IADD3 R3, R252, 0x86, RZ ;  /* 0x00000086fc037810 */ /* 0x000fe20007ffe0ff */
[----:B------:R-:W-:Y:S01]  /*464d0*/  IMAD.WIDE R164, R0, 0x4, R6 ;  /* 0x0000000400a47825 */ /* 0x000fe200078e0206 */
[----:B------:R1:W-:Y:S01]  /*464e0*/  @P0 STG.E [R166.64], R244 ;  /* 0x000000f4a6000986 */ /* 0x0003e2000c101904 */
[----:B------:R-:W-:Y:S02]  /*464f0*/  ISETP.LT.AND P1, PT, R138, c[0x0][0x178], !P2 ;  /* 0x00005e008a007a0c */ /* 0x000fe40005721270 */
[----:B------:R-:W-:Y:S02]  /*46500*/  ISETP.GE.AND P0, PT, R3, c[0x0][0x17c], PT ;  /* 0x00005f0003007a0c */ /* 0x000fe40003f06270 */
[C---:B------:R-:W-:Y:S01]  /*46510*/  IADD3 R3, R0.reuse, c[0x0][0x198], RZ ;  /* 0x0000660000037a10 */ /* 0x040fe20007ffe0ff */
[----:B-1----:R-:W-:Y:S01]  /*46520*/  IMAD.WIDE R166, R0, 0x4, R160 ;  /* 0x0000000400a67825 */ /* 0x002fe200078e02a0 */
[----:B------:R1:W-:Y:S01]  /*46530*/  @P6 STG.E [R168.64], R171 ;  /* 0x000000aba8006986 */ /* 0x0003e2000c101904 */
[----:B------:R-:W-:-:S03]  /*46540*/  ISETP.LT.AND P6, PT, R207, c[0x0][0x178], !P2 ;  /* 0x00005e00cf007a0c */ /* 0x000fc600057c1270 */
[----:B------:R1:W-:Y:S01]  /*46550*/  @P5 STG.E [R166.64], R172 ;  /* 0x000000aca6005986 */ /* 0x0003e2000c101904 */
[----:B------:R-:W-:-:S03]  /*46560*/  ISETP.LT.AND P5, PT, R139, c[0x0][0x178], !P2 ;  /* 0x00005e008b007a0c */ /* 0x000fc600057a1270 */
[----:B------:R1:W-:Y:S01]  /*46570*/  @P4 STG.E [R164.64], R250 ;  /* 0x000000faa4004986 */ /* 0x0003e2000c101904 */
[----:B------:R-:W-:Y:S01]  /*46580*/  IADD3 R170, R252, 0x87, RZ ;  /* 0x00000087fcaa7810 */ /* 0x000fe20007ffe0ff */
[C---:B-1----:R-:W-:Y:S02]  /*46590*/  IMAD.WIDE R168, R3.reuse, 0x4, R160 ;  /* 0x0000000403a87825 */ /* 0x042fe400078e02a0 */
[----:B------:R-:W4:Y:S02]  /*465a0*/  LDL.LU R244, [R1+0xc50] ;  /* 0x000c500001f47983 */ /* 0x000f240000300800 */
[----:B------:R-:W-:Y:S02]  /*465b0*/  IMAD.WIDE R166, R3, 0x4, R162 ;  /* 0x0000000403a67825 */ /* 0x000fe400078e02a2 */
[----:B------:R-:W4:Y:S02]  /*465c0*/  LDL.LU R251, [R1+0x2e0] ;  /* 0x0002e00001fb7983 */ /* 0x000f240000300800 */
[----:B------:R-:W-:-:S02]  /*465d0*/  IMAD.WIDE R164, R0, 0x4, R4 ;  /* 0x0000000400a47825 */ /* 0x000fc400078e0204 */
[----:B------:R-:W4:Y:S04]  /*465e0*/  LDL.LU R249, [R1+0x210] ;  /* 0x0002100001f97983 */ /* 0x000f280000300800 */
        /* <DEDUP_REMOVED lines=25> */
[----:B------:R-:W3:Y:S02]  /*46780*/  LDL.LU R250, [R1+0x220] ;  /* 0x0002200001fa7983 */ /* 0x000ee40000300800 */
[----:B-1----:R-:W-:Y:S02]  /*46790*/  IMAD.WIDE R170, R0, 0x4, R4 ;  /* 0x0000000400aa7825 */ /* 0x002fe400078e0204 */
[----:B------:R-:W3:Y:S04]  /*467a0*/  LDL.LU R173, [R1+0xc74] ;  /* 0x000c740001ad7983 */ /* 0x000ee80000300800 */
[----:B------:R1:W-:Y:S01]  /*467b0*/  @P6 STG.E [R164.64], R244 ;  /* 0x000000f4a4006986 */ /* 0x0003e2000c101904 */
[----:B------:R-:W-:-:S03]  /*467c0*/  ISETP.LT.AND P2, PT, R139, c[0x0][0x178], !P4 ;  /* 0x00005e008b007a0c */ /* 0x000fc60006741270 */
[----:B-1----:R-:W4:Y:S04]  /*467d0*/  LDL.LU R244, [R1+0x1b34] ;  /* 0x001b340001f47983 */ /* 0x002f280000300800 */
[----:B--2---:R1:W-:Y:S04]  /*467e0*/  @P3 STG.E [R166.64], R3 ;  /* 0x00000003a6003986 */ /* 0x0043e8000c101904 */
[----:B------:R-:W-:Y:S04]  /*467f0*/  @P1 STG.E [R168.64], R251 ;  /* 0x000000fba8001986 */ /* 0x000fe8000c101904 */
[----:B------:R2:W-:Y:S01]  /*46800*/  @P0 STG.E [R170.64], R249 ;  /* 0x000000f9aa000986 */ /* 0x0005e2000c101904 */
[----:B------:R-:W-:-:S02]  /*46810*/  ISETP.LT.AND P1, PT, R207, c[0x0][0x178], !P4 ;  /* 0x00005e00cf007a0c */ /* 0x000fc40006721270 */
[----:B-1----:R-:W-:Y:S01]  /*46820*/  IADD3 R3, R0, c[0x0][0x198], RZ ;  /* 0x0000660000037a10 */ /* 0x002fe20007ffe0ff */
[----:B--2---:R-:W2:Y:S01]  /*46830*/  LDL.LU R170, [R1+0xc70] ;  /* 0x000c700001aa7983 */ /* 0x004ea20000300800 */
[----:B------:R-:W-:-:S03]  /*46840*/  ISETP.LT.AND P3, PT, R138, c[0x0][0x178], !P4 ;  /* 0x00005e008a007a0c */ /* 0x000fc60006761270 */
[----:B------:R-:W2:Y:S01]  /*46850*/  LDL.LU R171, [R1+0x6d0] ;  /* 0x0006d00001ab7983 */ /* 0x000ea20000300800 */
[----:B------:R-:W-:Y:S01]  /*46860*/  IMAD.WIDE R168, R3, 0x4, R162 ;  /* 0x0000000403a87825 */ /* 0x000fe200078e02a2 */
[----:B------:R-:W-:-:S03]  /*46870*/  ISETP.LT.AND P4, PT, R99, c[0x0][0x178], !P4 ;  /* 0x00005e0063007a0c */ /* 0x000fc60006781270 */
[C---:B------:R-:W-:Y:S01]  /*46880*/  IMAD.WIDE R164, R3.reuse, 0x4, R160 ;  /* 0x0000000403a47825 */ /* 0x040fe200078e02a0 */
[----:B---3--:R1:W-:Y:S03]  /*46890*/  @P1 STG.E [R168.64], R174 ;  /* 0x000000aea8001986 */ /* 0x0083e6000c101904 */
[C---:B------:R-:W-:Y:S01]  /*468a0*/  IMAD.WIDE R166, R3.reuse, 0x4, R6 ;  /* 0x0000000403a67825 */ /* 0x040fe200078e0206 */
        /* <DEDUP_REMOVED lines=16> */
[----:B------:R-:W-:Y:S01]  /*469b0*/  ISETP.LT.AND P5, PT, R99, c[0x0][0x178], !P5 ;  /* 0x00005e0063007a0c */ /* 0x000fe20006fa1270 */
[----:B------:R-:W4:Y:S01]  /*469c0*/  LDL.LU R248, [R1+0x410] ;  /* 0x0004100001f87983 */ /* 0x000f220000300800 */
[----:B------:R-:W-:Y:S01]  /*469d0*/  IADD3 R168, R252, 0x8a, RZ ;  /* 0x0000008afca87810 */ /* 0x000fe20007ffe0ff */
[----:B------:R-:W-:Y:S01]  /*469e0*/  IMAD.WIDE R166, R0, 0x4, R160 ;  /* 0x0000000400a67825 */ /* 0x000fe200078e02a0 */
[----:B------:R-:W-:-:S02]  /*469f0*/  ISETP.LT.AND P4, PT, R138, c[0x0][0x178], !P0 ;  /* 0x00005e008a007a0c */ /* 0x000fc40004781270 */
[----:B------:R-:W-:Y:S01]  /*46a00*/  ISETP.GE.AND P2, PT, R168, c[0x0][0x17c], PT ;  /* 0x00005f00a8007a0c */ /* 0x000fe20003f46270 */
[C---:B------:R-:W-:Y:S01]  /*46a10*/  IMAD.WIDE R168, R0.reuse, 0x4, R4 ;  /* 0x0000000400a87825 */ /* 0x040fe200078e0204 */
[----:B------:R-:W-:Y:S01]  /*46a20*/  IADD3 R3, R0, c[0x0][0x198], RZ ;  /* 0x0000660000037a10 */ /* 0x000fe20007ffe0ff */
[----:B--2---:R1:W-:Y:S01]  /*46a30*/  @P6 STG.E [R164.64], R170 ;  /* 0x000000aaa4006986 */ /* 0x0043e2000c101904 */
[----:B------:R-:W-:-:S03]  /*46a40*/  ISETP.LT.AND P6, PT, R207, c[0x0][0x178], !P0 ;  /* 0x00005e00cf007a0c */ /* 0x000fc600047c1270 */
        /* <DEDUP_REMOVED lines=22> */
[C---:B------:R-:W-:Y:S02]  /*46bb0*/  IADD3 R168, R252.reuse, 0x8b, RZ ;  /* 0x0000008bfca87810 */ /* 0x040fe40007ffe0ff */
[----:B------:R-:W-:Y:S02]  /*46bc0*/  ISETP.LT.AND P6, PT, R139, c[0x0][0x178], !P2 ;  /* 0x00005e008b007a0c */ /* 0x000fe400057c1270 */
        /* <DEDUP_REMOVED lines=10> */
[----:B------:R-:W-:Y:S02]  /*46c70*/  IADD3 R3, R0, c[0x0][0x198], RZ ;  /* 0x0000660000037a10 */ /* 0x000fe40007ffe0ff */
[----:B------:R-:W-:Y:S01]  /*46c80*/  ISETP.LT.AND P1, PT, R138, c[0x0][0x178], !P4 ;  /* 0x00005e008a007a0c */ /* 0x000fe20006721270 */
[----:B------:R1:W-:Y:S04]  /*46c90*/  @P3 STG.E [R166.64], R249 ;  /* 0x000000f9a6003986 */ /* 0x0003e8000c101904 */
[----:B------:R1:W-:Y:S01]  /*46ca0*/  @P6 STG.E [R168.64], R248 ;  /* 0x000000f8a8006986 */ /* 0x0003e2000c101904 */
[----:B------:R-:W-:Y:S01]  /*46cb0*/  ISETP.LT.AND P6, PT, R139, c[0x0][0x178], !P4 ;  /* 0x00005e008b007a0c */ /* 0x000fe200067c1270 */
[----:B-1----:R-:W-:-:S02]  /*46cc0*/  IMAD.WIDE R164, R0, 0x4, R4 ;  /* 0x0000000400a47825 */ /* 0x002fc400078e0204 */
        /* <DEDUP_REMOVED lines=60> */
[----:B------:R-:W-:-:S03]  /*47090*/  ISETP.LT.AND P3, PT, R139, c[0x0][0x178], !P2 ;  /* 0x00005e008b007a0c */ /* 0x000fc60005761270 */
[----:B------:R-:W-:Y:S01]  /*470a0*/  IMAD.WIDE R166, R0, 0x4, R162 ;  /* 0x0000000400a67825 */ /* 0x000fe200078e02a2 */
[----:B------:R-:W-:-:S03]  /*470b0*/  ISETP.LT.AND P2, PT, R99, c[0x0][0x178], !P2 ;  /* 0x00005e0063007a0c */ /* 0x000fc60005741270 */
[----:B------:R-:W-:Y:S01]  /*470c0*/  IMAD.WIDE R164, R0, 0x4, R160 ;  /* 0x0000000400a47825 */ /* 0x000fe200078e02a0 */
[----:B------:R1:W-:Y:S01]  /*470d0*/  @P6 STG.E [R166.64], R251 ;  /* 0x000000fba6006986 */ /* 0x0003e2000c101904 */
[----:B------:R-:W-:Y:S02]  /*470e0*/  ISETP.LT.AND P6, PT, R207, c[0x0][0x178], !P0 ;  /* 0x00005e00cf007a0c */ /* 0x000fe400047c1270 */
[----:B------:R-:W-:Y:S01]  /*470f0*/  ISETP.LT.AND P5, PT, R138, c[0x0][0x178], !P0 ;  /* 0x00005e008a007a0c */ /* 0x000fe200047a1270 */
[----:B------:R1:W-:Y:S01]  /*47100*/  @P4 STG.E [R164.64], R250 ;  /* 0x000000faa4004986 */ /* 0x0003e2000c101904 */
[----:B------:R-:W-:Y:S02]  /*47110*/  ISETP.LT.AND P4, PT, R139, c[0x0][0x178], !P0 ;  /* 0x00005e008b007a0c */ /* 0x000fe40004781270 */
[----:B------:R-:W-:Y:S02]  /*47120*/  IADD3 R3, R0, c[0x0][0x198], RZ ;  /* 0x0000660000037a10 */ /* 0x000fe40007ffe0ff */
[----:B------:R-:W-:-:S02]  /*47130*/  IADD3 R170, R252, 0x90, RZ ;  /* 0x00000090fcaa7810 */ /* 0x000fc40007ffe0ff */
[----:B------:R-:W-:Y:S01]  /*47140*/  ISETP.LT.AND P0, PT, R99, c[0x0][0x178], !P0 ;  /* 0x00005e0063007a0c */ /* 0x000fe20004701270 */
[C---:B-1----:R-:W-:Y:S01]  /*47150*/  IMAD.WIDE R166, R0.reuse, 0x4, R4 ;  /* 0x0000000400a67825 */ /* 0x042fe200078e0204 */
[----:B------:R-:W4:Y:S03]  /*47160*/  LDL.LU R251, [R1+0x8cc] ;  /* 0x0008cc0001fb7983 */ /* 0x000f260000300800 */
[----:B------:R-:W-:Y:S01]  /*47170*/  IMAD.WIDE R164, R0, 0x4, R6 ;  /* 0x0000000400a47825 */ /* 0x000fe200078e0206 */
[----:B------:R-:W-:Y:S01]  /*47180*/  ISETP.GE.AND P1, PT, R170, c[0x0][0x17c], PT ;  /* 0x00005f00aa007a0c */ /* 0x000fe20003f26270 */
[----:B------:R-:W4:Y:S02]  /*47190*/  LDL.LU R250, [R1+0x38c] ;  /* 0x00038c0001fa7983 */ /* 0x000f240000300800 */
[C---:B------:R-:W-:Y:S02]  /*471a0*/  IMAD.WIDE R168, R3.reuse, 0x4, R162 ;  /* 0x0000000403a87825 */ /* 0x040fe400078e02a2 */
[----:B------:R1:W-:Y:S02]  /*471b0*/  @P3 STG.E [R164.64], R249 ;  /* 0x000000f9a4003986 */ /* 0x0003e4000c101904 */
[----:B------:R-:W-:-:S02]  /*471c0*/  IMAD.WIDE R170, R3, 0x4, R160 ;  /* 0x0000000403aa7825 */ /* 0x000fc400078e02a0 */
[----:B------:R-:W-:Y:S02]  /*471d0*/  @P2 STG.E [R166.64], R248 ;  /* 0x000000f8a6002986 */ /* 0x000fe4000c101904 */
        /* <DEDUP_REMOVED lines=11> */
[----:B------:R-:W-:Y:S02]  /*47290*/  IADD3 R172, R252, 0x91, RZ ;  /* 0x00000091fcac7810 */ /* 0x000fe40007ffe0ff */
[----:B------:R-:W-:Y:S01]  /*472a0*/  ISETP.LT.AND P6, PT, R207, c[0x0][0x178], !P1 ;  /* 0x00005e00cf007a0c */ /* 0x000fe20004fc1270 */
[----:B------:R-:W-:Y:S01]  /*472b0*/  IMAD.WIDE R166, R0, 0x4, R162 ;  /* 0x0000000400a67825 */ /* 0x000fe200078e02a2 */
[----:B------:R-:W-:Y:S01]  /*472c0*/  ISETP.GE.AND P3, PT, R172, c[0x0][0x17c], PT ;  /* 0x00005f00ac007a0c */ /* 0x000fe20003f66270 */
[----:B------:R-:W2:Y:S01]  /*472d0*/  LDL.LU R165, [R1+0x388] ;  /* 0x0003880001a57983 */ /* 0x000ea20000300800 */
[----:B------:R-:W-:-:S02]  /*472e0*/  IADD3 R172, R252, 0x92, RZ ;  /* 0x00000092fcac7810 */ /* 0x000fc40007ffe0ff */
[----:B------:R-:W-:Y:S02]  /*472f0*/  ISETP.LT.AND P5, PT, R138, c[0x0][0x178], !P1 ;  /* 0x00005e008a007a0c */ /* 0x000fe40004fa1270 */
[----:B------:R-:W-:Y:S02]  /*47300*/  ISETP.LT.AND P2, PT, R139, c[0x0][0x178], !P1 ;  /* 0x00005e008b007a0c */ /* 0x000fe40004f41270 */
[----:B------:R-:W-:Y:S02]  /*47310*/  ISETP.LT.AND P4, PT, R99, c[0x0][0x178], !P1 ;  /* 0x00005e0063007a0c */ /* 0x000fe40004f81270 */
[----:B------:R-:W-:Y:S02]  /*47320*/  ISETP.GE.AND P1, PT, R172, c[0x0][0x17c], PT ;  /* 0x00005f00ac007a0c */ /* 0x000fe40003f26270 */
[----:B------:R-:W2:Y:S04]  /*47330*/  LDL.LU R172, [R1+0x498] ;  /* 0x0004980001ac7983 */ /* 0x000ea80000300800 */
[----:B------:R-:W3:Y:S04]  /*47340*/  LDL.LU R249, [R1+0x208] ;  /* 0x0002080001f97983 */ /* 0x000ee80000300800 */
[----:B------:R-:W3:Y:S04]  /*47350*/  LDL.LU R248, [R1+0x168] ;  /* 0x0001680001f87983 */ /* 0x000ee80000300800 */
[----:B------:R-:W3:Y:S04]  /*47360*/  LDL.LU R175, [R1+0xa7c] ;  /* 0x000a7c0001af7983 */ /* 0x000ee80000300800 */
[----:B------:R-:W3:Y:S04]  /*47370*/  LDL.LU R245, [R1+0x49c] ;  /* 0x00049c0001f57983 */ /* 0x000ee80000300800 */
[----:B----4-:R1:W-:Y:S04]  /*47380*/  @P6 STG.E [R166.64], R164 ;  /* 0x000000a4a6006986 */ /* 0x0103e8000c101904 */
[----:B-1----:R-:W4:Y:S01]  /*47390*/  LDL.LU R167, [R1+0x158] ;  /* 0x0001580001a77983 */ /* 0x002f220000300800 */
[----:B------:R-:W-:-:S04]  /*473a0*/  IMAD.WIDE R168, R0, 0x4, R160 ;  /* 0x0000000400a87825 */ /* 0x000fc800078e02a0 */
[----:B------:R-:W-:Y:S01]  /*473b0*/  IMAD.WIDE R170, R0, 0x4, R6 ;  /* 0x0000000400aa7825 */ /* 0x000fe200078e0206 */
[----:B--2---:R1:W-:Y:S01]  /*473c0*/  @P5 STG.E [R168.64], R165 ;  /* 0x000000a5a8005986 */ /* 0x0043e2000c101904 */
[----:B------:R-:W-:-:S03]  /*473d0*/  IADD3 R166, R252, 0x93, RZ ;  /* 0x00000093fca67810 */ /* 0x000fc60007ffe0ff */
        /* <DEDUP_REMOVED lines=17> */
[----:B-1----:R-:W3:Y:S01]  /*474f0*/  LDL.LU R173, [R1+0x20c] ;  /* 0x00020c0001ad7983 */ /* 0x002ee20000300800 */
[----:B------:R-:W-:-:S02]  /*47500*/  ISETP.LT.AND P3, PT, R99, c[0x0][0x178], !P3 ;  /* 0x00005e0063007a0c */ /* 0x000fc40005f61270 */
[----:B------:R-:W-:Y:S01]  /*47510*/  ISETP.LT.AND P4, PT, R207, c[0x0][0x178], !P1 ;  /* 0x00005e00cf007a0c */ /* 0x000fe20004f81270 */
[----:B------:R-:W-:Y:S01]  /*47520*/  IMAD.WIDE R170, R0, 0x4, R162 ;  /* 0x0000000400aa7825 */ /* 0x000fe200078e02a2 */
[----:B------:R-:W-:-:S09]  /*47530*/  ISETP.LT.AND P0, PT, R99, c[0x0][0x178], !P1 ;  /* 0x00005e0063007a0c */ /* 0x000fd20004f01270 */
[----:B------:R1:W-:Y:S01]  /*47540*/  @P3 STG.E [R164.64], R174 ;  /* 0x000000aea4003986 */ /* 0x0003e2000c101904 */
[----:B------:R-:W-:Y:S01]  /*47550*/  ISETP.LT.AND P3, PT, R138, c[0x0][0x178], !P1 ;  /* 0x00005e008a007a0c */ /* 0x000fe20004f61270 */
[----:B------:R-:W-:Y:S01]  /*47560*/  IMAD.WIDE R166, R0, 0x4, R160 ;  /* 0x0000000400a67825 */ /* 0x000fe200078e02a0 */
[----:B------:R-:W-:Y:S02]  /*47570*/  ISETP.LT.AND P6, PT, R207, c[0x0][0x178], !P2 ;  /* 0x00005e00cf007a0c */ /* 0x000fe400057c1270 */
[----:B------:R-:W-:Y:S02]  /*47580*/  ISETP.LT.AND P5, PT, R138, c[0x0][0x178], !P2 ;  /* 0x00005e008a007a0c */ /* 0x000fe400057a1270 */
[----:B-1----:R-:W-:Y:S01]  /*47590*/  IADD3 R164, R252, 0x94, RZ ;  /* 0x00000094fca47810 */ /* 0x002fe20007ffe0ff */
[----:B------:R-:W4:Y:S04]  /*475a0*/  LDL.LU R174, [R1+0x16c] ;  /* 0x00016c0001ae7983 */ /* 0x000f280000300800 */
[----:B------:R-:W3:Y:S01]  /*475b0*/  LDL.LU R251, [R1+0xad8] ;  /* 0x000ad80001fb7983 */ /* 0x000ee20000300800 */
[----:B------:R-:W-:-:S03]  /*475c0*/  IMAD.WIDE R168, R0, 0x4, R4 ;  /* 0x0000000400a87825 */ /* 0x000fc600078e0204 */
[----:B------:R-:W3:Y:S04]  /*475d0*/  LDL.LU R250, [R1+0x4b8] ;  /* 0x0004b80001fa7983 */ /* 0x000ee80000300800 */
[----:B--2---:R1:W-:Y:S01]  /*475e0*/  @P4 STG.E [R170.64], R3 ;  /* 0x00000003aa004986 */ /* 0x0043e2000c101904 */
[----:B------:R-:W-:Y:S02]  /*475f0*/  ISETP.LT.AND P4, PT, R139, c[0x0][0x178], !P1 ;  /* 0x00005e008b007a0c */ /* 0x000fe40004f81270 */
[----:B------:R-:W-:Y:S01]  /*47600*/  ISETP.GE.AND P1, PT, R164, c[0x0][0x17c], PT ;  /* 0x00005f00a4007a0c */ /* 0x000fe20003f26270 */
[C---:B------:R-:W-:Y:S01]  /*47610*/  IMAD.WIDE R164, R0.reuse, 0x4, R6 ;  /* 0x0000000400a47825 */ /* 0x040fe200078e0206 */
[----:B------:R2:W-:Y:S01]  /*47620*/  @P3 STG.E [R166.64], R172 ;  /* 0x000000aca6003986 */ /* 0x0005e2000c101904 */
[----:B-1----:R-:W-:-:S08]  /*47630*/  IADD3 R3, R0, c[0x0][0x198], RZ ;  /* 0x0000660000037a10 */ /* 0x002fd00007ffe0ff */
[----:B------:R1:W-:Y:S01]  /*47640*/  @P4 STG.E [R164.64], R249 ;  /* 0x000000f9a4004986 */ /* 0x0003e2000c101904 */
[----:B------:R-:W-:-:S03]  /*47650*/  IMAD.WIDE R170, R3, 0x4, R162 ;  /* 0x0000000403aa7825 */ /* 0x000fc600078e02a2 */
[----:B------:R1:W-:Y:S01]  /*47660*/  @P0 STG.E [R168.64], R248 ;  /* 0x000000f8a8000986 */ /* 0x0003e2000c101904 */
[----:B--2---:R-:W-:-:S03]  /*47670*/  IMAD.WIDE R166, R3, 0x4, R160 ;  /* 0x0000000403a67825 */ /* 0x004fc600078e02a0 */
[----:B-1----:R-:W2:Y:S04]  /*47680*/  LDL.LU R249, [R1+0x2c8] ;  /* 0x0002c80001f97983 */ /* 0x002ea80000300800 */
[----:B------:R1:W-:Y:S04]  /*47690*/  @P6 STG.E [R170.64], R175 ;  /* 0x000000afaa006986 */ /* 0x0003e8000c101904 */
[----:B------:R-:W2:Y:S04]  /*476a0*/  LDL.LU R248, [R1+0x1e8] ;  /* 0x0001e80001f87983 */ /* 0x000ea80000300800 */
[----:B------:R4:W-:Y:S04]  /*476b0*/  @P5 STG.E [R166.64], R245 ;  /* 0x000000f5a6005986 */ /* 0x0009e8000c101904 */
[----:B-1----:R-:W2:Y:S04]  /*476c0*/  LDL.LU R175, [R1+0xadc] ;  /* 0x000adc0001af7983 */ /* 0x002ea80000300800 */
[----:B----4-:R-:W4:Y:S01]  /*476d0*/  LDL.LU R245, [R1+0x4bc] ;  /* 0x0004bc0001f57983 */ /* 0x010f220000300800 */
[----:B------:R-:W-:Y:S01]  /*476e0*/  ISETP.LT.AND P3, PT, R139, c[0x0][0x178], !P2 ;  /* 0x00005e008b007a0c */ /* 0x000fe20005761270 */
[----:B------:R-:W-:-:S12]  /*476f0*/  IMAD.WIDE R164, R3, 0x4, R6 ;  /* 0x0000000403a47825 */ /* 0x000fd800078e0206 */
[----:B---3--:R1:W-:Y:S04]  /*47700*/  @P3 STG.E [R164.64], R173 ;  /* 0x000000ada4003986 */ /* 0x0083e8000c101904 */
[----:B-1----:R-:W3:Y:S01]  /*47710*/  LDL.LU R173, [R1+0x2cc] ;  /* 0x0002cc0001ad7983 */ /* 0x002ee20000300800 */
[----:B------:R-:W-:Y:S02]  /*47720*/  ISETP.LT.AND P2, PT, R99, c[0x0][0x178], !P2 ;  /* 0x00005e0063007a0c */ /* 0x000fe40005741270 */
[----:B------:R-:W-:Y:S02]  /*47730*/  ISETP.LT.AND P5, PT, R207, c[0x0][0x178], !P1 ;  /* 0x00005e00cf007a0c */ /* 0x000fe40004fa1270 */
[----:B------:R-:W-:Y:S02]  /*47740*/  IADD3 R0, R3, c[0x0][0x198], RZ ;  /* 0x0000660003007a10 */ /* 0x000fe40007ffe0ff */
[----:B------:R-:W-:-:S02]  /*47750*/  IADD3 R170, R252, 0x95, RZ ;  /* 0x00000095fcaa7810 */ /* 0x000fc40007ffe0ff */
[----:B------:R-:W-:Y:S01]  /*47760*/  ISETP.LT.AND P0, PT, R138, c[0x0][0x178], !P1 ;  /* 0x00005e008a007a0c */ /* 0x000fe20004f01270 */
[----:B------:R-:W-:Y:S01]  /*47770*/  IMAD.WIDE R166, R3, 0x4, R4 ;  /* 0x0000000403a67825 */ /* 0x000fe200078e0204 */
[----:B------:R-:W-:Y:S02]  /*47780*/  ISETP.LT.AND P4, PT, R139, c[0x0][0x178], !P1 ;  /* 0x00005e008b007a0c */ /* 0x000fe40004f81270 */
[----:B------:R-:W-:Y:S01]  /*47790*/  ISETP.GE.AND P6, PT, R170, c[0x0][0x17c], PT ;  /* 0x00005f00aa007a0c */ /* 0x000fe20003fc6270 */
[C---:B------:R-:W-:Y:S01]  /*477a0*/  IMAD.WIDE R168, R0.reuse, 0x4, R162 ;  /* 0x0000000400a87825 */ /* 0x040fe200078e02a2 */
[----:B------:R1:W-:Y:S01]  /*477b0*/  @P2 STG.E [R166.64], R174 ;  /* 0x000000aea6002986 */ /* 0x0003e2000c101904 */
[----:B------:R-:W-:Y:S02]  /*477c0*/  ISETP.LT.AND P1, PT, R99, c[0x0][0x178], !P1 ;  /* 0x00005e0063007a0c */ /* 0x000fe40004f21270 */
[----:B------:R-:W-:Y:S01]  /*477d0*/  ISETP.LT.AND P2, PT, R207, c[0x0][0x178], !P6 ;  /* 0x00005e00cf007a0c */ /* 0x000fe20007741270 */
[----:B------:R1:W-:Y:S01]  /*477e0*/  @P5 STG.E [R168.64], R251 ;  /* 0x000000fba8005986 */ /* 0x0003e2000c101904 */
[----:B------:R-:W-:Y:S01]  /*477f0*/  IMAD.WIDE R164, R0, 0x4, R6 ;  /* 0x0000000400a47825 */ /* 0x000fe200078e0206 */
[----:B------:R-:W-:-:S02]  /*47800*/  ISETP.LT.AND P5, PT, R138, c[0x0][0x178], !P6 ;  /* 0x00005e008a007a0c */ /* 0x000fc400077a1270 */
[C---:B------:R-:W-:Y:S01]  /*47810*/  IADD3 R3, R0.reuse, c[0x0][0x198], RZ ;  /* 0x0000660000037a10 */ /* 0x040fe20007ffe0ff */
[----:B-1----:R-:W-:Y:S01]  /*47820*/  IMAD.WIDE R166, R0, 0x4, R160 ;  /* 0x0000000400a67825 */ /* 0x002fe200078e02a0 */
[C---:B------:R-:W-:Y:S01]  /*47830*/  IADD3 R171, R252.reuse, 0x96, RZ ;  /* 0x00000096fcab7810 */ /* 0x040fe20007ffe0ff */
[----:B------:R-:W3:Y:S01]  /*47840*/  LDL.LU R174, [R1+0x1ec] ;  /* 0x0001ec0001ae7983 */ /* 0x000ee20000300800 */
[----:B------:R-:W-:-:S03]  /*47850*/  IADD3 R170, R252, 0x97, RZ ;  /* 0x00000097fcaa7810 */ /* 0x000fc60007ffe0ff */
[----:B------:R1:W-:Y:S01]  /*47860*/  @P0 STG.E [R166.64], R250 ;  /* 0x000000faa6000986 */ /* 0x0003e2000c101904 */
[----:B------:R-:W-:Y:S01]  /*47870*/  IMAD.WIDE R168, R3, 0x4, R160 ;  /* 0x0000000403a87825 */ /* 0x000fe200078e02a0 */
[----:B------:R-:W-:Y:S02]  /*47880*/  ISETP.GE.AND P3, PT, R171, c[0x0][0x17c], PT ;  /* 0x00005f00ab007a0c */ /* 0x000fe40003f66270 */
[----:B------:R-:W3:Y:S01]  /*47890*/  LDL.LU R171, [R1+0x2e8] ;  /* 0x0002e80001ab7983 */ /* 0x000ee20000300800 */
[----:B------:R-:W-:-:S03]  /*478a0*/  ISETP.GE.AND P0, PT, R170, c[0x0][0x17c], PT ;  /* 0x00005f00aa007a0c */ /* 0x000fc60003f06270 */
[----:B------:R-:W3:Y:S01]  /*478b0*/  LDL.LU R170, [R1+0x5b8] ;  /* 0x0005b80001aa7983 */ /* 0x000ee20000300800 */
[----:B-1----:R-:W-:-:S03]  /*478c0*/  IMAD.WIDE R166, R3, 0x4, R162 ;  /* 0x0000000403a67825 */ /* 0x002fc600078e02a2 */
[----:B------:R-:W3:Y:S04]  /*478d0*/  LDL.LU R172, [R1+0x218] ;  /* 0x0002180001ac7983 */ /* 0x000ee80000300800 */
[----:B--2---:R1:W-:Y:S02]  /*478e0*/  @P4 STG.E [R164.64], R249 ;  /* 0x000000f9a4004986 */ /* 0x0043e4000c101904 */
[----:B-1----:R-:W-:Y:S01]  /*478f0*/  IMAD.WIDE R164, R0, 0x4, R4 ;  /* 0x0000000400a47825 */ /* 0x002fe200078e0204 */
[----:B------:R-:W-:-:S04]  /*47900*/  IADD3 R0, R3, c[0x0][0x198], RZ ;  /* 0x0000660003007a10 */ /* 0x000fc80007ffe0ff */
[----:B------:R1:W-:Y:S04]  /*47910*/  @P1 STG.E [R164.64], R248 ;  /* 0x000000f8a4001986 */ /* 0x0003e8000c101904 */
[----:B------:R2:W-:Y:S04]  /*47920*/  @P2 STG.E [R166.64], R175 ;  /* 0x000000afa6002986 */ /* 0x0005e8000c101904 */
[----:B----4-:R4:W-:Y:S01]  /*47930*/  @P5 STG.E [R168.64], R245 ;  /* 0x000000f5a8005986 */ /* 0x0109e2000c101904 */
[----:B-1----:R-:W-:-:S03]  /*47940*/  IMAD.WIDE R164, R3, 0x4, R6 ;  /* 0x0000000403a47825 */ /* 0x002fc600078e0206 */
[----:B--2---:R-:W2:Y:S01]  /*47950*/  LDL.LU R175, [R1+0xc5c] ;  /* 0x000c5c0001af7983 */ /* 0x004ea20000300800 */
[----:B------:R-:W-:-:S03]  /*47960*/  IMAD.WIDE R166, R3, 0x4, R4 ;  /* 0x0000000403a67825 */ /* 0x000fc600078e0204 */
[----:B----4-:R-:W4:Y:S04]  /*47970*/  LDL.LU R245, [R1+0x5bc] ;  /* 0x0005bc0001f57983 */ /* 0x010f280000300800 */
[----:B------:R-:W2:Y:S01]  /*47980*/  LDL.LU R3, [R1+0xc58] ;  /* 0x000c580001037983 */ /* 0x000ea20000300800 */
[----:B------:R-:W-:-:S03]  /*47990*/  ISETP.LT.AND P4, PT, R139, c[0x0][0x178], !P6 ;  /* 0x00005e008b007a0c */ /* 0x000fc60007781270 */
[----:B------:R-:W4:Y:S10]  /*479a0*/  LDL.LU R248, [R1+0x2ec] ;  /* 0x0002ec0001f87983 */ /* 0x000f340000300800 */
[----:B---3--:R1:W-:Y:S04]  /*479b0*/  @P4 STG.E [R164.64], R173 ;  /* 0x000000ada4004986 */ /* 0x0083e8000c101904 */
[----:B-1----:R-:W3:Y:S01]  /*479c0*/  LDL.LU R173, [R1+0x21c] ;  /* 0x00021c0001ad7983 */ /* 0x002ee20000300800 */
[----:B------:R-:W-:-:S02]  /*479d0*/  ISETP.LT.AND P6, PT, R99, c[0x0][0x178], !P6 ;  /* 0x00005e0063007a0c */ /* 0x000fc400077c1270 */
[----:B------:R-:W-:Y:S02]  /*479e0*/  ISETP.LT.AND P5, PT, R207, c[0x0][0x178], !P3 ;  /* 0x00005e00cf007a0c */ /* 0x000fe40005fa1270 */
[----:B------:R-:W-:Y:S02]  /*479f0*/  IADD3 R168, R252, 0x98, RZ ;  /* 0x00000098fca87810 */ /* 0x000fe40007ffe0ff */
[----:B------:R-:W-:Y:S02]  /*47a00*/  ISETP.LT.AND P1, PT, R138, c[0x0][0x178], !P3 ;  /* 0x00005e008a007a0c */ /* 0x000fe40005f21270 */
[----:B------:R-:W-:Y:S01]  /*47a10*/  ISETP.LT.AND P2, PT, R139, c[0x0][0x178], !P3 ;  /* 0x00005e008b007a0c */ /* 0x000fe20005f41270 */
[----:B------:R-:W-:Y:S01]  /*47a20*/  IMAD.WIDE R164, R0, 0x4, R160 ;  /* 0x0000000400a47825 */ /* 0x000fe200078e02a0 */
[----:B------:R-:W-:Y:S01]  /*47a30*/  ISETP.GE.AND P4, PT, R168, c[0x0][0x17c], PT ;  /* 0x00005f00a8007a0c */ /* 0x000fe20003f86270 */
[----:B------:R-:W3:Y:S02]  /*47a40*/  LDL.LU R251, [R1+0xc78] ;  /* 0x000c780001fb7983 */ /* 0x000ee40000300800 */
[----:B------:R-:W-:Y:S01]  /*47a50*/  IMAD.WIDE R168, R0, 0x4, R162 ;  /* 0x0000000400a87825 */ /* 0x000fe200078e02a2 */
[----:B------:R-:W-:Y:S01]  /*47a60*/  ISETP.LT.AND P3, PT, R99, c[0x0][0x178], !P3 ;  /* 0x00005e0063007a0c */ /* 0x000fe20005f61270 */
        /* <DEDUP_REMOVED lines=8> */
[----:B------:R2:W-:Y:S04]  /*47af0*/  @P1 STG.E [R164.64], R170 ;  /* 0x000000aaa4001986 */ /* 0x0005e8000c101904 */
[----:B------:R4:W-:Y:S01]  /*47b00*/  @P2 STG.E [R166.64], R171 ;  /* 0x000000aba6002986 */ /* 0x0009e2000c101904 */
[----:B------:R-:W-:Y:S02]  /*47b10*/  ISETP.LT.AND P2, PT, R139, c[0x0][0x178], !P0 ;  /* 0x00005e008b007a0c */ /* 0x000fe40004741270 */
[C---:B-1----:R-:W-:Y:S01]  /*47b20*/  IADD3 R3, R0.reuse, c[0x0][0x198], RZ ;  /* 0x0000660000037a10 */ /* 0x042fe20007ffe0ff */
[----:B--2---:R-:W-:-:S04]  /*47b30*/  IMAD.WIDE R164, R0, 0x4, R4 ;  /* 0x0000000400a47825 */ /* 0x004fc800078e0204 */
        /* <DEDUP_REMOVED lines=8> */
[----:B--2---:R-:W2:Y:S01]  /*47bc0*/  LDL.LU R245, [R1+0x6dc] ;  /* 0x0006dc0001f57983 */ /* 0x004ea20000300800 */
[----:B------:R-:W-:-:S03]  /*47bd0*/  IMAD.WIDE R164, R3, 0x4, R4 ;  /* 0x0000000403a47825 */ /* 0x000fc600078e0204 */
[----:B------:R1:W-:Y:S04]  /*47be0*/  @P2 STG.E [R166.64], R248 ;  /* 0x000000f8a6002986 */ /* 0x0003e8000c101904 */
[----:B---3--:R3:W-:Y:S04]  /*47bf0*/  @P0 STG.E [R164.64], R173 ;  /* 0x000000ada4000986 */ /* 0x0087e8000c101904 */
[----:B-1----:R-:W2:Y:S04]  /*47c00*/  LDL.LU R248, [R1+0x2fc] ;  /* 0x0002fc0001f87983 */ /* 0x002ea80000300800 */
[----:B---3--:R-:W3:Y:S01]  /*47c10*/  LDL.LU R173, [R1+0x22c] ;  /* 0x00022c0001ad7983 */ /* 0x008ee20000300800 */
[----:B------:R-:W-:-:S02]  /*47c20*/  ISETP.LT.AND P6, PT, R207, c[0x0][0x178], !P4 ;  /* 0x00005e00cf007a0c */ /* 0x000fc400067c1270 */
[----:B------:R-:W-:Y:S02]  /*47c30*/  ISETP.LT.AND P3, PT, R138, c[0x0][0x178], !P4 ;  /* 0x00005e008a007a0c */ /* 0x000fe40006761270 */
[----:B------:R-:W-:Y:S02]  /*47c40*/  IADD3 R0, R3, c[0x0][0x198], RZ ;  /* 0x0000660003007a10 */ /* 0x000fe40007ffe0ff */
[----:B------:R-:W-:Y:S02]  /*47c50*/  IADD3 R170, R252, 0x99, RZ ;  /* 0x00000099fcaa7810 */ /* 0x000fe40007ffe0ff */
[----:B------:R-:W-:Y:S01]  /*47c60*/  ISETP.LT.AND P5, PT, R139, c[0x0][0x178], !P4 ;  /* 0x00005e008b007a0c */ /* 0x000fe200067a1270 */
[----:B------:R-:W-:Y:S01]  /*47c70*/  IMAD.WIDE R168, R0, 0x4, R162 ;  /* 0x0000000400a87825 */ /* 0x000fe200078e02a2 */
[----:B------:R-:W-:-:S03]  /*47c80*/  ISETP.GE.AND P1, PT, R170, c[0x0][0x17c], PT ;  /* 0x00005f00aa007a0c */ /* 0x000fc60003f26270 */
[C---:B------:R-:W-:Y:S01]  /*47c90*/  IMAD.WIDE R166, R0.reuse, 0x4, R160 ;  /* 0x0000000400a67825 */ /* 0x040fe200078e02a0 */
[----:B------:R-:W-:Y:S01]  /*47ca0*/  ISETP.LT.AND P4, PT, R99, c[0x0][0x178], !P4 ;  /* 0x00005e0063007a0c */ /* 0x000fe20006781270 */
[----:B------:R1:W-:Y:S01]  /*47cb0*/  @P6 STG.E [R168.64], R251 ;  /* 0x000000fba8006986 */ /* 0x0003e2000c101904 */
[----:B------:R-:W-:Y:S01]  /*47cc0*/  ISETP.LT.AND P0, PT, R207, c[0x0][0x178], !P1 ;  /* 0x00005e00cf007a0c */ /* 0x000fe20004f01270 */
[----:B------:R-:W-:Y:S02]  /*47cd0*/  IMAD.WIDE R164, R0, 0x4, R6 ;  /* 0x0000000400a47825 */ /* 0x000fe400078e0206 */
[----:B------:R1:W-:Y:S01]  /*47ce0*/  @P3 STG.E [R166.64], R250 ;  /* 0x000000faa6003986 */ /* 0x0003e2000c101904 */
[----:B------:R-:W-:Y:S02]  /*47cf0*/  ISETP.LT.AND P3, PT, R138, c[0x0][0x178], !P1 ;  /* 0x00005e008a007a0c */ /* 0x000fe40004f61270 */
[C---:B------:R-:W-:Y:S01]  /*47d00*/  IADD3 R3, R0.reuse, c[0x0][0x198], RZ ;  /* 0x0000660000037a10 */ /* 0x040fe20007ffe0ff */
[----:B------:R1:W-:Y:S01]  /*47d10*/  @P5 STG.E [R164.64], R249 ;  /* 0x000000f9a4005986 */ /* 0x0003e2000c101904 */
[----:B------:R-:W-:Y:S01]  /*47d20*/  ISETP.LT.AND P6, PT, R139, c[0x0][0x178], !P1 ;  /* 0x00005e008b007a0c */ /* 0x000fe20004fc1270 */
[----:B-1----:R-:W-:Y:S01]  /*47d30*/  IMAD.WIDE R168, R0, 0x4, R4 ;  /* 0x0000000400a87825 */ /* 0x002fe200078e0204 */
[----:B------:R-:W-:-:S03]  /*47d40*/  ISETP.LT.AND P1, PT, R99, c[0x0][0x178], !P1 ;  /* 0x00005e0063007a0c */ /* 0x000fc60004f21270 */
[----:B------:R-:W-:-:S04]  /*47d50*/  IMAD.WIDE R166, R3, 0x4, R160 ;  /* 0x0000000403a67825 */ /* 0x000fc800078e02a0 */
[C---:B------:R-:W-:Y:S01]  /*47d60*/  IMAD.WIDE R164, R3.reuse, 0x4, R162 ;  /* 0x0000000403a47825 */ /* 0x040fe200078e02a2 */
[----:B------:R-:W-:Y:S01]  /*47d70*/  @P4 STG.E [R168.64], R174 ;  /* 0x000000aea8004986 */ /* 0x000fe2000c101904 */
[----:B------:R-:W-:-:S03]  /*47d80*/  IADD3 R0, R3, c[0x0][0x198], RZ ;  /* 0x0000660003007a10 */ /* 0x000fc60007ffe0ff */
[----:B----4-:R1:W-:Y:S04]  /*47d90*/  @P0 STG.E [R164.64], R175 ;  /* 0x000000afa4000986 */ /* 0x0103e8000c101904 */
[----:B--2---:R2:W-:Y:S01]  /*47da0*/  @P3 STG.E [R166.64], R245 ;  /* 0x000000f5a6003986 */ /* 0x0045e2000c101904 */
[----:B-1----:R-:W-:-:S03]  /*47db0*/  IMAD.WIDE R164, R3, 0x4, R6 ;  /* 0x0000000403a47825 */ /* 0x002fc600078e0206 */
[----:B--2---:R-:W2:Y:S01]  /*47dc0*/  LDL.LU R245, [R1+0x2d8] ;  /* 0x0002d80001f57983 */ /* 0x004ea20000300800 */
[----:B------:R-:W-:-:S03]  /*47dd0*/  IMAD.WIDE R166, R3, 0x4, R4 ;  /* 0x0000000403a67825 */ /* 0x000fc600078e0204 */
[----:B------:R-:W4:Y:S04]  /*47de0*/  LDL.LU R174, [R1+0x89c] ;  /* 0x00089c0001ae7983 */ /* 0x000f280000300800 */
[----:B------:R-:W2:Y:S04]  /*47df0*/  LDL.LU R175, [R1+0x41c] ;  /* 0x00041c0001af7983 */ /* 0x000ea80000300800 */
[----:B------:R-:W2:Y:S04]  /*47e00*/  LDL.LU R3, [R1+0x898] ;  /* 0x0008980001037983 */ /* 0x000ea80000300800 */
[----:B------:R1:W-:Y:S04]  /*47e10*/  @P6 STG.E [R164.64], R248 ;  /* 0x000000f8a4006986 */ /* 0x0003e8000c101904 */
[----:B---3--:R3:W-:Y:S04]  /*47e20*/  @P1 STG.E [R166.64], R173 ;  /* 0x000000ada6001986 */ /* 0x0087e8000c101904 */
[----:B-1----:R-:W2:Y:S04]  /*47e30*/  LDL.LU R165, [R1+0xdc8] ;  /* 0x000dc80001a57983 */ /* 0x002ea80000300800 */
[----:B---3--:R-:W3:Y:S01]  /*47e40*/  LDL.LU R167, [R1+0x418] ;  /* 0x0004180001a77983 */ /* 0x008ee20000300800 */
        /* <DEDUP_REMOVED lines=10> */
[----:B------:R-:W4:Y:S03]  /*47ef0*/  LDL.LU R251, [R1+0xd78] ;  /* 0x000d780001fb7983 */ /* 0x000f260000300800 */
[C---:B------:R-:W-:Y:S01]  /*47f00*/  IMAD.WIDE R170, R0.reuse, 0x4, R160 ;  /* 0x0000000400aa7825 */ /* 0x040fe200078e02a0 */
[----:B------:R-:W4:Y:S04]  /*47f10*/  LDL.LU R250, [R1+0x718] ;  /* 0x0007180001fa7983 */ /* 0x000f280000300800 */
[----:B------:R-:W4:Y:S04]  /*47f20*/  LDL.LU R249, [R1+0x338] ;  /* 0x0003380001f97983 */ /* 0x000f280000300800 */
[----:B------:R-:W4:Y:S04]  /*47f30*/  LDL.LU R248, [R1+0xdec] ;  /* 0x000dec0001f87983 */ /* 0x000f280000300800 */
[----:B--2---:R1:W-:Y:S04]  /*47f40*/  @P4 STG.E [R168.64], R165 ;  /* 0x000000a5a8004986 */ /* 0x0043e8000c101904 */
[----:B------:R2:W-:Y:S01]  /*47f50*/  @P5 STG.E [R170.64], R3 ;  /* 0x00000003aa005986 */ /* 0x0005e2000c101904 */
[C---:B-1----:R-:W-:Y:S01]  /*47f60*/  IMAD.WIDE R164, R0.reuse, 0x4, R6 ;  /* 0x0000000400a47825 */ /* 0x042fe200078e0206 */
[----:B--2---:R-:W-:-:S04]  /*47f70*/  IADD3 R3, R0, c[0x0][0x198], RZ ;  /* 0x0000660000037a10 */ /* 0x004fc80007ffe0ff */
[----:B---3--:R1:W-:Y:S02]  /*47f80*/  @P3 STG.E [R164.64], R167 ;  /* 0x000000a7a4003986 */ /* 0x0083e4000c101904 */
        /* <DEDUP_REMOVED lines=25> */
[----:B------:R-:W-:-:S03]  /*48120*/  ISETP.LT.AND P2, PT, R139, c[0x0][0x178], !P1 ;  /* 0x00005e008b007a0c */ /* 0x000fc60004f41270 */
[----:B------:R-:W-:Y:S01]  /*48130*/  IMAD.WIDE R166, R170, 0x4, R162 ;  /* 0x00000004aaa67825 */ /* 0x000fe200078e02a2 */
[----:B------:R-:W-:-:S03]  /*48140*/  ISETP.LT.AND P1, PT, R99, c[0x0][0x178], !P1 ;  /* 0x00005e0063007a0c */ /* 0x000fc60004f21270 */
[----:B------:R-:W-:Y:S01]  /*48150*/  IMAD.WIDE R168, R170, 0x4, R160 ;  /* 0x00000004aaa87825 */ /* 0x000fe200078e02a0 */
[----:B------:R-:W-:Y:S01]  /*48160*/  IADD3 R0, R252, 0x9e, RZ ;  /* 0x0000009efc007810 */ /* 0x000fe20007ffe0ff */
        /* <DEDUP_REMOVED lines=10> */
[----:B---3--:R-:W-:Y:S02]  /*48210*/  IMAD.WIDE R166, R170, 0x4, R4 ;  /* 0x00000004aaa67825 */ /* 0x008fe400078e0204 */
[----:B------:R1:W-:Y:S02]  /*48220*/  @P2 STG.E [R164.64], R250 ;  /* 0x000000faa4002986 */ /* 0x0003e4000c101904 */
[----:B------:R-:W-:-:S02]  /*48230*/  IMAD.WIDE R168, R0, 0x4, R162 ;  /* 0x0000000400a87825 */ /* 0x000fc400078e02a2 */
[----:B------:R3:W-:Y:S01]  /*48240*/  @P1 STG.E [R166.64], R249 ;  /* 0x000000f9a6001986 */ /* 0x0007e2000c101904 */
[C---:B------:R-:W-:Y:S02]  /*48250*/  IADD3 R3, R252.reuse, 0x9f, RZ ;  /* 0x0000009ffc037810 */ /* 0x040fe40007ffe0ff */
[----:B------:R-:W-:Y:S01]  /*48260*/  IADD3 R170, R252, 0xa0, RZ ;  /* 0x000000a0fcaa7810 */ /* 0x000fe20007ffe0ff */
[----:B------:R-:W2:Y:S01]  /*48270*/  LDL.LU R171, [R1+0xd68] ;  /* 0x000d680001ab7983 */ /* 0x000ea20000300800 */
[----:B-1----:R-:W-:-:S03]  /*48280*/  IMAD.WIDE R164, R0, 0x4, R160 ;  /* 0x0000000400a47825 */ /* 0x002fc600078e02a0 */
[----:B------:R-:W-:Y:S01]  /*48290*/  @P6 STG.E [R168.64], R248 ;  /* 0x000000f8a8006986 */ /* 0x000fe2000c101904 */
[----:B---3--:R-:W-:-:S03]  /*482a0*/  IMAD.WIDE R166, R0, 0x4, R6 ;  /* 0x0000000400a67825 */ /* 0x008fc600078e0206 */
[----:B------:R-:W3:Y:S01]  /*482b0*/  LDL.LU R172, [R1+0xdfc] ;  /* 0x000dfc0001ac7983 */ /* 0x000ee20000300800 */
[----:B------:R-:W-:-:S03]  /*482c0*/  ISETP.GE.AND P1, PT, R3, c[0x0][0x17c], PT ;  /* 0x00005f0003007a0c */ /* 0x000fc60003f26270 */
[----:B------:R-:W3:Y:S01]  /*482d0*/  LDL.LU R251, [R1+0xddc] ;  /* 0x000ddc0001fb7983 */ /* 0x000ee20000300800 */
[----:B------:R-:W-:-:S03]  /*482e0*/  IADD3 R3, R0, c[0x0][0x198], RZ ;  /* 0x0000660000037a10 */ /* 0x000fc60007ffe0ff */
[----:B----4-:R1:W-:Y:S04]  /*482f0*/  @P5 STG.E [R164.64], R174 ;  /* 0x000000aea4005986 */ /* 0x0103e8000c101904 */
[----:B--2---:R2:W-:Y:S01]  /*48300*/  @P4 STG.E [R166.64], R175 ;  /* 0x000000afa6004986 */ /* 0x0045e2000c101904 */
[----:B------:R-:W-:-:S03]  /*48310*/  ISETP.GE.AND P4, PT, R170, c[0x0][0x17c], PT ;  /* 0x00005f00aa007a0c */ /* 0x000fc60003f86270 */
[----:B-1----:R-:W4:Y:S01]  /*48320*/  LDL.LU R174, [R1+0xd6c] ;  /* 0x000d6c0001ae7983 */ /* 0x002f220000300800 */
[----:B------:R-:W-:-:S03]  /*48330*/  IMAD.WIDE R164, R0, 0x4, R4 ;  /* 0x0000000400a47825 */ /* 0x000fc600078e0204 */
[----:B--2---:R-:W2:Y:S04]  /*48340*/  LDL.LU R175, [R1+0x5cc] ;  /* 0x0005cc0001af7983 */ /* 0x004ea80000300800 */
[----:B------:R-:W2:Y:S04]  /*48350*/  LDL.LU R0, [R1+0xdd8] ;  /* 0x000dd80001007983 */ /* 0x000ea80000300800 */
[----:B------:R-:W2:Y:S01]  /*48360*/  LDL.LU R170, [R1+0xdf8] ;  /* 0x000df80001aa7983 */ /* 0x000ea20000300800 */
[----:B------:R-:W-:Y:S02]  /*48370*/  ISETP.LT.AND P3, PT, R99, c[0x0][0x178], !P3 ;  /* 0x00005e0063007a0c */ /* 0x000fe40005f61270 */
[----:B------:R-:W-:-:S02]  /*48380*/  ISETP.LT.AND P6, PT, R207, c[0x0][0x178], !P0 ;  /* 0x00005e00cf007a0c */ /* 0x000fc400047c1270 */
[----:B------:R-:W-:Y:S02]  /*48390*/  ISETP.LT.AND P2, PT, R138, c[0x0][0x178], !P0 ;  /* 0x00005e008a007a0c */ /* 0x000fe40004741270 */
[----:B------:R-:W-:Y:S01]  /*483a0*/  ISETP.LT.AND P5, PT, R139, c[0x0][0x178], !P0 ;  /* 0x00005e008b007a0c */ /* 0x000fe200047a1270 */
[C---:B------:R-:W-:Y:S01]  /*483b0*/  IMAD.WIDE R166, R3.reuse, 0x4, R162 ;  /* 0x0000000403a67825 */ /* 0x040fe200078e02a2 */
[----:B------:R-:W3:Y:S03]  /*483c0*/  LDL.LU R250, [R1+0xc00] ;  /* 0x000c000001fa7983 */ /* 0x000ee60000300800 */
[C---:B------:R-:W-:Y:S01]  /*483d0*/  IMAD.WIDE R168, R3.reuse, 0x4, R160 ;  /* 0x0000000403a87825 */ /* 0x040fe200078e02a0 */
[----:B------:R-:W3:Y:S04]  /*483e0*/  LDL.LU R249, [R1+0x5e0] ;  /* 0x0005e00001f97983 */ /* 0x000ee80000300800 */
[----:B------:R1:W-:Y:S04]  /*483f0*/  @P3 STG.E [R164.64], R173 ;  /* 0x000000ada4003986 */ /* 0x0003e8000c101904 */
[----:B------:R-:W3:Y:S01]  /*48400*/  LDL.LU R248, [R1+0x3c0] ;  /* 0x0003c00001f87983 */ /* 0x000ee20000300800 */
[----:B-1----:R-:W-:-:S03]  /*48410*/  IMAD.WIDE R164, R3, 0x4, R6 ;  /* 0x0000000403a47825 */ /* 0x002fc600078e0206 */
[----:B------:R-:W3:Y:S04]  /*48420*/  LDL.LU R173, [R1+0xc04] ;  /* 0x000c040001ad7983 */ /* 0x000ee80000300800 */
[----:B--2---:R-:W-:Y:S04]  /*48430*/  @P6 STG.E [R166.64], R170 ;  /* 0x000000aaa6006986 */ /* 0x004fe8000c101904 */
[----:B------:R1:W-:Y:S04]  /*48440*/  @P2 STG.E [R168.64], R0 ;  /* 0x00000000a8002986 */ /* 0x0003e8000c101904 */
[----:B------:R2:W-:Y:S01]  /*48450*/  @P5 STG.E [R164.64], R171 ;  /* 0x000000aba4005986 */ /* 0x0005e2000c101904 */
[C---:B-1----:R-:W-:Y:S01]  /*48460*/  IADD3 R0, R3.reuse, c[0x0][0x198], RZ ;  /* 0x0000660003007a10 */ /* 0x042fe20007ffe0ff */
[----:B--2---:R-:W-:-:S02]  /*48470*/  IMAD.WIDE R170, R3, 0x4, R4 ;  /* 0x0000000403aa7825 */ /* 0x004fc400078e0204 */
[----:B------:R-:W2:Y:S01]  /*48480*/  LDL.LU R3, [R1+0x5c8] ;  /* 0x0005c80001037983 */ /* 0x000ea20000300800 */
        /* <DEDUP_REMOVED lines=9> */
[----:B------:R-:W-:Y:S01]  /*48520*/  ISETP.LT.AND P1, PT, R99, c[0x0][0x178], !P1 ;  /* 0x00005e0063007a0c */ /* 0x000fe20004f21270 */
[----:B--2---:R-:W-:Y:S04]  /*48530*/  @P0 STG.E [R170.64], R3 ;  /* 0x00000003aa000986 */ /* 0x004fe8000c101904 */
[----:B---3--:R-:W-:Y:S04]  /*48540*/  @P6 STG.E [R164.64], R172 ;  /* 0x000000aca4006986 */ /* 0x008fe8000c101904 */
[----:B------:R-:W-:Y:S04]  /*48550*/  @P3 STG.E [R166.64], R251 ;  /* 0x000000fba6003986 */ /* 0x000fe8000c101904 */
[----:B----4-:R1:W-:Y:S04]  /*48560*/  @P2 STG.E [R168.64], R174 ;  /* 0x000000aea8002986 */ /* 0x0103e8000c101904 */
[----:B-1----:R-:W2:Y:S01]  /*48570*/  LDL.LU R174, [R1+0x5e4] ;  /* 0x0005e40001ae7983 */ /* 0x002ea20000300800 */
[----:B------:R-:W-:Y:S01]  /*48580*/  IMAD.WIDE R170, R0, 0x4, R4 ;  /* 0x0000000400aa7825 */ /* 0x000fe200078e0204 */
[----:B------:R-:W-:-:S02]  /*48590*/  ISETP.LT.AND P2, PT, R207, c[0x0][0x178], !P4 ;  /* 0x00005e00cf007a0c */ /* 0x000fc40006741270 */
[----:B------:R-:W-:Y:S02]  /*485a0*/  ISETP.LT.AND P3, PT, R138, c[0x0][0x178], !P4 ;  /* 0x00005e008a007a0c */ /* 0x000fe40006761270 */
[----:B------:R1:W-:Y:S01]  /*485b0*/  @P1 STG.E [R170.64], R175 ;  /* 0x000000afaa001986 */ /* 0x0003e2000c101904 */
[----:B------:R-:W-:Y:S02]  /*485c0*/  ISETP.LT.AND P1, PT, R139, c[0x0][0x178], !P4 ;  /* 0x00005e008b007a0c */ /* 0x000fe40006721270 */
[----:B------:R-:W-:-:S05]  /*485d0*/  IADD3 R3, R0, c[0x0][0x198], RZ ;  /* 0x0000660000037a10 */ /* 0x000fca0007ffe0ff */
[C---:B------:R-:W-:Y:S01]  /*485e0*/  IMAD.WIDE R168, R3.reuse, 0x4, R162 ;  /* 0x0000000403a87825 */ /* 0x040fe200078e02a2 */
[----:B-1----:R-:W3:Y:S03]  /*485f0*/  LDL.LU R175, [R1+0x3c4] ;  /* 0x0003c40001af7983 */ /* 0x002ee60000300800 */
[----:B------:R-:W-:Y:S01]  /*48600*/  IMAD.WIDE R164, R3, 0x4, R160 ;  /* 0x0000000403a47825 */ /* 0x000fe200078e02a0 */
[----:B------:R-:W-:-:S03]  /*48610*/  IADD3 R0, R252, 0xa2, RZ ;  /* 0x000000a2fc007810 */ /* 0x000fc60007ffe0ff */
[----:B------:R-:W-:Y:S01]  /*48620*/  IMAD.WIDE R166, R3, 0x4, R6 ;  /* 0x0000000403a67825 */ /* 0x000fe200078e0206 */
[----:B------:R1:W-:Y:S01]  /*48630*/  @P2 STG.E [R168.64], R250 ;  /* 0x000000faa8002986 */ /* 0x0003e2000c101904 */
[----:B------:R-:W-:Y:S02]  /*48640*/  ISETP.LT.AND P4, PT, R99, c[0x0][0x178], !P4 ;  /* 0x00005e0063007a0c */ /* 0x000fe40006781270 */
[----:B------:R-:W-:Y:S01]  /*48650*/  ISETP.LT.AND P6, PT, R207, c[0x0][0x178], !P5 ;  /* 0x00005e00cf007a0c */ /* 0x000fe20006fc1270 */
[----:B------:R4:W-:Y:S01]  /*48660*/  @P3 STG.E [R164.64], R249 ;  /* 0x000000f9a4003986 */ /* 0x0009e2000c101904 */
[----:B------:R-:W-:-:S03]  /*48670*/  ISETP.GE.AND P0, PT, R0, c[0x0][0x17c], PT ;  /* 0x00005f0000007a0c */ /* 0x000fc60003f06270 */
[----:B------:R-:W3:Y:S01]  /*48680*/  LDL.LU R172, [R1+0xd30] ;  /* 0x000d300001ac7983 */ /* 0x000ee20000300800 */
[----:B------:R-:W-:-:S03]  /*48690*/  IADD3 R0, R3, c[0x0][0x198], RZ ;  /* 0x0000660003007a10 */ /* 0x000fc60007ffe0ff */
[----:B------:R4:W-:Y:S01]  /*486a0*/  @P1 STG.E [R166.64], R248 ;  /* 0x000000f8a6001986 */ /* 0x0009e2000c101904 */
[----:B------:R-:W-:-:S03]  /*486b0*/  ISETP.LT.AND P1, PT, R138, c[0x0][0x178], !P5 ;  /* 0x00005e008a007a0c */ /* 0x000fc60006f21270 */
[----:B------:R-:W3:Y:S01]  /*486c0*/  LDL.LU R251, [R1+0x6c0] ;  /* 0x0006c00001fb7983 */ /* 0x000ee20000300800 */
[----:B-1----:R-:W-:-:S03]  /*486d0*/  IMAD.WIDE R168, R3, 0x4, R4 ;  /* 0x0000000403a87825 */ /* 0x002fc600078e0204 */
[----:B------:R-:W3:Y:S01]  /*486e0*/  LDL.LU R250, [R1+0x3d0] ;  /* 0x0003d00001fa7983 */ /* 0x000ee20000300800 */
[----:B----4-:R-:W-:-:S03]  /*486f0*/  IMAD.WIDE R164, R0, 0x4, R162 ;  /* 0x0000000400a47825 */ /* 0x010fc600078e02a2 */
[----:B------:R-:W4:Y:S01]  /*48700*/  LDL.LU R249, [R1+0x370] ;  /* 0x0003700001f97983 */ /* 0x000f220000300800 */
[----:B------:R-:W-:-:S03]  /*48710*/  IMAD.WIDE R166, R0, 0x4, R160 ;  /* 0x0000000400a67825 */ /* 0x000fc600078e02a0 */
[----:B------:R-:W-:Y:S04]  /*48720*/  @P4 STG.E [R168.64], R244 ;  /* 0x000000f4a8004986 */ /* 0x000fe8000c101904 */
        /* <DEDUP_REMOVED lines=18> */
[----:B------:R-:W-:Y:S01]  /*48850*/  ISETP.LT.AND P0, PT, R99, c[0x0][0x178], !P0 ;  /* 0x00005e0063007a0c */ /* 0x000fe20004701270 */
[----:B-1----:R-:W2:Y:S02]  /*48860*/  LDL.LU R175, [R1+0x374] ;  /* 0x0003740001af7983 */ /* 0x002ea40000300800 */
[----:B------:R-:W-:Y:S01]  /*48870*/  IMAD.WIDE R164, R3, 0x4, R160 ;  /* 0x0000000403a47825 */ /* 0x000fe200078e02a0 */
[----:B------:R-:W-:Y:S01]  /*48880*/  ISETP.LT.AND P1, PT, R207, c[0x0][0x178], !P2 ;  /* 0x00005e00cf007a0c */ /* 0x000fe20005721270 */
[----:B------:R-:W2:Y:S01]  /*48890*/  LDL.LU R244, [R1+0x750] ;  /* 0x0007500001f47983 */ /* 0x000ea20000300800 */
[----:B------:R-:W-:-:S03]  /*488a0*/  ISETP.LT.AND P3, PT, R138, c[0x0][0x178], !P2 ;  /* 0x00005e008a007a0c */ /* 0x000fc60005761270 */
[----:B------:R1:W-:Y:S01]  /*488b0*/  @P6 STG.E [R166.64], R172 ;  /* 0x000000aca6006986 */ /* 0x0003e2000c101904 */
[----:B------:R-:W-:-:S03]  /*488c0*/  ISETP.LT.AND P6, PT, R139, c[0x0][0x178], !P2 ;  /* 0x00005e008b007a0c */ /* 0x000fc600057c1270 */
[----:B------:R-:W2:Y:S04]  /*488d0*/  LDL.LU R170, [R1+0x480] ;  /* 0x0004800001aa7983 */ /* 0x000ea80000300800 */
[----:B------:R4:W-:Y:S01]  /*488e0*/  @P4 STG.E [R164.64], R251 ;  /* 0x000000fba4004986 */ /* 0x0009e2000c101904 */
[----:B---3--:R-:W-:-:S03]  /*488f0*/  IADD3 R168, R252, 0xa5, RZ ;  /* 0x000000a5fca87810 */ /* 0x008fc60007ffe0ff */
[----:B------:R-:W3:Y:S01]  /*48900*/  LDL.LU R245, [R1+0xd50] ;  /* 0x000d500001f57983 */ /* 0x000ee20000300800 */
[----:B-1----:R-:W-:-:S04]  /*48910*/  IMAD.WIDE R166, R3, 0x4, R4 ;  /* 0x0000000403a67825 */ /* 0x002fc800078e0204 */
        /* <DEDUP_REMOVED lines=8> */
[----:B------:R-:W-:Y:S04]  /*489a0*/  @P1 STG.E [R164.64], R248 ;  /* 0x000000f8a4001986 */ /* 0x000fe8000c101904 */
[----:B------:R1:W-:Y:S04]  /*489b0*/  @P3 STG.E [R166.64], R173 ;  /* 0x000000ada6003986 */ /* 0x0003e8000c101904 */
[----:B-1----:R-:W4:Y:S04]  /*489c0*/  LDL.LU R173, [R1+0x3a0] ;  /* 0x0003a00001ad7983 */ /* 0x002f280000300800 */
[----:B--2---:R1:W-:Y:S04]  /*489d0*/  @P6 STG.E [R168.64], R174 ;  /* 0x000000aea8006986 */ /* 0x0043e8000c101904 */
[----:B-1----:R-:W2:Y:S04]  /*489e0*/  LDL.LU R174, [R1+0xd54] ;  /* 0x000d540001ae7983 */ /* 0x002ea80000300800 */
[----:B------:R-:W2:Y:S04]  /*489f0*/  LDL.LU R171, [R1+0x754] ;  /* 0x0007540001ab7983 */ /* 0x000ea80000300800 */
[----:B------:R-:W2:Y:S01]  /*48a00*/  LDL.LU R248, [R1+0x484] ;  /* 0x0004840001f87983 */ /* 0x000ea20000300800 */
[----:B------:R-:W-:-:S02]  /*48a10*/  IADD3 R0, R252, 0xa4, RZ ;  /* 0x000000a4fc007810 */ /* 0x000fc40007ffe0ff */
[----:B------:R-:W-:Y:S02]  /*48a20*/  ISETP.LT.AND P2, PT, R99, c[0x0][0x178], !P2 ;  /* 0x00005e0063007a0c */ /* 0x000fe40005741270 */
[----:B------:R-:W-:Y:S01]  /*48a30*/  ISETP.GE.AND P4, PT, R0, c[0x0][0x17c], PT ;  /* 0x00005f0000007a0c */ /* 0x000fe20003f86270 */
[----:B------:R-:W-:-:S03]  /*48a40*/  IMAD.WIDE R164, R3, 0x4, R4 ;  /* 0x0000000403a47825 */ /* 0x000fc600078e0204 */
[----:B------:R-:W-:Y:S02]  /*48a50*/  ISETP.LT.AND P0, PT, R207, c[0x0][0x178], !P4 ;  /* 0x00005e00cf007a0c */ /* 0x000fe40006701270 */
[----:B------:R-:W-:Y:S02]  /*48a60*/  IADD3 R0, R3, c[0x0][0x198], RZ ;  /* 0x0000660003007a10 */ /* 0x000fe40007ffe0ff */
[----:B------:R-:W-:-:S03]  /*48a70*/  ISETP.LT.AND P1, PT, R138, c[0x0][0x178], !P4 ;  /* 0x00005e008a007a0c */ /* 0x000fc60006721270 */
[----:B------:R1:W-:Y:S01]  /*48a80*/  @P2 STG.E [R164.64], R175 ;  /* 0x000000afa4002986 */ /* 0x0003e2000c101904 */
[----:B------:R-:W-:Y:S01]  /*48a90*/  ISETP.LT.AND P6, PT, R139, c[0x0][0x178], !P4 ;  /* 0x00005e008b007a0c */ /* 0x000fe200067c1270 */
[----:B------:R-:W-:Y:S01]  /*48aa0*/  IMAD.WIDE R166, R0, 0x4, R162 ;  /* 0x0000000400a67825 */ /* 0x000fe200078e02a2 */
[C---:B------:R-:W-:Y:S02]  /*48ab0*/  IADD3 R168, R252.reuse, 0xa6, RZ ;  /* 0x000000a6fca87810 */ /* 0x040fe40007ffe0ff */
[----:B------:R-:W-:Y:S01]  /*48ac0*/  IADD3 R3, R252, 0xa7, RZ ;  /* 0x000000a7fc037810 */ /* 0x000fe20007ffe0ff */
[----:B-1----:R-:W2:Y:S01]  /*48ad0*/  LDL.LU R175, [R1+0x3a4] ;  /* 0x0003a40001af7983 */ /* 0x002ea20000300800 */
[----:B------:R-:W-:Y:S02]  /*48ae0*/  ISETP.LT.AND P4, PT, R99, c[0x0][0x178], !P4 ;  /* 0x00005e0063007a0c */ /* 0x000fe40006781270 */
[----:B------:R-:W-:Y:S01]  /*48af0*/  ISETP.GE.AND P3, PT, R168, c[0x0][0x17c], PT ;  /* 0x00005f00a8007a0c */ /* 0x000fe20003f66270 */
[----:B------:R-:W2:Y:S01]  /*48b00*/  LDL.LU R172, [R1+0xe00] ;  /* 0x000e000001ac7983 */ /* 0x000ea20000300800 */
[----:B------:R-:W-:-:S03]  /*48b10*/  IMAD.WIDE R168, R0, 0x4, R6 ;  /* 0x0000000400a87825 */ /* 0x000fc600078e0206 */
[----:B---3--:R1:W-:Y:S01]  /*48b20*/  @P0 STG.E [R166.64], R245 ;  /* 0x000000f5a6000986 */ /* 0x0083e2000c101904 */
[----:B------:R-:W-:Y:S02]  /*48b30*/  ISETP.LT.AND P0, PT, R207, c[0x0][0x178], !P5 ;  /* 0x00005e00cf007a0c */ /* 0x000fe40006f01270 */
[----:B------:R-:W-:Y:S01]  /*48b40*/  ISETP.GE.AND P2, PT, R3, c[0x0][0x17c], PT ;  /* 0x00005f0003007a0c */ /* 0x000fe20003f46270 */
[----:B------:R-:W3:Y:S01]  /*48b50*/  LDL.LU R251, [R1+0x7e0] ;  /* 0x0007e00001fb7983 */ /* 0x000ee20000300800 */
[C---:B------:R-:W-:Y:S01]  /*48b60*/  IADD3 R3, R0.reuse, c[0x0][0x198], RZ ;  /* 0x0000660000037a10 */ /* 0x040fe20007ffe0ff */
[C---:B------:R-:W-:Y:S02]  /*48b70*/  IMAD.WIDE R164, R0.reuse, 0x4, R4 ;  /* 0x0000000400a47825 */ /* 0x040fe400078e0204 */
[----:B------:R-:W3:Y:S02]  /*48b80*/  LDL.LU R250, [R1+0x4e0] ;  /* 0x0004e00001fa7983 */ /* 0x000ee40000300800 */
[----:B-1----:R-:W-:-:S02]  /*48b90*/  IMAD.WIDE R166, R0, 0x4, R160 ;  /* 0x0000000400a67825 */ /* 0x002fc400078e02a0 */
[----:B------:R-:W3:Y:S04]  /*48ba0*/  LDL.LU R249, [R1+0x3b0] ;  /* 0x0003b00001f97983 */ /* 0x000ee80000300800 */
[----:B------:R1:W-:Y:S01]  /*48bb0*/  @P1 STG.E [R166.64], R244 ;  /* 0x000000f4a6001986 */ /* 0x0003e2000c101904 */
[----:B------:R-:W-:-:S03]  /*48bc0*/  ISETP.LT.AND P1, PT, R138, c[0x0][0x178], !P5 ;  /* 0x00005e008a007a0c */ /* 0x000fc60006f21270 */
[----:B------:R-:W-:Y:S01]  /*48bd0*/  @P6 STG.E [R168.64], R170 ;  /* 0x000000aaa8006986 */ /* 0x000fe2000c101904 */
[----:B------:R-:W-:Y:S01]  /*48be0*/  ISETP.LT.AND P6, PT, R139, c[0x0][0x178], !P5 ;  /* 0x00005e008b007a0c */ /* 0x000fe20006fc1270 */
[C---:B-1----:R-:W-:Y:S02]  /*48bf0*/  IMAD.WIDE R166, R3.reuse, 0x4, R162 ;  /* 0x0000000403a67825 */ /* 0x042fe400078e02a2 */
[----:B----4-:R1:W-:Y:S04]  /*48c00*/  @P4 STG.E [R164.64], R173 ;  /* 0x000000ada4004986 */ /* 0x0103e8000c101904 */
[----:B-1----:R-:W4:Y:S01]  /*48c10*/  LDL.LU R173, [R1+0xe04] ;  /* 0x000e040001ad7983 */ /* 0x002f220000300800 */
[----:B------:R-:W-:-:S03]  /*48c20*/  IMAD.WIDE R164, R3, 0x4, R6 ;  /* 0x0000000403a47825 */ /* 0x000fc600078e0206 */
[----:B--2---:R1:W-:Y:S02]  /*48c30*/  @P0 STG.E [R166.64], R174 ;  /* 0x000000aea6000986 */ /* 0x0043e4000c101904 */
[----:B-1----:R-:W-:Y:S02]  /*48c40*/  IMAD.WIDE R166, R3, 0x4, R160 ;  /* 0x0000000403a67825 */ /* 0x002fe400078e02a0 */
[----:B------:R-:W2:Y:S04]  /*48c50*/  LDL.LU R174, [R1+0x7e4] ;  /* 0x0007e40001ae7983 */ /* 0x000ea80000300800 */
[----:B------:R-:W-:Y:S04]  /*48c60*/  @P1 STG.E [R166.64], R171 ;  /* 0x000000aba6001986 */ /* 0x000fe8000c101904 */
[----:B------:R1:W-:Y:S04]  /*48c70*/  @P6 STG.E [R164.64], R248 ;  /* 0x000000f8a4006986 */ /* 0x0003e8000c101904 */
[----:B-1----:R-:W2:Y:S01]  /*48c80*/  LDL.LU R248, [R1+0x4e4] ;  /* 0x0004e40001f87983 */ /* 0x002ea20000300800 */
[----:B------:R-:W-:-:S02]  /*48c90*/  ISETP.LT.AND P5, PT, R99, c[0x0][0x178], !P5 ;  /* 0x00005e0063007a0c */ /* 0x000fc40006fa1270 */
[----:B------:R-:W-:Y:S01]  /*48ca0*/  IADD3 R0, R252, 0xa8, RZ ;  /* 0x000000a8fc007810 */ /* 0x000fe20007ffe0ff */
[----:B------:R-:W-:Y:S01]  /*48cb0*/  IMAD.WIDE R168, R3, 0x4, R4 ;  /* 0x0000000403a87825 */ /* 0x000fe200078e0204 */
[----:B------:R-:W-:Y:S02]  /*48cc0*/  ISETP.LT.AND P4, PT, R207, c[0x0][0x178], !P3 ;  /* 0x00005e00cf007a0c */ /* 0x000fe40005f81270 */
[----:B------:R-:W-:Y:S02]  /*48cd0*/  ISETP.GE.AND P0, PT, R0, c[0x0][0x17c], PT ;  /* 0x00005f0000007a0c */ /* 0x000fe40003f06270 */
[----:B------:R-:W-:Y:S02]  /*48ce0*/  IADD3 R0, R3, c[0x0][0x198], RZ ;  /* 0x0000660003007a10 */ /* 0x000fe40007ffe0ff */
[----:B------:R-:W-:-:S03]  /*48cf0*/  ISETP.LT.AND P1, PT, R138, c[0x0][0x178], !P3 ;  /* 0x00005e008a007a0c */ /* 0x000fc60005f21270 */
[----:B------:R1:W-:Y:S01]  /*48d00*/  @P5 STG.E [R168.64], R175 ;  /* 0x000000afa8005986 */ /* 0x0003e2000c101904 */
[----:B------:R-:W-:Y:S01]  /*48d10*/  ISETP.LT.AND P5, PT, R139, c[0x0][0x178], !P3 ;  /* 0x00005e008b007a0c */ /* 0x000fe20005fa1270 */
[C---:B------:R-:W-:Y:S01]  /*48d20*/  IMAD.WIDE R166, R0.reuse, 0x4, R162 ;  /* 0x0000000400a67825 */ /* 0x040fe200078e02a2 */
[----:B------:R-:W-:Y:S02]  /*48d30*/  ISETP.LT.AND P3, PT, R99, c[0x0][0x178], !P3 ;  /* 0x00005e0063007a0c */ /* 0x000fe40005f61270 */
[----:B------:R-:W-:Y:S02]  /*48d40*/  ISETP.LT.AND P6, PT, R207, c[0x0][0x178], !P2 ;  /* 0x00005e00cf007a0c */ /* 0x000fe400057c1270 */
[----:B------:R3:W-:Y:S01]  /*48d50*/  @P4 STG.E [R166.64], R172 ;  /* 0x000000aca6004986 */ /* 0x0007e2000c101904 */
[----:B------:R-:W-:Y:S01]  /*48d60*/  IMAD.WIDE R164, R0, 0x4, R6 ;  /* 0x0000000400a47825 */ /* 0x000fe200078e0206 */
[----:B------:R-:W-:-:S03]  /*48d70*/  ISETP.LT.AND P4, PT, R138, c[0x0][0x178], !P2 ;  /* 0x00005e008a007a0c */ /* 0x000fc60005781270 */
[C---:B-1----:R-:W-:Y:S01]  /*48d80*/  IMAD.WIDE R168, R0.reuse, 0x4, R4 ;  /* 0x0000000400a87825 */ /* 0x042fe200078e0204 */
[C---:B------:R-:W-:Y:S01]  /*48d90*/  IADD3 R3, R0.reuse, c[0x0][0x198], RZ ;  /* 0x0000660000037a10 */ /* 0x040fe20007ffe0ff */
[----:B------:R-:W2:Y:S02]  /*48da0*/  LDL.LU R175, [R1+0x3b4] ;  /* 0x0003b40001af7983 */ /* 0x000ea40000300800 */
[----:B---3--:R-:W-:-:S05]  /*48db0*/  IMAD.WIDE R166, R0, 0x4, R160 ;  /* 0x0000000400a67825 */ /* 0x008fca00078e02a0 */
[----:B------:R1:W-:Y:S04]  /*48dc0*/  @P1 STG.E [R166.64], R251 ;  /* 0x000000fba6001986 */ /* 0x0003e8000c101904 */
[----:B------:R3:W-:Y:S04]  /*48dd0*/  @P5 STG.E [R164.64], R250 ;  /* 0x000000faa4005986 */ /* 0x0007e8000c101904 */
[----:B------:R-:W-:Y:S01]  /*48de0*/  @P3 STG.E [R168.64], R249 ;  /* 0x000000f9a8003986 */ /* 0x000fe2000c101904 */
[----:B------:R-:W-:Y:S01]  /*48df0*/  ISETP.LT.AND P3, PT, R139, c[0x0][0x178], !P2 ;  /* 0x00005e008b007a0c */ /* 0x000fe20005761270 */
[----:B-1----:R-:W-:-:S02]  /*48e00*/  IMAD.WIDE R166, R3, 0x4, R162 ;  /* 0x0000000403a67825 */ /* 0x002fc400078e02a2 */
[----:B------:R-:W2:Y:S02]  /*48e10*/  LDL.LU R251, [R1+0xe14] ;  /* 0x000e140001fb7983 */ /* 0x000ea40000300800 */
[C---:B---3--:R-:W-:Y:S02]  /*48e20*/  IMAD.WIDE R164, R3.reuse, 0x4, R160 ;  /* 0x0000000403a47825 */ /* 0x048fe400078e02a0 */
[----:B----4-:R1:W-:Y:S01]  /*48e30*/  @P6 STG.E [R166.64], R173 ;  /* 0x000000ada6006986 */ /* 0x0103e2000c101904 */
[C---:B------:R-:W-:Y:S02]  /*48e40*/  IADD3 R0, R3.reuse, c[0x0][0x198], RZ ;  /* 0x0000660003007a10 */ /* 0x040fe40007ffe0ff */
[----:B------:R-:W-:Y:S01]  /*48e50*/  IADD3 R172, R252, 0xaa, RZ ;  /* 0x000000aafcac7810 */ /* 0x000fe20007ffe0ff */
[----:B-1----:R-:W3:Y:S01]  /*48e60*/  LDL.LU R173, [R1+0x874] ;  /* 0x0008740001ad7983 */ /* 0x002ee20000300800 */
[----:B------:R-:W-:-:S03]  /*48e70*/  IMAD.WIDE R166, R3, 0x4, R4 ;  /* 0x0000000403a67825 */ /* 0x000fc600078e0204 */
[----:B--2---:R1:W-:Y:S02]  /*48e80*/  @P4 STG.E [R164.64], R174 ;  /* 0x000000aea4004986 */ /* 0x0043e4000c101904 */
[----:B-1----:R-:W-:Y:S02]  /*48e90*/  IMAD.WIDE R164, R3, 0x4, R6 ;  /* 0x0000000403a47825 */ /* 0x002fe400078e0206 */
[----:B------:R-:W2:Y:S04]  /*48ea0*/  LDL.LU R174, [R1+0x554] ;  /* 0x0005540001ae7983 */ /* 0x000ea80000300800 */
[----:B------:R-:W4:Y:S04]  /*48eb0*/  LDL.LU R3, [R1+0x870] ;  /* 0x0008700001037983 */ /* 0x000f280000300800 */
[----:B------:R1:W-:Y:S01]  /*48ec0*/  @P3 STG.E [R164.64], R248 ;  /* 0x000000f8a4003986 */ /* 0x0003e2000c101904 */
[----:B------:R-:W-:-:S03]  /*48ed0*/  ISETP.GE.AND P3, PT, R172, c[0x0][0x17c], PT ;  /* 0x00005f00ac007a0c */ /* 0x000fc60003f66270 */
[----:B-1----:R-:W2:Y:S04]  /*48ee0*/  LDL.LU R165, [R1+0xe10] ;  /* 0x000e100001a57983 */ /* 0x002ea80000300800 */
[----:B------:R-:W3:Y:S01]  /*48ef0*/  LDL.LU R172, [R1+0x550] ;  /* 0x0005500001ac7983 */ /* 0x000ee20000300800 */
[----:B------:R-:W-:Y:S02]  /*48f00*/  ISETP.LT.AND P2, PT, R99, c[0x0][0x178], !P2 ;  /* 0x00005e0063007a0c */ /* 0x000fe40005741270 */
[----:B------:R-:W-:Y:S02]  /*48f10*/  ISETP.LT.AND P6, PT, R207, c[0x0][0x178], !P0 ;  /* 0x00005e00cf007a0c */ /* 0x000fe400047c1270 */
[----:B------:R-:W-:Y:S02]  /*48f20*/  ISETP.LT.AND P5, PT, R138, c[0x0][0x178], !P0 ;  /* 0x00005e008a007a0c */ /* 0x000fe400047a1270 */
[----:B------:R-:W-:Y:S01]  /*48f30*/  ISETP.LT.AND P4, PT, R139, c[0x0][0x178], !P0 ;  /* 0x00005e008b007a0c */ /* 0x000fe20004781270 */
[----:B------:R-:W-:Y:S01]  /*48f40*/  IMAD.WIDE R168, R0, 0x4, R162 ;  /* 0x0000000400a87825 */ /* 0x000fe200078e02a2 */
[----:B------:R-:W-:-:S04]  /*48f50*/  IADD3 R170, R252, 0xa9, RZ ;  /* 0x000000a9fcaa7810 */ /* 0x000fc80007ffe0ff */
[----:B------:R-:W-:Y:S01]  /*48f60*/  ISETP.GE.AND P1, PT, R170, c[0x0][0x17c], PT ;  /* 0x00005f00aa007a0c */ /* 0x000fe20003f26270 */
[----:B------:R1:W-:Y:S01]  /*48f70*/  @P2 STG.E [R166.64], R175 ;  /* 0x000000afa6002986 */ /* 0x0003e2000c101904 */
[----:B------:R-:W-:-:S03]  /*48f80*/  IMAD.WIDE R170, R0, 0x4, R160 ;  /* 0x0000000400aa7825 */ /* 0x000fc600078e02a0 */
[----:B-1----:R-:W3:Y:S04]  /*48f90*/  LDL.LU R175, [R1+0x4c4] ;  /* 0x0004c40001af7983 */ /* 0x002ee80000300800 */
[----:B------:R-:W3:Y:S04]  /*48fa0*/  LDL.LU R245, [R1+0xe70] ;  /* 0x000e700001f57983 */ /* 0x000ee80000300800 */
[----:B------:R-:W3:Y:S04]  /*48fb0*/  LDL.LU R244, [R1+0xa60] ;  /* 0x000a600001f47983 */ /* 0x000ee80000300800 */
[----:B------:R-:W3:Y:S04]  /*48fc0*/  LDL.LU R250, [R1+0x590] ;  /* 0x0005900001fa7983 */ /* 0x000ee80000300800 */
[----:B------:R-:W3:Y:S04]  /*48fd0*/  LDL.LU R249, [R1+0x4d0] ;  /* 0x0004d00001f97983 */ /* 0x000ee80000300800 */
[----:B------:R-:W3:Y:S04]  /*48fe0*/  LDL.LU R248, [R1+0xe74] ;  /* 0x000e740001f87983 */ /* 0x000ee80000300800 */
[----:B--2---:R1:W-:Y:S04]  /*48ff0*/  @P6 STG.E [R168.64], R165 ;  /* 0x000000a5a8006986 */ /* 0x0043e8000c101904 */
[----:B----4-:R2:W-:Y:S01]  /*49000*/  @P5 STG.E [R170.64], R3 ;  /* 0x00000003aa005986 */ /* 0x0105e2000c101904 */
        /* <DEDUP_REMOVED lines=8> */
[----:B------:R-:W-:Y:S01]  /*49090*/  ISETP.LT.AND P2, PT, R139, c[0x0][0x178], !P1 ;  /* 0x00005e008b007a0c */ /* 0x000fe20004f41270 */
[----:B------:R-:W-:Y:S01]  /*490a0*/  IMAD.WIDE R166, R3, 0x4, R162 ;  /* 0x0000000403a67825 */ /* 0x000fe200078e02a2 */
[----:B------:R-:W-:-:S03]  /*490b0*/  ISETP.LT.AND P4, PT, R99, c[0x0][0x178], !P1 ;  /* 0x00005e0063007a0c */ /* 0x000fc60004f81270 */
[----:B------:R-:W-:-:S04]  /*490c0*/  IMAD.WIDE R168, R3, 0x4, R160 ;  /* 0x0000000403a87825 */ /* 0x000fc800078e02a0 */
[C---:B------:R-:W-:Y:S01]  /*490d0*/  IMAD.WIDE R170, R3.reuse, 0x4, R6 ;  /* 0x0000000403aa7825 */ /* 0x040fe200078e0206 */
[----:B------:R-:W-:Y:S01]  /*490e0*/  IADD3 R172, R252, 0xab, RZ ;  /* 0x000000abfcac7810 */ /* 0x000fe20007ffe0ff */
[----:B--2---:R1:W-:Y:S04]  /*490f0*/  @P0 STG.E [R164.64], R0 ;  /* 0x00000000a4000986 */ /* 0x0043e8000c101904 */
[----:B------:R-:W-:Y:S04]  /*49100*/  @P6 STG.E [R166.64], R251 ;  /* 0x000000fba6006986 */ /* 0x000fe8000c101904 */
[----:B------:R-:W-:Y:S04]  /*49110*/  @P5 STG.E [R168.64], R173 ;  /* 0x000000ada8005986 */ /* 0x000fe8000c101904 */
[----:B------:R2:W-:Y:S01]  /*49120*/  @P2 STG.E [R170.64], R174 ;  /* 0x000000aeaa002986 */ /* 0x0005e2000c101904 */
[----:B-1----:R-:W-:-:S05]  /*49130*/  IMAD.WIDE R164, R3, 0x4, R4 ;  /* 0x0000000403a47825 */ /* 0x002fca00078e0204 */
[----:B------:R1:W-:Y:S04]  /*49140*/  @P4 STG.E [R164.64], R175 ;  /* 0x000000afa4004986 */ /* 0x0003e8000c101904 */
[----:B--2---:R-:W2:Y:S04]  /*49150*/  LDL.LU R174, [R1+0xa64] ;  /* 0x000a640001ae7983 */ /* 0x004ea80000300800 */
[----:B-1----:R-:W3:Y:S01]  /*49160*/  LDL.LU R175, [R1+0x594] ;  /* 0x0005940001af7983 */ /* 0x002ee20000300800 */
[----:B------:R-:W-:Y:S02]  /*49170*/  ISETP.LT.AND P5, PT, R207, c[0x0][0x178], !P3 ;  /* 0x00005e00cf007a0c */ /* 0x000fe40005fa1270 */
[----:B------:R-:W-:Y:S01]  /*49180*/  ISETP.LT.AND P0, PT, R138, c[0x0][0x178], !P3 ;  /* 0x00005e008a007a0c */ /* 0x000fe20005f01270 */
[----:B------:R-:W4:Y:S01]  /*49190*/  LDL.LU R173, [R1+0x4d4] ;  /* 0x0004d40001ad7983 */ /* 0x000f220000300800 */
[----:B------:R-:W-:-:S02]  /*491a0*/  ISETP.LT.AND P6, PT, R139, c[0x0][0x178], !P3 ;  /* 0x00005e008b007a0c */ /* 0x000fc40005fc1270 */
[----:B------:R-:W-:Y:S02]  /*491b0*/  IADD3 R3, R3, c[0x0][0x198], RZ ;  /* 0x0000660003037a10 */ /* 0x000fe40007ffe0ff */
[----:B------:R-:W-:Y:S02]  /*491c0*/  ISETP.LT.AND P3, PT, R99, c[0x0][0x178], !P3 ;  /* 0x00005e0063007a0c */ /* 0x000fe40005f61270 */
[----:B------:R-:W-:Y:S01]  /*491d0*/  ISETP.GE.AND P1, PT, R172, c[0x0][0x17c], PT ;  /* 0x00005f00ac007a0c */ /* 0x000fe20003f26270 */
[----:B------:R-:W-:Y:S01]  /*491e0*/  IMAD.WIDE R170, R3, 0x4, R162 ;  /* 0x0000000403aa7825 */ /* 0x000fe200078e02a2 */
[----:B------:R-:W-:Y:S01]  /*491f0*/  IADD3 R0, R252, 0xac, RZ ;  /* 0x000000acfc007810 */ /* 0x000fe20007ffe0ff */
[----:B------:R-:W4:Y:S01]  /*49200*/  LDL.LU R172, [R1+0xe90] ;  /* 0x000e900001ac7983 */ /* 0x000f220000300800 */
[----:B------:R-:W-:Y:S01]  /*49210*/  ISETP.LT.AND P4, PT, R207, c[0x0][0x178], !P1 ;  /* 0x00005e00cf007a0c */ /* 0x000fe20004f81270 */
[----:B------:R-:W-:Y:S01]  /*49220*/  IMAD.WIDE R168, R3, 0x4, R160 ;  /* 0x0000000403a87825 */ /* 0x000fe200078e02a0 */
[----:B------:R-:W-:-:S03]  /*49230*/  ISETP.GE.AND P2, PT, R0, c[0x0][0x17c], PT ;  /* 0x00005f0000007a0c */ /* 0x000fc60003f46270 */
[C---:B------:R-:W-:Y:S01]  /*49240*/  IMAD.WIDE R166, R3.reuse, 0x4, R6 ;  /* 0x0000000403a67825 */ /* 0x040fe200078e0206 */
[C---:B------:R-:W-:Y:S01]  /*49250*/  IADD3 R0, R3.reuse, c[0x0][0x198], RZ ;  /* 0x0000660003007a10 */ /* 0x040fe20007ffe0ff */
[----:B------:R1:W-:Y:S02]  /*49260*/  @P5 STG.E [R170.64], R245 ;  /* 0x000000f5aa005986 */ /* 0x0003e4000c101904 */
[----:B------:R-:W-:Y:S02]  /*49270*/  IMAD.WIDE R164, R3, 0x4, R4 ;  /* 0x0000000403a47825 */ /* 0x000fe400078e0204 */
[----:B------:R-:W-:Y:S04]  /*49280*/  @P0 STG.E [R168.64], R244 ;  /* 0x000000f4a8000986 */ /* 0x000fe8000c101904 */
[----:B------:R1:W-:Y:S04]  /*49290*/  @P6 STG.E [R166.64], R250 ;  /* 0x000000faa6006986 */ /* 0x0003e8000c101904 */
[----:B------:R-:W4:Y:S01]  /*492a0*/  LDL.LU R251, [R1+0xe20] ;  /* 0x000e200001fb7983 */ /* 0x000f220000300800 */
[----:B-1----:R-:W-:-:S03]  /*492b0*/  IMAD.WIDE R170, R0, 0x4, R162 ;  /* 0x0000000400aa7825 */ /* 0x002fc600078e02a2 */
[----:B------:R1:W-:Y:S01]  /*492c0*/  @P3 STG.E [R164.64], R249 ;  /* 0x000000f9a4003986 */ /* 0x0003e2000c101904 */
[----:B------:R-:W-:-:S03]  /*492d0*/  ISETP.LT.AND P3, PT, R138, c[0x0][0x178], !P1 ;  /* 0x00005e008a007a0c */ /* 0x000fc60004f61270 */
[----:B------:R1:W-:Y:S01]  /*492e0*/  @P4 STG.E [R170.64], R248 ;  /* 0x000000f8aa004986 */ /* 0x0003e2000c101904 */
[----:B------:R-:W-:Y:S01]  /*492f0*/  ISETP.LT.AND P4, PT, R139, c[0x0][0x178], !P1 ;  /* 0x00005e008b007a0c */ /* 0x000fe20004f81270 */
[----:B------:R-:W-:Y:S02]  /*49300*/  IMAD.WIDE R166, R0, 0x4, R160 ;  /* 0x0000000400a67825 */ /* 0x000fe400078e02a0 */
[----:B------:R-:W4:Y:S04]  /*49310*/  LDL.LU R250, [R1+0xa40] ;  /* 0x000a400001fa7983 */ /* 0x000f280000300800 */
[----:B-1----:R-:W4:Y:S01]  /*49320*/  LDL.LU R249, [R1+0x510] ;  /* 0x0005100001f97983 */ /* 0x002f220000300800 */
[----:B------:R-:W-:Y:S02]  /*49330*/  IADD3 R164, R252, 0xad, RZ ;  /* 0x000000adfca47810 */ /* 0x000fe40007ffe0ff */
[----:B------:R-:W-:Y:S01]  /*49340*/  ISETP.LT.AND P0, PT, R99, c[0x0][0x178], !P1 ;  /* 0x00005e0063007a0c */ /* 0x000fe20004f01270 */
[----:B------:R-:W4:Y:S01]  /*49350*/  LDL.LU R248, [R1+0xe94] ;  /* 0x000e940001f87983 */ /* 0x000f220000300800 */
[----:B------:R-:W-:Y:S01]  /*49360*/  ISETP.GE.AND P1, PT, R164, c[0x0][0x17c], PT ;  /* 0x00005f00a4007a0c */ /* 0x000fe20003f26270 */
[----:B------:R-:W-:-:S02]  /*49370*/  IMAD.WIDE R164, R0, 0x4, R6 ;  /* 0x0000000400a47825 */ /* 0x000fc400078e0206 */
[----:B--2---:R1:W-:Y:S04]  /*49380*/  @P3 STG.E [R166.64], R174 ;  /* 0x000000aea6003986 */ /* 0x0043e8000c101904 */
[----:B---3--:R2:W-:Y:S04]  /*49390*/  @P4 STG.E [R164.64], R175 ;  /* 0x000000afa4004986 */ /* 0x0085e8000c101904 */
[----:B-1----:R-:W3:Y:S04]  /*493a0*/  LDL.LU R174, [R1+0xe24] ;  /* 0x000e240001ae7983 */ /* 0x002ee80000300800 */
[----:B--2---:R-:W2:Y:S01]  /*493b0*/  LDL.LU R175, [R1+0xa44] ;  /* 0x000a440001af7983 */ /* 0x004ea20000300800 */
[----:B------:R-:W-:-:S02]  /*493c0*/  ISETP.LT.AND P6, PT, R207, c[0x0][0x178], !P2 ;  /* 0x00005e00cf007a0c */ /* 0x000fc400057c1270 */
[----:B------:R-:W-:Y:S02]  /*493d0*/  ISETP.LT.AND P5, PT, R138, c[0x0][0x178], !P2 ;  /* 0x00005e008a007a0c */ /* 0x000fe400057a1270 */
[C---:B------:R-:W-:Y:S01]  /*493e0*/  IADD3 R3, R0.reuse, c[0x0][0x198], RZ ;  /* 0x0000660000037a10 */ /* 0x040fe20007ffe0ff */
[----:B------:R-:W-:Y:S01]  /*493f0*/  IMAD.WIDE R170, R0, 0x4, R4 ;  /* 0x0000000400aa7825 */ /* 0x000fe200078e0204 */
[----:B------:R-:W-:-:S03]  /*49400*/  ISETP.LT.AND P3, PT, R139, c[0x0][0x178], !P2 ;  /* 0x00005e008b007a0c */ /* 0x000fc60005761270 */
[----:B------:R-:W-:Y:S01]  /*49410*/  IMAD.WIDE R168, R3, 0x4, R162 ;  /* 0x0000000403a87825 */ /* 0x000fe200078e02a2 */
[----:B------:R-:W-:-:S03]  /*49420*/  ISETP.LT.AND P2, PT, R99, c[0x0][0x178], !P2 ;  /* 0x00005e0063007a0c */ /* 0x000fc60005741270 */
[----:B------:R-:W-:Y:S01]  /*49430*/  IMAD.WIDE R166, R3, 0x4, R160 ;  /* 0x0000000403a67825 */ /* 0x000fe200078e02a0 */
[----:B----4-:R1:W-:Y:S01]  /*49440*/  @P0 STG.E [R170.64], R173 ;  /* 0x000000adaa000986 */ /* 0x0103e2000c101904 */
[----:B------:R-:W-:-:S03]  /*49450*/  ISETP.LT.AND P0, PT, R138, c[0x0][0x178], !P1 ;  /* 0x00005e008a007a0c */ /* 0x000fc60004f01270 */
[----:B------:R-:W-:Y:S01]  /*49460*/  @P6 STG.E [R168.64], R172 ;  /* 0x000000aca8006986 */ /* 0x000fe2000c101904 */
[----:B------:R-:W-:-:S03]  /*49470*/  IMAD.WIDE R164, R3, 0x4, R6 ;  /* 0x0000000403a47825 */ /* 0x000fc600078e0206 */
[----:B------:R4:W-:Y:S01]  /*49480*/  @P5 STG.E [R166.64], R251 ;  /* 0x000000fba6005986 */ /* 0x0009e2000c101904 */
[----:B------:R-:W-:-:S03]  /*49490*/  ISETP.LT.AND P5, PT, R207, c[0x0][0x178], !P1 ;  /* 0x00005e00cf007a0c */ /* 0x000fc60004fa1270 */
[----:B-1----:R-:W2:Y:S01]  /*494a0*/  LDL.LU R173, [R1+0x514] ;  /* 0x0005140001ad7983 */ /* 0x002ea20000300800 */
[----:B------:R-:W-:-:S03]  /*494b0*/  IADD3 R0, R3, c[0x0][0x198], RZ ;  /* 0x0000660003007a10 */ /* 0x000fc60007ffe0ff */
[----:B------:R-:W2:Y:S04]  /*494c0*/  LDL.LU R245, [R1+0xea0] ;  /* 0x000ea00001f57983 */ /* 0x000ea80000300800 */
[----:B------:R-:W2:Y:S01]  /*494d0*/  LDL.LU R244, [R1+0xe80] ;  /* 0x000e800001f47983 */ /* 0x000ea20000300800 */
[----:B----4-:R-:W-:Y:S01]  /*494e0*/  IMAD.WIDE R166, R3, 0x4, R4 ;  /* 0x0000000403a67825 */ /* 0x010fe200078e0204 */
[----:B------:R-:W-:Y:S02]  /*494f0*/  ISETP.LT.AND P4, PT, R139, c[0x0][0x178], !P1 ;  /* 0x00005e008b007a0c */ /* 0x000fe40004f81270 */
[----:B------:R-:W-:Y:S01]  /*49500*/  @P3 STG.E [R164.64], R250 ;  /* 0x000000faa4003986 */ /* 0x000fe2000c101904 */
[----:B------:R-:W-:-:S03]  /*49510*/  IMAD.WIDE R168, R0, 0x4, R162 ;  /* 0x0000000400a87825 */ /* 0x000fc600078e02a2 */
[----:B------:R1:W-:Y:S04]  /*49520*/  @P2 STG.E [R166.64], R249 ;  /* 0x000000f9a6002986 */ /* 0x0003e8000c101904 */
[----:B------:R-:W4:Y:S04]  /*49530*/  LDL.LU R251, [R1+0xbe0] ;  /* 0x000be00001fb7983 */ /* 0x000f280000300800 */
[----:B------:R-:W-:Y:S01]  /*49540*/  @P5 STG.E [R168.64], R248 ;  /* 0x000000f8a8005986 */ /* 0x000fe2000c101904 */
[----:B-1----:R-:W-:-:S04]  /*49550*/  IMAD.WIDE R166, R0, 0x4, R160 ;  /* 0x0000000400a67825 */ /* 0x002fc800078e02a0 */
[----:B------:R-:W-:Y:S01]  /*49560*/  IMAD.WIDE R164, R0, 0x4, R6 ;  /* 0x0000000400a47825 */ /* 0x000fe200078e0206 */
[----:B---3--:R1:W-:Y:S04]  /*49570*/  @P0 STG.E [R166.64], R174 ;  /* 0x000000aea6000986 */ /* 0x0083e8000c101904 */
[----:B--2---:R2:W-:Y:S04]  /*49580*/  @P4 STG.E [R164.64], R175 ;  /* 0x000000afa4004986 */ /* 0x0045e8000c101904 */
[----:B-1----:R-:W3:Y:S04]  /*49590*/  LDL.LU R174, [R1+0xea4] ;  /* 0x000ea40001ae7983 */ /* 0x002ee80000300800 */
[----:B------:R-:W3:Y:S04]  /*495a0*/  LDL.LU R248, [R1+0xe84] ;  /* 0x000e840001f87983 */ /* 0x000ee80000300800 */
[----:B--2---:R-:W2:Y:S01]  /*495b0*/  LDL.LU R175, [R1+0xbe4] ;  /* 0x000be40001af7983 */ /* 0x004ea20000300800 */
[----:B------:R-:W-:-:S02]  /*495c0*/  IADD3 R170, R252, 0xae, RZ ;  /* 0x000000aefcaa7810 */ /* 0x000fc40007ffe0ff */
[----:B------:R-:W-:Y:S02]  /*495d0*/  ISETP.LT.AND P1, PT, R99, c[0x0][0x178], !P1 ;  /* 0x00005e0063007a0c */ /* 0x000fe40004f21270 */
[C---:B------:R-:W-:Y:S01]  /*495e0*/  IADD3 R3, R0.reuse, c[0x0][0x198], RZ ;  /* 0x0000660000037a10 */ /* 0x040fe20007ffe0ff */
[----:B------:R-:W-:Y:S01]  /*495f0*/  IMAD.WIDE R164, R0, 0x4, R4 ;  /* 0x0000000400a47825 */ /* 0x000fe200078e0204 */
[----:B------:R-:W-:Y:S01]  /*49600*/  ISETP.GE.AND P6, PT, R170, c[0x0][0x17c], PT ;  /* 0x00005f00aa007a0c */ /* 0x000fe20003fc6270 */
[----:B------:R-:W2:Y:S03]  /*49610*/  LDL.LU R250, [R1+0xc08] ;  /* 0x000c080001fa7983 */ /* 0x000ea60000300800 */
[----:B------:R-:W-:Y:S01]  /*49620*/  ISETP.LT.AND P2, PT, R207, c[0x0][0x178], !P6 ;  /* 0x00005e00cf007a0c */ /* 0x000fe20007741270 */
[C---:B------:R-:W-:Y:S01]  /*49630*/  IMAD.WIDE R166, R3.reuse, 0x4, R162 ;  /* 0x0000000403a67825 */ /* 0x040fe200078e02a2 */
[----:B------:R-:W-:Y:S01]  /*49640*/  ISETP.LT.AND P5, PT, R138, c[0x0][0x178], !P6 ;  /* 0x00005e008a007a0c */ /* 0x000fe200077a1270 */
[----:B------:R-:W2:Y:S01]  /*49650*/  LDL.LU R249, [R1+0x5e8] ;  /* 0x0005e80001f97983 */ /* 0x000ea20000300800 */
[----:B------:R-:W-:Y:S01]  /*49660*/  IADD3 R171, R252, 0xaf, RZ ;  /* 0x000000affcab7810 */ /* 0x000fe20007ffe0ff */
[----:B------:R-:W-:Y:S01]  /*49670*/  IMAD.WIDE R168, R3, 0x4, R160 ;  /* 0x0000000403a87825 */ /* 0x000fe200078e02a0 */
[----:B------:R-:W-:Y:S01]  /*49680*/  ISETP.LT.AND P4, PT, R139, c[0x0][0x178], !P6 ;  /* 0x00005e008b007a0c */ /* 0x000fe20007781270 */
[----:B------:R1:W-:Y:S01]  /*49690*/  @P1 STG.E [R164.64], R173 ;  /* 0x000000ada4001986 */ /* 0x0003e2000c101904 */
[----:B------:R-:W-:-:S02]  /*496a0*/  ISETP.GE.AND P3, PT, R171, c[0x0][0x17c], PT ;  /* 0x00005f00ab007a0c */ /* 0x000fc40003f66270 */
[----:B------:R-:W-:-:S03]  /*496b0*/  ISETP.LT.AND P6, PT, R99, c[0x0][0x178], !P6 ;  /* 0x00005e0063007a0c */ /* 0x000fc600077c1270 */
[----:B------:R4:W-:Y:S01]  /*496c0*/  @P2 STG.E [R166.64], R245 ;  /* 0x000000f5a6002986 */ /* 0x0009e2000c101904 */
[----:B------:R-:W-:-:S03]  /*496d0*/  ISETP.LT.AND P1, PT, R138, c[0x0][0x178], !P3 ;  /* 0x00005e008a007a0c */ /* 0x000fc60005f21270 */
[----:B------:R4:W-:Y:S01]  /*496e0*/  @P5 STG.E [R168.64], R244 ;  /* 0x000000f4a8005986 */ /* 0x0009e2000c101904 */
[----:B------:R-:W-:Y:S01]  /*496f0*/  ISETP.LT.AND P5, PT, R207, c[0x0][0x178], !P3 ;  /* 0x00005e00cf007a0c */ /* 0x000fe20005fa1270 */
[----:B-1----:R-:W-:Y:S01]  /*49700*/  IMAD.WIDE R164, R3, 0x4, R6 ;  /* 0x0000000403a47825 */ /* 0x002fe200078e0206 */
[----:B------:R-:W-:Y:S01]  /*49710*/  ISETP.LT.AND P2, PT, R139, c[0x0][0x178], !P3 ;  /* 0x00005e008b007a0c */ /* 0x000fe20005f41270 */
[----:B------:R-:W2:Y:S02]  /*49720*/  LDL.LU R173, [R1+0x3c8] ;  /* 0x0003c80001ad7983 */ /* 0x000ea40000300800 */
[C---:B----4-:R-:W-:Y:S01]  /*49730*/  IMAD.WIDE R166, R3.reuse, 0x4, R4 ;  /* 0x0000000403a67825 */ /* 0x050fe200078e0204 */
[----:B------:R-:W-:Y:S01]  /*49740*/  IADD3 R3, R3, c[0x0][0x198], RZ ;  /* 0x0000660003037a10 */ /* 0x000fe20007ffe0ff */
[----:B------:R1:W-:Y:S04]  /*49750*/  @P4 STG.E [R164.64], R251 ;  /* 0x000000fba4004986 */ /* 0x0003e8000c101904 */
[C---:B------:R-:W-:Y:S01]  /*49760*/  IMAD.WIDE R168, R3.reuse, 0x4, R162 ;  /* 0x0000000403a87825 */ /* 0x040fe200078e02a2 */
[----:B------:R4:W-:Y:S03]  /*49770*/  @P6 STG.E [R166.64], R246 ;  /* 0x000000f6a6006986 */ /* 0x0009e6000c101904 */
[C---:B-1----:R-:W-:Y:S01]  /*49780*/  IMAD.WIDE R164, R3.reuse, 0x4, R160 ;  /* 0x0000000403a47825 */ /* 0x042fe200078e02a0 */
[----:B----4-:R-:W2:Y:S03]  /*49790*/  LDL.LU R246, [R1+0x1b2c] ;  /* 0x001b2c0001f67983 */ /* 0x010ea60000300800 */
[----:B------:R-:W-:Y:S01]  /*497a0*/  IMAD.WIDE R166, R3, 0x4, R6 ;  /* 0x0000000403a67825 */ /* 0x000fe200078e0206 */
[----:B---3--:R1:W-:Y:S04]  /*497b0*/  @P5 STG.E [R168.64], R174 ;  /* 0x000000aea8005986 */ /* 0x0083e8000c101904 */
[----:B------:R3:W-:Y:S04]  /*497c0*/  @P1 STG.E [R164.64], R248 ;  /* 0x000000f8a4001986 */ /* 0x0007e8000c101904 */
[----:B-1----:R-:W4:Y:S04]  /*497d0*/  LDL.LU R174, [R1+0xc0c] ;  /* 0x000c0c0001ae7983 */ /* 0x002f280000300800 */
[----:B---3--:R-:W3:Y:S04]  /*497e0*/  LDL.LU R248, [R1+0x5ec] ;  /* 0x0005ec0001f87983 */ /* 0x008ee80000300800 */
[----:B--2---:R1:W-:Y:S04]  /*497f0*/  @P2 STG.E [R166.64], R175 ;  /* 0x000000afa6002986 */ /* 0x0043e8000c101904 */
[----:B-1----:R-:W2:Y:S01]  /*49800*/  LDL.LU R175, [R1+0x3cc] ;  /* 0x0003cc0001af7983 */ /* 0x002ea20000300800 */
[----:B------:R-:W-:-:S02]  /*49810*/  IADD3 R170, R252, 0xb0, RZ ;  /* 0x000000b0fcaa7810 */ /* 0x000fc40007ffe0ff */
[----:B------:R-:W-:Y:S02]  /*49820*/  ISETP.LT.AND P3, PT, R99, c[0x0][0x178], !P3 ;  /* 0x00005e0063007a0c */ /* 0x000fe40005f61270 */
[----:B------:R-:W-:Y:S02]  /*49830*/  ISETP.GE.AND P0, PT, R170, c[0x0][0x17c], PT ;  /* 0x00005f00aa007a0c */ /* 0x000fe40003f06270 */
[----:B------:R-:W-:Y:S02]  /*49840*/  IADD3 R0, R252, 0xb1, RZ ;  /* 0x000000b1fc007810 */ /* 0x000fe40007ffe0ff */
[----:B------:R-:W-:Y:S01]  /*49850*/  ISETP.LT.AND P6, PT, R207, c[0x0][0x178], !P0 ;  /* 0x00005e00cf007a0c */ /* 0x000fe200047c1270 */
[C---:B------:R-:W-:Y:S01]  /*49860*/  IMAD.WIDE R164, R3.reuse, 0x4, R4 ;  /* 0x0000000403a47825 */ /* 0x040fe200078e0204 */
[----:B------:R-:W-:Y:S02]  /*49870*/  ISETP.GE.AND P4, PT, R0, c[0x0][0x17c], PT ;  /* 0x00005f0000007a0c */ /* 0x000fe40003f86270 */
[----:B------:R-:W-:-:S02]  /*49880*/  IADD3 R0, R3, c[0x0][0x198], RZ ;  /* 0x0000660003007a10 */ /* 0x000fc40007ffe0ff */
[----:B------:R-:W-:Y:S01]  /*49890*/  ISETP.LT.AND P5, PT, R138, c[0x0][0x178], !P0 ;  /* 0x00005e008a007a0c */ /* 0x000fe200047a1270 */
[----:B------:R1:W-:Y:S01]  /*498a0*/  @P3 STG.E [R164.64], R247 ;  /* 0x000000f7a4003986 */ /* 0x0003e2000c101904 */
[----:B------:R-:W-:Y:S01]  /*498b0*/  ISETP.LT.AND P2, PT, R139, c[0x0][0x178], !P0 ;  /* 0x00005e008b007a0c */ /* 0x000fe20004741270 */
[----:B------:R-:W-:Y:S01]  /*498c0*/  IMAD.WIDE R166, R0, 0x4, R162 ;  /* 0x0000000400a67825 */ /* 0x000fe200078e02a2 */
[----:B------:R-:W-:-:S03]  /*498d0*/  ISETP.LT.AND P0, PT, R99, c[0x0][0x178], !P0 ;  /* 0x00005e0063007a0c */ /* 0x000fc60004701270 */
[C---:B------:R-:W-:Y:S01]  /*498e0*/  IMAD.WIDE R168, R0.reuse, 0x4, R160 ;  /* 0x0000000400a87825 */ /* 0x040fe200078e02a0 */
[----:B------:R1:W-:Y:S04]  /*498f0*/  @P6 STG.E [R166.64], R250 ;  /* 0x000000faa6006986 */ /* 0x0003e8000c101904 */
[----:B-1----:R-:W2:Y:S01]  /*49900*/  LDL.LU R247, [R1+0x1b28] ;  /* 0x001b280001f77983 */ /* 0x002ea20000300800 */
[----:B------:R-:W-:Y:S01]  /*49910*/  ISETP.LT.AND P6, PT, R207, c[0x0][0x178], !P4 ;  /* 0x00005e00cf007a0c */ /* 0x000fe200067c1270 */
[----:B------:R-:W-:Y:S01]  /*49920*/  IMAD.WIDE R164, R0, 0x4, R6 ;  /* 0x0000000400a47825 */ /* 0x000fe200078e0206 */
[----:B------:R-:W-:Y:S01]  /*49930*/  ISETP.LT.AND P3, PT, R138, c[0x0][0x178], !P4 ;  /* 0x00005e008a007a0c */ /* 0x000fe20006761270 */
[----:B------:R-:W2:Y:S01]  /*49940*/  LDL.LU R244, [R1+0xd38] ;  /* 0x000d380001f47983 */ /* 0x000ea20000300800 */
[----:B------:R-:W-:-:S03]  /*49950*/  IADD3 R3, R0, c[0x0][0x198], RZ ;  /* 0x0000660000037a10 */ /* 0x000fc60007ffe0ff */
[----:B------:R-:W2:Y:S04]  /*49960*/  LDL.LU R251, [R1+0x6c8] ;  /* 0x0006c80001fb7983 */ /* 0x000ea80000300800 */
[----:B------:R1:W-:Y:S01]  /*49970*/  @P5 STG.E [R168.64], R249 ;  /* 0x000000f9a8005986 */ /* 0x0003e2000c101904 */
[----:B------:R-:W-:Y:S01]  /*49980*/  ISETP.LT.AND P5, PT, R139, c[0x0][0x178], !P4 ;  /* 0x00005e008b007a0c */ /* 0x000fe200067a1270 */
[----:B------:R-:W-:Y:S02]  /*49990*/  IMAD.WIDE R166, R0, 0x4, R4 ;  /* 0x0000000400a67825 */ /* 0x000fe400078e0204 */
[----:B------:R1:W-:Y:S04]  /*499a0*/  @P2 STG.E [R164.64], R173 ;  /* 0x000000ada4002986 */ /* 0x0003e8000c101904 */
[----:B------:R-:W2:Y:S01]  /*499b0*/  LDL.LU R250, [R1+0x3d8] ;  /* 0x0003d80001fa7983 */ /* 0x000ea20000300800 */
[----:B-1----:R-:W-:Y:S01]  /*499c0*/  IADD3 R168, R252, 0xb3, RZ ;  /* 0x000000b3fca87810 */ /* 0x002fe20007ffe0ff */
[----:B------:R-:W-:-:S03]  /*499d0*/  IMAD.WIDE R164, R3, 0x4, R162 ;  /* 0x0000000403a47825 */ /* 0x000fc600078e02a2 */
[----:B------:R-:W-:Y:S01]  /*499e0*/  ISETP.GE.AND P2, PT, R168, c[0x0][0x17c], PT ;  /* 0x00005f00a8007a0c */ /* 0x000fe20003f46270 */
[----:B------:R1:W-:Y:S01]  /*499f0*/  @P0 STG.E [R166.64], R246 ;  /* 0x000000f6a6000986 */ /* 0x0003e2000c101904 */
[----:B------:R-:W-:-:S03]  /*49a00*/  IMAD.WIDE R168, R3, 0x4, R160 ;  /* 0x0000000403a87825 */ /* 0x000fc600078e02a0 */
[----:B------:R-:W2:Y:S04]  /*49a10*/  LDL.LU R249, [R1+0x378] ;  /* 0x0003780001f97983 */ /* 0x000ea80000300800 */
[----:B------:R-:W2:Y:S01]  /*49a20*/  LDL.LU R173, [R1+0xd3c] ;  /* 0x000d3c0001ad7983 */ /* 0x000ea20000300800 */
[----:B-1----:R-:W-:-:S03]  /*49a30*/  IMAD.WIDE R166, R3, 0x4, R6 ;  /* 0x0000000403a67825 */ /* 0x002fc600078e0206 */
[----:B----4-:R1:W-:Y:S04]  /*49a40*/  @P6 STG.E [R164.64], R174 ;  /* 0x000000aea4006986 */ /* 0x0103e8000c101904 */
[----:B---3--:R3:W-:Y:S04]  /*49a50*/  @P3 STG.E [R168.64], R248 ;  /* 0x000000f8a8003986 */ /* 0x0087e8000c101904 */
[----:B-1----:R-:W4:Y:S04]  /*49a60*/  LDL.LU R174, [R1+0x6cc] ;  /* 0x0006cc0001ae7983 */ /* 0x002f280000300800 */
[----:B---3--:R-:W3:Y:S04]  /*49a70*/  LDL.LU R248, [R1+0x3dc] ;  /* 0x0003dc0001f87983 */ /* 0x008ee80000300800 */
[----:B--2---:R1:W-:Y:S04]  /*49a80*/  @P5 STG.E [R166.64], R175 ;  /* 0x000000afa6005986 */ /* 0x0043e8000c101904 */
[----:B-1----:R-:W2:Y:S01]  /*49a90*/  LDL.LU R175, [R1+0x37c] ;  /* 0x00037c0001af7983 */ /* 0x002ea20000300800 */
[----:B------:R-:W-:-:S02]  /*49aa0*/  IADD3 R170, R252, 0xb2, RZ ;  /* 0x000000b2fcaa7810 */ /* 0x000fc40007ffe0ff */
[----:B------:R-:W-:Y:S01]  /*49ab0*/  ISETP.LT.AND P4, PT, R99, c[0x0][0x178], !P4 ;  /* 0x00005e0063007a0c */ /* 0x000fe20006781270 */
[----:B------:R-:W-:Y:S01]  /*49ac0*/  IMAD.WIDE R164, R3, 0x4, R4 ;  /* 0x0000000403a47825 */ /* 0x000fe200078e0204 */
[----:B------:R-:W-:Y:S01]  /*49ad0*/  ISETP.GE.AND P1, PT, R170, c[0x0][0x17c], PT ;  /* 0x00005f00aa007a0c */ /* 0x000fe20003f26270 */
[----:B------:R-:W2:Y:S03]  /*49ae0*/  LDL.LU R246, [R1+0xd58] ;  /* 0x000d580001f67983 */ /* 0x000ea60000300800 */
[----:B------:R-:W-:Y:S01]  /*49af0*/  ISETP.LT.AND P0, PT, R207, c[0x0][0x178], !P1 ;  /* 0x00005e00cf007a0c */ /* 0x000fe20004f01270 */
[----:B------:R-:W2:Y:S01]  /*49b00*/  LDL.LU R172, [R1+0x758] ;  /* 0x0007580001ac7983 */ /* 0x000ea20000300800 */
[----:B------:R-:W-:Y:S02]  /*49b10*/  ISETP.LT.AND P3, PT, R138, c[0x0][0x178], !P1 ;  /* 0x00005e008a007a0c */ /* 0x000fe40004f61270 */
[----:B------:R-:W-:Y:S01]  /*49b20*/  IADD3 R3, R3, c[0x0][0x198], RZ ;  /* 0x0000660003037a10 */ /* 0x000fe20007ffe0ff */
[----:B------:R-:W2:Y:S01]  /*49b30*/  LDL.LU R245, [R1+0x488] ;  /* 0x0004880001f57983 */ /* 0x000ea20000300800 */
[----:B------:R-:W-:-:S03]  /*49b40*/  ISETP.LT.AND P6, PT, R139, c[0x0][0x178], !P1 ;  /* 0x00005e008b007a0c */ /* 0x000fc60004fc1270 */
[----:B------:R1:W-:Y:S01]  /*49b50*/  @P4 STG.E [R164.64], R247 ;  /* 0x000000f7a4004986 */ /* 0x0003e2000c101904 */
[----:B------:R-:W-:Y:S01]  /*49b60*/  IMAD.WIDE R166, R3, 0x4, R160 ;  /* 0x0000000403a67825 */ /* 0x000fe200078e02a0 */
[----:B------:R-:W-:Y:S02]  /*49b70*/  ISETP.LT.AND P1, PT, R99, c[0x0][0x178], !P1 ;  /* 0x00005e0063007a0c */ /* 0x000fe40004f21270 */
[----:B------:R-:W-:Y:S02]  /*49b80*/  ISETP.LT.AND P4, PT, R207, c[0x0][0x178], !P2 ;  /* 0x00005e00cf007a0c */ /* 0x000fe40005781270 */
[----:B------:R-:W-:Y:S01]  /*49b90*/  ISETP.LT.AND P5, PT, R138, c[0x0][0x178], !P2 ;  /* 0x00005e008a007a0c */ /* 0x000fe200057a1270 */
[----:B-1----:R-:W-:Y:S01]  /*49ba0*/  IMAD.WIDE R164, R3, 0x4, R162 ;  /* 0x0000000403a47825 */ /* 0x002fe200078e02a2 */
[----:B------:R-:W-:-:S04]  /*49bb0*/  IADD3 R168, R252, 0xb4, RZ ;  /* 0x000000b4fca87810 */ /* 0x000fc80007ffe0ff */
[----:B------:R1:W-:Y:S01]  /*49bc0*/  @P0 STG.E [R164.64], R244 ;  /* 0x000000f4a4000986 */ /* 0x0003e2000c101904 */
[----:B------:R-:W-:-:S03]  /*49bd0*/  IADD3 R0, R3, c[0x0][0x198], RZ ;  /* 0x0000660003007a10 */ /* 0x000fc60007ffe0ff */
[----:B------:R1:W-:Y:S01]  /*49be0*/  @P3 STG.E [R166.64], R251 ;  /* 0x000000fba6003986 */ /* 0x0003e2000c101904 */
[----:B------:R-:W-:Y:S02]  /*49bf0*/  ISETP.LT.AND P3, PT, R139, c[0x0][0x178], !P2 ;  /* 0x00005e008b007a0c */ /* 0x000fe40005761270 */
[----:B------:R-:W-:Y:S01]  /*49c00*/  ISETP.GE.AND P0, PT, R168, c[0x0][0x17c], PT ;  /* 0x00005f00a8007a0c */ /* 0x000fe20003f06270 */
[----:B------:R-:W-:-:S04]  /*49c10*/  IMAD.WIDE R168, R0, 0x4, R162 ;  /* 0x0000000400a87825 */ /* 0x000fc800078e02a2 */
[----:B-1----:R-:W-:Y:S01]  /*49c20*/  IMAD.WIDE R164, R3, 0x4, R6 ;  /* 0x0000000403a47825 */ /* 0x002fe200078e0206 */
[----:B------:R-:W-:-:S03]  /*49c30*/  ISETP.LT.AND P2, PT, R99, c[0x0][0x178], !P2 ;  /* 0x00005e0063007a0c */ /* 0x000fc60005741270 */
[----:B------:R-:W-:Y:S01]  /*49c40*/  IMAD.WIDE R166, R3, 0x4, R4 ;  /* 0x0000000403a67825 */ /* 0x000fe200078e0204 */
[----:B------:R1:W-:Y:S03]  /*49c50*/  @P6 STG.E [R164.64], R250 ;  /* 0x000000faa4006986 */ /* 0x0003e6000c101904 */
[C---:B------:R-:W-:Y:S01]  /*49c60*/  IMAD.WIDE R170, R0.reuse, 0x4, R160 ;  /* 0x0000000400aa7825 */ /* 0x040fe200078e02a0 */
[----:B------:R1:W-:Y:S04]  /*49c70*/  @P1 STG.E [R166.64], R249 ;  /* 0x000000f9a6001986 */ /* 0x0003e8000c101904 */
[----:B------:R1:W-:Y:S02]  /*49c80*/  @P4 STG.E [R168.64], R173 ;  /* 0x000000ada8004986 */ /* 0x0003e4000c101904 */
[----:B-1----:R-:W-:-:S02]  /*49c90*/  IMAD.WIDE R164, R0, 0x4, R6 ;  /* 0x0000000400a47825 */ /* 0x002fc400078e0206 */
[----:B------:R-:W2:Y:S04]  /*49ca0*/  LDL.LU R249, [R1+0x3a8] ;  /* 0x0003a80001f97983 */ /* 0x000ea80000300800 */
[----:B------:R-:W2:Y:S04]  /*49cb0*/  LDL.LU R173, [R1+0xd5c] ;  /* 0x000d5c0001ad7983 */ /* 0x000ea80000300800 */
[----:B----4-:R1:W-:Y:S04]  /*49cc0*/  @P5 STG.E [R170.64], R174 ;  /* 0x000000aeaa005986 */ /* 0x0103e8000c101904 */
[----:B---3--:R3:W-:Y:S04]  /*49cd0*/  @P3 STG.E [R164.64], R248 ;  /* 0x000000f8a4003986 */ /* 0x0087e8000c101904 */
[----:B-1----:R-:W4:Y:S01]  /*49ce0*/  LDL.LU R174, [R1+0x75c] ;  /* 0x00075c0001ae7983 */ /* 0x002f220000300800 */
[----:B---3--:R-:W-:-:S03]  /*49cf0*/  IMAD.WIDE R164, R0, 0x4, R4 ;  /* 0x0000000400a47825 */ /* 0x008fc600078e0204 */
[----:B------:R-:W3:Y:S04]  /*49d00*/  LDL.LU R248, [R1+0x48c] ;  /* 0x00048c0001f87983 */ /* 0x000ee80000300800 */
[----:B--2---:R1:W-:Y:S04]  /*49d10*/  @P2 STG.E [R164.64], R175 ;  /* 0x000000afa4002986 */ /* 0x0043e8000c101904 */
[----:B-1----:R-:W2:Y:S01]  /*49d20*/  LDL.LU R175, [R1+0x3ac] ;  /* 0x0003ac0001af7983 */ /* 0x002ea20000300800 */
[----:B------:R-:W-:Y:S02]  /*49d30*/  ISETP.LT.AND P6, PT, R207, c[0x0][0x178], !P0 ;  /* 0x00005e00cf007a0c */ /* 0x000fe400047c1270 */
[----:B------:R-:W-:Y:S01]  /*49d40*/  ISETP.LT.AND P4, PT, R138, c[0x0][0x178], !P0 ;  /* 0x00005e008a007a0c */ /* 0x000fe20004781270 */
[----:B------:R-:W2:Y:S01]  /*49d50*/  LDL.LU R244, [R1+0xe08] ;  /* 0x000e080001f47983 */ /* 0x000ea20000300800 */
[----:B------:R-:W-:-:S02]  /*49d60*/  IADD3 R166, R252, 0xb5, RZ ;  /* 0x000000b5fca67810 */ /* 0x000fc40007ffe0ff */
[----:B------:R-:W-:Y:S01]  /*49d70*/  IADD3 R3, R0, c[0x0][0x198], RZ ;  /* 0x0000660000037a10 */ /* 0x000fe20007ffe0ff */
[----:B------:R-:W2:Y:S01]  /*49d80*/  LDL.LU R251, [R1+0x7e8] ;  /* 0x0007e80001fb7983 */ /* 0x000ea20000300800 */
[----:B------:R-:W-:Y:S02]  /*49d90*/  ISETP.LT.AND P5, PT, R139, c[0x0][0x178], !P0 ;  /* 0x00005e008b007a0c */ /* 0x000fe400047a1270 */
[----:B------:R-:W-:Y:S02]  /*49da0*/  IADD3 R168, R252, 0xb6, RZ ;  /* 0x000000b6fca87810 */ /* 0x000fe40007ffe0ff */
[----:B------:R-:W-:Y:S01]  /*49db0*/  ISETP.GE.AND P1, PT, R166, c[0x0][0x17c], PT ;  /* 0x00005f00a6007a0c */ /* 0x000fe20003f26270 */
[C---:B------:R-:W-:Y:S01]  /*49dc0*/  IMAD.WIDE R166, R3.reuse, 0x4, R162 ;  /* 0x0000000403a67825 */ /* 0x040fe200078e02a2 */
[----:B------:R-:W-:Y:S01]  /*49dd0*/  ISETP.GE.AND P3, PT, R168, c[0x0][0x17c], PT ;  /* 0x00005f00a8007a0c */ /* 0x000fe20003f66270 */
[----:B------:R-:W2:Y:S02]  /*49de0*/  LDL.LU R250, [R1+0x4e8] ;  /* 0x0004e80001fa7983 */ /* 0x000ea40000300800 */
[----:B------:R-:W-:Y:S01]  /*49df0*/  IMAD.WIDE R168, R3, 0x4, R160 ;  /* 0x0000000403a87825 */ /* 0x000fe200078e02a0 */
[----:B------:R-:W-:Y:S01]  /*49e00*/  ISETP.LT.AND P0, PT, R99, c[0x0][0x178], !P0 ;  /* 0x00005e0063007a0c */ /* 0x000fe20004701270 */
[----:B------:R-:W-:Y:S02]  /*49e10*/  @P6 STG.E [R166.64], R246 ;  /* 0x000000f6a6006986 */ /* 0x000fe4000c101904 */
[----:B------:R-:W-:-:S02]  /*49e20*/  IMAD.WIDE R170, R3, 0x4, R6 ;  /* 0x0000000403aa7825 */ /* 0x000fc400078e0206 */
[----:B------:R-:W-:Y:S01]  /*49e30*/  @P4 STG.E [R168.64], R172 ;  /* 0x000000aca8004986 */ /* 0x000fe2000c101904 */
[----:B------:R-:W-:-:S03]  /*49e40*/  ISETP.LT.AND P4, PT, R207, c[0x0][0x178], !P1 ;  /* 0x00005e00cf007a0c */ /* 0x000fc60004f81270 */
[----:B------:R1:W-:Y:S01]  /*49e50*/  @P5 STG.E [R170.64], R245 ;  /* 0x000000f5aa005986 */ /* 0x0003e2000c101904 */
[----:B------:R-:W-:Y:S02]  /*49e60*/  ISETP.LT.AND P5, PT, R138, c[0x0][0x178], !P1 ;  /* 0x00005e008a007a0c */ /* 0x000fe40004fa1270 */
[----:B------:R-:W-:Y:S01]  /*49e70*/  ISETP.LT.AND P2, PT, R139, c[0x0][0x178], !P1 ;  /* 0x00005e008b007a0c */ /* 0x000fe20004f41270 */
[----:B------:R-:W-:Y:S01]  /*49e80*/  IMAD.WIDE R164, R3, 0x4, R4 ;  /* 0x0000000403a47825 */ /* 0x000fe200078e0204 */
[----:B------:R-:W-:Y:S02]  /*49e90*/  ISETP.LT.AND P1, PT, R99, c[0x0][0x178], !P1 ;  /* 0x00005e0063007a0c */ /* 0x000fe40004f21270 */
[----:B-1----:R-:W-:-:S05]  /*49ea0*/  IADD3 R170, R3, c[0x0][0x198], RZ ;  /* 0x0000660003aa7a10 */ /* 0x002fca0007ffe0ff */
[----:B------:R-:W-:-:S04]  /*49eb0*/  IMAD.WIDE R166, R170, 0x4, R162 ;  /* 0x00000004aaa67825 */ /* 0x000fc800078e02a2 */
[C---:B------:R-:W-:Y:S01]  /*49ec0*/  IMAD.WIDE R168, R170.reuse, 0x4, R160 ;  /* 0x00000004aaa87825 */ /* 0x040fe200078e02a0 */
[----:B------:R1:W-:Y:S04]  /*49ed0*/  @P0 STG.E [R164.64], R249 ;  /* 0x000000f9a4000986 */ /* 0x0003e8000c101904 */
[----:B------:R1:W-:Y:S02]  /*49ee0*/  @P4 STG.E [R166.64], R173 ;  /* 0x000000ada6004986 */ /* 0x0003e4000c101904 */
[C---:B-1----:R-:W-:Y:S02]  /*49ef0*/  IMAD.WIDE R164, R170.reuse, 0x4, R6 ;  /* 0x00000004aaa47825 */ /* 0x042fe400078e0206 */
[----:B------:R-:W2:Y:S02]  /*49f00*/  LDL.LU R249, [R1+0x3b8] ;  /* 0x0003b80001f97983 */ /* 0x000ea40000300800 */
[----:B------:R-:W-:-:S02]  /*49f10*/  IMAD.WIDE R166, R170, 0x4, R4 ;  /* 0x00000004aaa67825 */ /* 0x000fc400078e0204 */
[----:B------:R-:W2:Y:S04]  /*49f20*/  LDL.LU R173, [R1+0xe0c] ;  /* 0x000e0c0001ad7983 */ /* 0x000ea80000300800 */
[----:B----4-:R1:W-:Y:S04]  /*49f30*/  @P5 STG.E [R168.64], R174 ;  /* 0x000000aea8005986 */ /* 0x0103e8000c101904 */
[----:B---3--:R-:W-:Y:S04]  /*49f40*/  @P2 STG.E [R164.64], R248 ;  /* 0x000000f8a4002986 */ /* 0x008fe8000c101904 */
[----:B-1----:R-:W3:Y:S04]  /*49f50*/  LDL.LU R174, [R1+0x7ec] ;  /* 0x0007ec0001ae7983 */ /* 0x002ee80000300800 */
[----:B--2---:R1:W-:Y:S04]  /*49f60*/  @P1 STG.E [R166.64], R175 ;  /* 0x000000afa6001986 */ /* 0x0043e8000c101904 */
[----:B-1----:R-:W2:Y:S01]  /*49f70*/  LDL.LU R175, [R1+0x4ec] ;  /* 0x0004ec0001af7983 */ /* 0x002ea20000300800 */
[----:B------:R-:W-:-:S02]  /*49f80*/  IADD3 R0, R252, 0xb7, RZ ;  /* 0x000000b7fc007810 */ /* 0x000fc40007ffe0ff */
[----:B------:R-:W-:Y:S01]  /*49f90*/  ISETP.LT.AND P6, PT, R207, c[0x0][0x178], !P3 ;  /* 0x00005e00cf007a0c */ /* 0x000fe20005fc1270 */
[----:B------:R-:W4:Y:S01]  /*49fa0*/  LDL.LU R248, [R1+0x3bc] ;  /* 0x0003bc0001f87983 */ /* 0x000f220000300800 */
[----:B------:R-:W-:Y:S02]  /*49fb0*/  ISETP.GE.AND P0, PT, R0, c[0x0][0x17c], PT ;  /* 0x00005f0000007a0c */ /* 0x000fe40003f06270 */
[----:B------:R-:W-:Y:S01]  /*49fc0*/  ISETP.LT.AND P5, PT, R138, c[0x0][0x178], !P3 ;  /* 0x00005e008a007a0c */ /* 0x000fe20005fa1270 */
[----:B------:R-:W4:Y:S01]  /*49fd0*/  LDL.LU R247, [R1+0x878] ;  /* 0x0008780001f77983 */ /* 0x000f220000300800 */
[----:B------:R-:W-:Y:S02]  /*49fe0*/  IADD3 R0, R170, c[0x0][0x198], RZ ;  /* 0x00006600aa007a10 */ /* 0x000fe40007ffe0ff */
[----:B------:R-:W-:Y:S01]  /*49ff0*/  ISETP.LT.AND P4, PT, R139, c[0x0][0x178], !P3 ;  /* 0x00005e008b007a0c */ /* 0x000fe20005f81270 */
[----:B------:R-:W4:Y:S02]  /*4a000*/  LDL.LU R172, [R1+0x558] ;  /* 0x0005580001ac7983 */ /* 0x000f240000300800 */
[----:B------:R-:W-:Y:S01]  /*4a010*/  IMAD.WIDE R168, R0, 0x4, R162 ;  /* 0x0000000400a87825 */ /* 0x000fe200078e02a2 */
[----:B------:R-:W-:-:S03]  /*4a020*/  ISETP.LT.AND P3, PT, R99, c[0x0][0x178], !P3 ;  /* 0x00005e0063007a0c */ /* 0x000fc60005f61270 */
[C---:B------:R-:W-:Y:S01]  /*4a030*/  IMAD.WIDE R166, R0.reuse, 0x4, R160 ;  /* 0x0000000400a67825 */ /* 0x040fe200078e02a0 */
[----:B------:R1:W-:Y:S01]  /*4a040*/  @P6 STG.E [R168.64], R244 ;  /* 0x000000f4a8006986 */ /* 0x0003e2000c101904 */
[----:B------:R-:W-:Y:S02]  /*4a050*/  ISETP.LT.AND P6, PT, R207, c[0x0][0x178], !P0 ;  /* 0x00005e00cf007a0c */ /* 0x000fe400047c1270 */
[----:B------:R-:W-:Y:S01]  /*4a060*/  IMAD.WIDE R164, R0, 0x4, R6 ;  /* 0x0000000400a47825 */ /* 0x000fe200078e0206 */
[----:B------:R-:W-:Y:S01]  /*4a070*/  ISETP.LT.AND P2, PT, R138, c[0x0][0x178], !P0 ;  /* 0x00005e008a007a0c */ /* 0x000fe20004741270 */
[----:B------:R1:W-:Y:S01]  /*4a080*/  @P5 STG.E [R166.64], R251 ;  /* 0x000000fba6005986 */ /* 0x0003e2000c101904 */
[----:B------:R-:W-:Y:S02]  /*4a090*/  ISETP.LT.AND P5, PT, R139, c[0x0][0x178], !P0 ;  /* 0x00005e008b007a0c */ /* 0x000fe400047a1270 */
[----:B------:R-:W-:Y:S01]  /*4a0a0*/  IADD3 R170, R0, c[0x0][0x198], RZ ;  /* 0x0000660000aa7a10 */ /* 0x000fe20007ffe0ff */
[----:B------:R1:W-:Y:S01]  /*4a0b0*/  @P4 STG.E [R164.64], R250 ;  /* 0x000000faa4004986 */ /* 0x0003e2000c101904 */
[----:B------:R-:W-:-:S03]  /*4a0c0*/  IADD3 R3, R252, 0xb8, RZ ;  /* 0x000000b8fc037810 */ /* 0x000fc60007ffe0ff */
[----:B-1----:R-:W-:Y:S01]  /*4a0d0*/  IMAD.WIDE R168, R170, 0x4, R160 ;  /* 0x00000004aaa87825 */ /* 0x002fe200078e02a0 */
[----:B------:R-:W-:Y:S02]  /*4a0e0*/  ISETP.GE.AND P1, PT, R3, c[0x0][0x17c], PT ;  /* 0x00005f0003007a0c */ /* 0x000fe40003f26270 */
[----:B------:R-:W-:Y:S01]  /*4a0f0*/  IADD3 R3, R252, 0xb9, RZ ;  /* 0x000000b9fc037810 */ /* 0x000fe20007ffe0ff */
[----:B------:R-:W-:Y:S01]  /*4a100*/  IMAD.WIDE R166, R170, 0x4, R162 ;  /* 0x00000004aaa67825 */ /* 0x000fe200078e02a2 */
[----:B------:R-:W4:Y:S03]  /*4a110*/  LDL.LU R251, [R1+0x4c8] ;  /* 0x0004c80001fb7983 */ /* 0x000f260000300800 */
[----:B------:R-:W-:Y:S01]  /*4a120*/  IMAD.WIDE R164, R0, 0x4, R4 ;  /* 0x0000000400a47825 */ /* 0x000fe200078e0204 */
[----:B------:R-:W-:Y:S02]  /*4a130*/  ISETP.GE.AND P4, PT, R3, c[0x0][0x17c], PT ;  /* 0x00005f0003007a0c */ /* 0x000fe40003f86270 */
[----:B------:R-:W-:-:S02]  /*4a140*/  IADD3 R3, R252, 0xba, RZ ;  /* 0x000000bafc037810 */ /* 0x000fc40007ffe0ff */
[----:B------:R1:W-:Y:S04]  /*4a150*/  @P3 STG.E [R164.64], R249 ;  /* 0x000000f9a4003986 */ /* 0x0003e8000c101904 */
[----:B------:R-:W-:Y:S01]  /*4a160*/  @P6 STG.E [R166.64], R173 ;  /* 0x000000ada6006986 */ /* 0x000fe2000c101904 */
[----:B-1----:R-:W-:-:S03]  /*4a170*/  IMAD.WIDE R164, R170, 0x4, R6 ;  /* 0x00000004aaa47825 */ /* 0x002fc600078e0206 */
[----:B---3--:R-:W-:Y:S04]  /*4a180*/  @P2 STG.E [R168.64], R174 ;  /* 0x000000aea8002986 */ /* 0x008fe8000c101904 */
[----:B--2---:R1:W-:Y:S01]  /*4a190*/  @P5 STG.E [R164.64], R175 ;  /* 0x000000afa4005986 */ /* 0x0043e2000c101904 */
[----:B------:R-:W-:-:S03]  /*4a1a0*/  ISETP.GE.AND P5, PT, R3, c[0x0][0x17c], PT ;  /* 0x00005f0003007a0c */ /* 0x000fc60003fa6270 */
[----:B-1----:R-:W2:Y:S04]  /*4a1b0*/  LDL.LU R175, [R1+0xe1c] ;  /* 0x000e1c0001af7983 */ /* 0x002ea80000300800 */
[----:B------:R-:W3:Y:S04]  /*4a1c0*/  LDL.LU R250, [R1+0x87c] ;  /* 0x00087c0001fa7983 */ /* 0x000ee80000300800 */
[----:B------:R-:W2:Y:S04]  /*4a1d0*/  LDL.LU R173, [R1+0x55c] ;  /* 0x00055c0001ad7983 */ /* 0x000ea80000300800 */
[----:B------:R-:W2:Y:S04]  /*4a1e0*/  LDL.LU R174, [R1+0x4cc] ;  /* 0x0004cc0001ae7983 */ /* 0x000ea80000300800 */
[----:B------:R-:W2:Y:S01]  /*4a1f0*/  LDL.LU R3, [R1+0xe18] ;  /* 0x000e180001037983 */ /* 0x000ea20000300800 */
[----:B------:R-:W-:-:S02]  /*4a200*/  ISETP.LT.AND P0, PT, R99, c[0x0][0x178], !P0 ;  /* 0x00005e0063007a0c */ /* 0x000fc40004701270 */
[----:B------:R-:W-:Y:S01]  /*4a210*/  ISETP.LT.AND P6, PT, R207, c[0x0][0x178], !P1 ;  /* 0x00005e00cf007a0c */ /* 0x000fe20004fc1270 */
[----:B------:R-:W3:Y:S01]  /*4a220*/  LDL.LU R246, [R1+0xe78] ;  /* 0x000e780001f67983 */ /* 0x000ee20000300800 */
[----:B------:R-:W-:Y:S02]  /*4a230*/  ISETP.LT.AND P3, PT, R138, c[0x0][0x178], !P1 ;  /* 0x00005e008a007a0c */ /* 0x000fe40004f61270 */
[----:B------:R-:W-:Y:S01]  /*4a240*/  ISETP.LT.AND P2, PT, R139, c[0x0][0x178], !P1 ;  /* 0x00005e008b007a0c */ /* 0x000fe20004f41270 */
[----:B------:R-:W3:Y:S01]  /*4a250*/  LDL.LU R245, [R1+0xa68] ;  /* 0x000a680001f57983 */ /* 0x000ee20000300800 */
[C---:B------:R-:W-:Y:S01]  /*4a260*/  IADD3 R0, R170.reuse, c[0x0][0x198], RZ ;  /* 0x00006600aa007a10 */ /* 0x040fe20007ffe0ff */
[----:B------:R-:W-:Y:S01]  /*4a270*/  IMAD.WIDE R170, R170, 0x4, R4 ;  /* 0x00000004aaaa7825 */ /* 0x000fe200078e0204 */
[----:B------:R-:W-:Y:S01]  /*4a280*/  ISETP.LT.AND P1, PT, R99, c[0x0][0x178], !P1 ;  /* 0x00005e0063007a0c */ /* 0x000fe20004f21270 */
[----:B------:R-:W3:Y:S02]  /*4a290*/  LDL.LU R244, [R1+0x598] ;  /* 0x0005980001f47983 */ /* 0x000ee40000300800 */
[----:B------:R-:W-:-:S04]  /*4a2a0*/  IMAD.WIDE R164, R0, 0x4, R162 ;  /* 0x0000000400a47825 */ /* 0x000fc800078e02a2 */
[C---:B------:R-:W-:Y:S01]  /*4a2b0*/  IMAD.WIDE R166, R0.reuse, 0x4, R160 ;  /* 0x0000000400a67825 */ /* 0x040fe200078e02a0 */
[----:B----4-:R1:W-:Y:S03]  /*4a2c0*/  @P0 STG.E [R170.64], R248 ;  /* 0x000000f8aa000986 */ /* 0x0103e6000c101904 */
[C---:B------:R-:W-:Y:S01]  /*4a2d0*/  IMAD.WIDE R168, R0.reuse, 0x4, R6 ;  /* 0x0000000400a87825 */ /* 0x040fe200078e0206 */
[----:B------:R-:W4:Y:S03]  /*4a2e0*/  LDL.LU R249, [R1+0x4d8] ;  /* 0x0004d80001f97983 */ /* 0x000f260000300800 */
[----:B-1----:R-:W-:Y:S01]  /*4a2f0*/  IMAD.WIDE R170, R0, 0x4, R4 ;  /* 0x0000000400aa7825 */ /* 0x002fe200078e0204 */
[----:B------:R-:W3:Y:S04]  /*4a300*/  LDL.LU R248, [R1+0xe7c] ;  /* 0x000e7c0001f87983 */ /* 0x000ee80000300800 */
[----:B--2---:R1:W-:Y:S04]  /*4a310*/  @P6 STG.E [R164.64], R3 ;  /* 0x00000003a4006986 */ /* 0x0043e8000c101904 */
[----:B------:R-:W-:Y:S04]  /*4a320*/  @P3 STG.E [R166.64], R247 ;  /* 0x000000f7a6003986 */ /* 0x000fe8000c101904 */
[----:B------:R2:W-:Y:S01]  /*4a330*/  @P2 STG.E [R168.64], R172 ;  /* 0x000000aca8002986 */ /* 0x0005e2000c101904 */
[----:B------:R-:W-:-:S02]  /*4a340*/  ISETP.LT.AND P2, PT, R207, c[0x0][0x178], !P4 ;  /* 0x00005e00cf007a0c */ /* 0x000fc40006741270 */
[----:B-1----:R-:W-:Y:S01]  /*4a350*/  IADD3 R3, R0, c[0x0][0x198], RZ ;  /* 0x0000660000037a10 */ /* 0x002fe20007ffe0ff */
[----:B------:R-:W-:Y:S04]  /*4a360*/  @P1 STG.E [R170.64], R251 ;  /* 0x000000fbaa001986 */ /* 0x000fe8000c101904 */
[----:B--2---:R-:W-:-:S06]  /*4a370*/  IMAD.WIDE R168, R3, 0x4, R162 ;  /* 0x0000000403a87825 */ /* 0x004fcc00078e02a2 */
[----:B------:R1:W-:Y:S04]  /*4a380*/  @P2 STG.E [R168.64], R175 ;  /* 0x000000afa8002986 */ /* 0x0003e8000c101904 */
[----:B-1----:R-:W2:Y:S01]  /*4a390*/  LDL.LU R175, [R1+0xa6c] ;  /* 0x000a6c0001af7983 */ /* 0x002ea20000300800 */
[----:B------:R-:W-:Y:S02]  /*4a3a0*/  ISETP.LT.AND P3, PT, R138, c[0x0][0x178], !P4 ;  /* 0x00005e008a007a0c */ /* 0x000fe40006761270 */
[----:B------:R-:W-:Y:S02]  /*4a3b0*/  ISETP.LT.AND P1, PT, R139, c[0x0][0x178], !P4 ;  /* 0x00005e008b007a0c */ /* 0x000fe40006721270 */
[----:B------:R-:W-:Y:S02]  /*4a3c0*/  IADD3 R0, R252, 0xbb, RZ ;  /* 0x000000bbfc007810 */ /* 0x000fe40007ffe0ff */
[----:B------:R-:W-:Y:S01]  /*4a3d0*/  ISETP.LT.AND P4, PT, R99, c[0x0][0x178], !P4 ;  /* 0x00005e0063007a0c */ /* 0x000fe20006781270 */
[----:B------:R-:W-:Y:S01]  /*4a3e0*/  IMAD.WIDE R164, R3, 0x4, R160 ;  /* 0x0000000403a47825 */ /* 0x000fe200078e02a0 */
[----:B------:R-:W-:-:S02]  /*4a3f0*/  ISETP.LT.AND P6, PT, R207, c[0x0][0x178], !P5 ;  /* 0x00005e00cf007a0c */ /* 0x000fc40006fc1270 */
[----:B------:R-:W-:Y:S01]  /*4a400*/  ISETP.GE.AND P0, PT, R0, c[0x0][0x17c], PT ;  /* 0x00005f0000007a0c */ /* 0x000fe20003f06270 */
[C---:B------:R-:W-:Y:S01]  /*4a410*/  IMAD.WIDE R166, R3.reuse, 0x4, R6 ;  /* 0x0000000403a67825 */ /* 0x040fe200078e0206 */
[C---:B------:R-:W-:Y:S01]  /*4a420*/  IADD3 R0, R3.reuse, c[0x0][0x198], RZ ;  /* 0x0000660003007a10 */ /* 0x040fe20007ffe0ff */
[----:B---3--:R1:W-:Y:S02]  /*4a430*/  @P3 STG.E [R164.64], R250 ;  /* 0x000000faa4003986 */ /* 0x0083e4000c101904 */
[----:B------:R-:W-:Y:S02]  /*4a440*/  IMAD.WIDE R168, R3, 0x4, R4 ;  /* 0x0000000403a87825 */ /* 0x000fe400078e0204 */
[----:B------:R3:W-:Y:S01]  /*4a450*/  @P1 STG.E [R166.64], R173 ;  /* 0x000000ada6001986 */ /* 0x0007e2000c101904 */
[----:B------:R-:W-:Y:S02]  /*4a460*/  ISETP.LT.AND P1, PT, R138, c[0x0][0x178], !P5 ;  /* 0x00005e008a007a0c */ /* 0x000fe40006f21270 */
[----:B------:R-:W-:Y:S01]  /*4a470*/  ISETP.LT.AND P3, PT, R139, c[0x0][0x178], !P5 ;  /* 0x00005e008b007a0c */ /* 0x000fe20006f61270 */
[----:B------:R4:W-:Y:S01]  /*4a480*/  @P4 STG.E [R168.64], R174 ;  /* 0x000000aea8004986 */ /* 0x0009e2000c101904 */
[----:B-1----:R-:W-:Y:S01]  /*4a490*/  IMAD.WIDE R164, R0, 0x4, R162 ;  /* 0x0000000400a47825 */ /* 0x002fe200078e02a2 */
[----:B------:R-:W-:-:S02]  /*4a4a0*/  ISETP.LT.AND P5, PT, R99, c[0x0][0x178], !P5 ;  /* 0x00005e0063007a0c */ /* 0x000fc40006fa1270 */
[----:B---3--:R-:W3:Y:S01]  /*4a4b0*/  LDL.LU R173, [R1+0x59c] ;  /* 0x00059c0001ad7983 */ /* 0x008ee20000300800 */
[----:B------:R-:W-:-:S03]  /*4a4c0*/  ISETP.LT.AND P4, PT, R138, c[0x0][0x178], !P0 ;  /* 0x00005e008a007a0c */ /* 0x000fc60004781270 */
[----:B------:R1:W-:Y:S01]  /*4a4d0*/  @P6 STG.E [R164.64], R246 ;  /* 0x000000f6a4006986 */ /* 0x0003e2000c101904 */
[----:B------:R-:W-:Y:S01]  /*4a4e0*/  ISETP.LT.AND P6, PT, R207, c[0x0][0x178], !P0 ;  /* 0x00005e00cf007a0c */ /* 0x000fe200047c1270 */
[----:B------:R-:W-:Y:S01]  /*4a4f0*/  IMAD.WIDE R166, R0, 0x4, R160 ;  /* 0x0000000400a67825 */ /* 0x000fe200078e02a0 */
[----:B----4-:R-:W-:Y:S01]  /*4a500*/  IADD3 R168, R252, 0xbc, RZ ;  /* 0x000000bcfca87810 */ /* 0x010fe20007ffe0ff */
[----:B------:R-:W4:Y:S01]  /*4a510*/  LDL.LU R174, [R1+0x4dc] ;  /* 0x0004dc0001ae7983 */ /* 0x000f220000300800 */
[----:B------:R-:W-:Y:S02]  /*4a520*/  IADD3 R3, R0, c[0x0][0x198], RZ ;  /* 0x0000660000037a10 */ /* 0x000fe40007ffe0ff */
[----:B------:R-:W-:Y:S01]  /*4a530*/  ISETP.GE.AND P2, PT, R168, c[0x0][0x17c], PT ;  /* 0x00005f00a8007a0c */ /* 0x000fe20003f46270 */
[----:B------:R-:W-:-:S04]  /*4a540*/  IMAD.WIDE R168, R0, 0x4, R4 ;  /* 0x0000000400a87825 */ /* 0x000fc800078e0204 */
[----:B-1----:R-:W-:Y:S01]  /*4a550*/  IMAD.WIDE R164, R0, 0x4, R6 ;  /* 0x0000000400a47825 */ /* 0x002fe200078e0206 */
[----:B------:R1:W-:Y:S04]  /*4a560*/  @P1 STG.E [R166.64], R245 ;  /* 0x000000f5a6001986 */ /* 0x0003e8000c101904 */
[----:B------:R-:W4:Y:S04]  /*4a570*/  LDL.LU R172, [R1+0xe98] ;  /* 0x000e980001ac7983 */ /* 0x000f280000300800 */
[----:B------:R1:W-:Y:S02]  /*4a580*/  @P3 STG.E [R164.64], R244 ;  /* 0x000000f4a4003986 */ /* 0x0003e4000c101904 */
[----:B-1----:R-:W-:-:S02]  /*4a590*/  IMAD.WIDE R166, R3, 0x4, R162 ;  /* 0x0000000403a67825 */ /* 0x002fc400078e02a2 */
[----:B------:R-:W4:Y:S04]  /*4a5a0*/  LDL.LU R251, [R1+0xe28] ;  /* 0x000e280001fb7983 */ /* 0x000f280000300800 */
[----:B------:R1:W-:Y:S01]  /*4a5b0*/  @P5 STG.E [R168.64], R249 ;  /* 0x000000f9a8005986 */ /* 0x0003e2000c101904 */
[----:B------:R-:W-:-:S03]  /*4a5c0*/  IMAD.WIDE R164, R3, 0x4, R160 ;  /* 0x0000000403a47825 */ /* 0x000fc600078e02a0 */
[----:B------:R-:W4:Y:S04]  /*4a5d0*/  LDL.LU R250, [R1+0xa48] ;  /* 0x000a480001fa7983 */ /* 0x000f280000300800 */
[----:B------:R-:W-:Y:S04]  /*4a5e0*/  @P6 STG.E [R166.64], R248 ;  /* 0x000000f8a6006986 */ /* 0x000fe8000c101904 */
[----:B-1----:R-:W4:Y:S04]  /*4a5f0*/  LDL.LU R249, [R1+0x518] ;  /* 0x0005180001f97983 */ /* 0x002f280000300800 */
[----:B--2---:R1:W-:Y:S04]  /*4a600*/  @P4 STG.E [R164.64], R175 ;  /* 0x000000afa4004986 */ /* 0x0043e8000c101904 */
[----:B-1----:R-:W2:Y:S04]  /*4a610*/  LDL.LU R175, [R1+0xe9c] ;  /* 0x000e9c0001af7983 */ /* 0x002ea80000300800 */
[----:B------:R-:W2:Y:S01]  /*4a620*/  LDL.LU R248, [R1+0xe2c] ;  /* 0x000e2c0001f87983 */ /* 0x000ea20000300800 */
[----:B------:R-:W-:-:S02]  /*4a630*/  ISETP.LT.AND P5, PT, R139, c[0x0][0x178], !P0 ;  /* 0x00005e008b007a0c */ /* 0x000fc400047a1270 */
[----:B------:R-:W-:Y:S01]  /*4a640*/  ISETP.LT.AND P0, PT, R99, c[0x0][0x178], !P0 ;  /* 0x00005e0063007a0c */ /* 0x000fe20004701270 */
[----:B------:R-:W-:Y:S01]  /*4a650*/  IMAD.WIDE R164, R3, 0x4, R6 ;  /* 0x0000000403a47825 */ /* 0x000fe200078e0206 */
[----:B------:R-:W-:Y:S02]  /*4a660*/  IADD3 R0, R252, 0xbd, RZ ;  /* 0x000000bdfc007810 */ /* 0x000fe40007ffe0ff */
[----:B------:R-:W-:Y:S01]  /*4a670*/  ISETP.LT.AND P1, PT, R207, c[0x0][0x178], !P2 ;  /* 0x00005e00cf007a0c */ /* 0x000fe20005721270 */
[C---:B------:R-:W-:Y:S01]  /*4a680*/  IMAD.WIDE R166, R3.reuse, 0x4, R4 ;  /* 0x0000000403a67825 */ /* 0x040fe200078e0204 */
[----:B------:R-:W-:Y:S02]  /*4a690*/  ISETP.LT.AND P3, PT, R138, c[0x0][0x178], !P2 ;  /* 0x00005e008a007a0c */ /* 0x000fe40005761270 */
[----:B------:R-:W-:Y:S02]  /*4a6a0*/  IADD3 R3, R3, c[0x0][0x198], RZ ;  /* 0x0000660003037a10 */ /* 0x000fe40007ffe0ff */
[----:B------:R-:W-:Y:S01]  /*4a6b0*/  ISETP.GE.AND P4, PT, R0, c[0x0][0x17c], PT ;  /* 0x00005f0000007a0c */ /* 0x000fe20003f86270 */
[----:B---3--:R1:W-:Y:S01]  /*4a6c0*/  @P5 STG.E [R164.64], R173 ;  /* 0x000000ada4005986 */ /* 0x0083e2000c101904 */
[----:B------:R-:W-:-:S02]  /*4a6d0*/  ISETP.LT.AND P6, PT, R139, c[0x0][0x178], !P2 ;  /* 0x00005e008b007a0c */ /* 0x000fc400057c1270 */
[----:B------:R-:W-:Y:S02]  /*4a6e0*/  ISETP.LT.AND P2, PT, R99, c[0x0][0x178], !P2 ;  /* 0x00005e0063007a0c */ /* 0x000fe40005741270 */
[----:B------:R-:W-:Y:S01]  /*4a6f0*/  IADD3 R168, R252, 0xbe, RZ ;  /* 0x000000befca87810 */ /* 0x000fe20007ffe0ff */
[----:B----4-:R3:W-:Y:S01]  /*4a700*/  @P0 STG.E [R166.64], R174 ;  /* 0x000000aea6000986 */ /* 0x0107e2000c101904 */
[----:B------:R-:W-:-:S03]  /*4a710*/  ISETP.LT.AND P0, PT, R207, c[0x0][0x178], !P4 ;  /* 0x00005e00cf007a0c */ /* 0x000fc60006701270 */
[----:B-1----:R-:W4:Y:S01]  /*4a720*/  LDL.LU R173, [R1+0xa4c] ;  /* 0x000a4c0001ad7983 */ /* 0x002f220000300800 */
[C---:B------:R-:W-:Y:S01]  /*4a730*/  IMAD.WIDE R164, R3.reuse, 0x4, R162 ;  /* 0x0000000403a47825 */ /* 0x040fe200078e02a2 */
[C---:B------:R-:W-:Y:S02]  /*4a740*/  IADD3 R0, R3.reuse, c[0x0][0x198], RZ ;  /* 0x0000660003007a10 */ /* 0x040fe40007ffe0ff */
[----:B---3--:R-:W3:Y:S01]  /*4a750*/  LDL.LU R174, [R1+0x51c] ;  /* 0x00051c0001ae7983 */ /* 0x008ee20000300800 */
[----:B------:R-:W-:-:S03]  /*4a760*/  IMAD.WIDE R166, R3, 0x4, R160 ;  /* 0x0000000403a67825 */ /* 0x000fc600078e02a0 */
[----:B------:R-:W3:Y:S01]  /*4a770*/  LDL.LU R245, [R1+0xea8] ;  /* 0x000ea80001f57983 */ /* 0x000ee20000300800 */
[----:B------:R-:W-:Y:S01]  /*4a780*/  ISETP.GE.AND P5, PT, R168, c[0x0][0x17c], PT ;  /* 0x00005f00a8007a0c */ /* 0x000fe20003fa6270 */
[C---:B------:R-:W-:Y:S02]  /*4a790*/  IMAD.WIDE R168, R3.reuse, 0x4, R6 ;  /* 0x0000000403a87825 */ /* 0x040fe400078e0206 */
[----:B------:R1:W-:Y:S04]  /*4a7a0*/  @P1 STG.E [R164.64], R172 ;  /* 0x000000aca4001986 */ /* 0x0003e8000c101904 */
[----:B------:R1:W-:Y:S04]  /*4a7b0*/  @P3 STG.E [R166.64], R251 ;  /* 0x000000fba6003986 */ /* 0x0003e8000c101904 */
[----:B------:R-:W3:Y:S01]  /*4a7c0*/  LDL.LU R244, [R1+0xe88] ;  /* 0x000e880001f47983 */ /* 0x000ee20000300800 */
[----:B-1----:R-:W-:-:S03]  /*4a7d0*/  IMAD.WIDE R164, R3, 0x4, R4 ;  /* 0x0000000403a47825 */ /* 0x002fc600078e0204 */
[----:B------:R1:W-:Y:S01]  /*4a7e0*/  @P6 STG.E [R168.64], R250 ;  /* 0x000000faa8006986 */ /* 0x0003e2000c101904 */
[----:B------:R-:W-:-:S03]  /*4a7f0*/  IMAD.WIDE R166, R0, 0x4, R162 ;  /* 0x0000000400a67825 */ /* 0x000fc600078e02a2 */
[----:B------:R-:W3:Y:S04]  /*4a800*/  LDL.LU R251, [R1+0xbe8] ;  /* 0x000be80001fb7983 */ /* 0x000ee80000300800 */
[----:B------:R1:W-:Y:S04]  /*4a810*/  @P2 STG.E [R164.64], R249 ;  /* 0x000000f9a4002986 */ /* 0x0003e8000c101904 */
[----:B-1----:R-:W3:Y:S01]  /*4a820*/  LDL.LU R250, [R1+0x658] ;  /* 0x0006580001fa7983 */ /* 0x002ee20000300800 */
[----:B------:R-:W-:Y:S01]  /*4a830*/  ISETP.LT.AND P1, PT, R138, c[0x0][0x178], !P4 ;  /* 0x00005e008a007a0c */ /* 0x000fe20006721270 */
[----:B------:R-:W-:-:S02]  /*4a840*/  IMAD.WIDE R164, R0, 0x4, R160 ;  /* 0x0000000400a47825 */ /* 0x000fc400078e02a0 */
[----:B--2---:R1:W-:Y:S04]  /*4a850*/  @P0 STG.E [R166.64], R175 ;  /* 0x000000afa6000986 */ /* 0x0043e8000c101904 */
[----:B-1----:R-:W2:Y:S06]  /*4a860*/  LDL.LU R175, [R1+0xeac] ;  /* 0x000eac0001af7983 */ /* 0x002eac0000300800 */
[----:B------:R1:W-:Y:S04]  /*4a870*/  @P1 STG.E [R164.64], R248 ;  /* 0x000000f8a4001986 */ /* 0x0003e8000c101904 */
[----:B------:R-:W2:Y:S04]  /*4a880*/  LDL.LU R249, [R1+0xe8c] ;  /* 0x000e8c0001f97983 */ /* 0x000ea80000300800 */
[----:B-1----:R-:W2:Y:S01]  /*4a890*/  LDL.LU R248, [R1+0xbec] ;  /* 0x000bec0001f87983 */ /* 0x002ea20000300800 */
[----:B------:R-:W-:-:S02]  /*4a8a0*/  ISETP.LT.AND P6, PT, R139, c[0x0][0x178], !P4 ;  /* 0x00005e008b007a0c */ /* 0x000fc400067c1270 */
[----:B------:R-:W-:Y:S02]  /*4a8b0*/  ISETP.LT.AND P4, PT, R99, c[0x0][0x178], !P4 ;  /* 0x00005e0063007a0c */ /* 0x000fe40006781270 */
[C---:B------:R-:W-:Y:S02]  /*4a8c0*/  IADD3 R3, R252.reuse, 0xc0, RZ ;  /* 0x000000c0fc037810 */ /* 0x040fe40007ffe0ff */
[----:B------:R-:W-:Y:S02]  /*4a8d0*/  ISETP.LT.AND P0, PT, R207, c[0x0][0x178], !P5 ;  /* 0x00005e00cf007a0c */ /* 0x000fe40006f01270 */
[----:B------:R-:W-:Y:S02]  /*4a8e0*/  IADD3 R168, R252, 0xbf, RZ ;  /* 0x000000bffca87810 */ /* 0x000fe40007ffe0ff */
[----:B------:R-:W-:Y:S01]  /*4a8f0*/  ISETP.GE.AND P2, PT, R3, c[0x0][0x17c], PT ;  /* 0x00005f0003007a0c */ /* 0x000fe20003f46270 */
[C---:B------:R-:W-:Y:S01]  /*4a900*/  IMAD.WIDE R166, R0.reuse, 0x4, R6 ;  /* 0x0000000400a67825 */ /* 0x040fe200078e0206 */
[----:B------:R-:W-:-:S02]  /*4a910*/  IADD3 R3, R0, c[0x0][0x198], RZ ;  /* 0x0000660000037a10 */ /* 0x000fc40007ffe0ff */
[----:B------:R-:W-:Y:S01]  /*4a920*/  ISETP.GE.AND P3, PT, R168, c[0x0][0x17c], PT ;  /* 0x00005f00a8007a0c */ /* 0x000fe20003f66270 */
[----:B------:R-:W-:Y:S01]  /*4a930*/  IMAD.WIDE R168, R0, 0x4, R4 ;  /* 0x0000000400a87825 */ /* 0x000fe200078e0204 */
[----:B------:R-:W-:Y:S01]  /*4a940*/  ISETP.LT.AND P1, PT, R138, c[0x0][0x178], !P5 ;  /* 0x00005e008a007a0c */ /* 0x000fe20006f21270 */
[----:B----4-:R1:W-:Y:S02]  /*4a950*/  @P6 STG.E [R166.64], R173 ;  /* 0x000000ada6006986 */ /* 0x0103e4000c101904 */
[----:B------:R-:W-:Y:S01]  /*4a960*/  IMAD.WIDE R164, R3, 0x4, R162 ;  /* 0x0000000403a47825 */ /* 0x000fe200078e02a2 */
[----:B------:R-:W-:Y:S01]  /*4a970*/  ISETP.LT.AND P6, PT, R139, c[0x0][0x178], !P5 ;  /* 0x00005e008b007a0c */ /* 0x000fe20006fc1270 */
[----:B---3--:R3:W-:Y:S01]  /*4a980*/  @P4 STG.E [R168.64], R174 ;  /* 0x000000aea8004986 */ /* 0x0087e2000c101904 */
[----:B------:R-:W-:Y:S02]  /*4a990*/  IADD3 R0, R252, 0xc1, RZ ;  /* 0x000000c1fc007810 */ /* 0x000fe40007ffe0ff */
[----:B------:R-:W-:Y:S01]  /*4a9a0*/  ISETP.LT.AND P5, PT, R99, c[0x0][0x178], !P5 ;  /* 0x00005e0063007a0c */ /* 0x000fe20006fa1270 */
[----:B------:R4:W-:Y:S01]  /*4a9b0*/  @P0 STG.E [R164.64], R245 ;  /* 0x000000f5a4000986 */ /* 0x0009e2000c101904 */
[----:B------:R-:W-:-:S03]  /*4a9c0*/  ISETP.LT.AND P4, PT, R207, c[0x0][0x178], !P3 ;  /* 0x00005e00cf007a0c */ /* 0x000fc60005f81270 */
[----:B-1----:R-:W2:Y:S01]  /*4a9d0*/  LDL.LU R173, [R1+0x65c] ;  /* 0x00065c0001ad7983 */ /* 0x002ea20000300800 */
[C---:B------:R-:W-:Y:S01]  /*4a9e0*/  IMAD.WIDE R166, R3.reuse, 0x4, R160 ;  /* 0x0000000403a67825 */ /* 0x040fe200078e02a0 */
[----:B------:R-:W-:Y:S02]  /*4a9f0*/  ISETP.GE.AND P0, PT, R0, c[0x0][0x17c], PT ;  /* 0x00005f0000007a0c */ /* 0x000fe40003f06270 */
[----:B---3--:R-:W3:Y:S01]  /*4aa00*/  LDL.LU R174, [R1+0x2b0] ;  /* 0x0002b00001ae7983 */ /* 0x008ee20000300800 */
[C---:B------:R-:W-:Y:S01]  /*4aa10*/  IADD3 R0, R3.reuse, c[0x0][0x198], RZ ;  /* 0x0000660003007a10 */ /* 0x040fe20007ffe0ff */
[C---:B------:R-:W-:Y:S02]  /*4aa20*/  IMAD.WIDE R168, R3.reuse, 0x4, R4 ;  /* 0x0000000403a87825 */ /* 0x040fe400078e0204 */
[----:B------:R1:W-:Y:S02]  /*4aa30*/  @P1 STG.E [R166.64], R244 ;  /* 0x000000f4a6001986 */ /* 0x0003e4000c101904 */
[----:B----4-:R-:W-:-:S05]  /*4aa40*/  IMAD.WIDE R164, R3, 0x4, R6 ;  /* 0x0000000403a47825 */ /* 0x010fca00078e0206 */
[----:B------:R4:W-:Y:S01]  /*4aa50*/  @P6 STG.E [R164.64], R251 ;  /* 0x000000fba4006986 */ /* 0x0009e2000c101904 */
[----:B-1----:R-:W-:-:S03]  /*4aa60*/  IMAD.WIDE R166, R0, 0x4, R162 ;  /* 0x0000000400a67825 */ /* 0x002fc600078e02a2 */
[----:B------:R-:W-:Y:S01]  /*4aa70*/  @P5 STG.E [R168.64], R250 ;  /* 0x000000faa8005986 */ /* 0x000fe2000c101904 */
[----:B------:R-:W-:Y:S02]  /*4aa80*/  ISETP.LT.AND P1, PT, R138, c[0x0][0x178], !P3 ;  /* 0x00005e008a007a0c */ /* 0x000fe40005f21270 */
[----:B------:R-:W-:Y:S01]  /*4aa90*/  ISETP.LT.AND P5, PT, R139, c[0x0][0x178], !P3 ;  /* 0x00005e008b007a0c */ /* 0x000fe20005fa1270 */
[C---:B----4-:R-:W-:Y:S01]  /*4aaa0*/  IMAD.WIDE R164, R0.reuse, 0x4, R6 ;  /* 0x0000000400a47825 */ /* 0x050fe200078e0206 */
[----:B--2---:R1:W-:Y:S04]  /*4aab0*/  @P4 STG.E [R166.64], R175 ;  /* 0x000000afa6004986 */ /* 0x0043e8000c101904 */
[----:B-1----:R-:W2:Y:S01]  /*4aac0*/  LDL.LU R175, [R1+0x2b4] ;  /* 0x0002b40001af7983 */ /* 0x002ea20000300800 */
[----:B------:R-:W-:-:S05]  /*4aad0*/  IMAD.WIDE R166, R0, 0x4, R160 ;  /* 0x0000000400a67825 */ /* 0x000fca00078e02a0 */
[----:B------:R-:W-:Y:S04]  /*4aae0*/  @P1 STG.E [R166.64], R249 ;  /* 0x000000f9a6001986 */ /* 0x000fe8000c101904 */
[----:B------:R1:W-:Y:S04]  /*4aaf0*/  @P5 STG.E [R164.64], R248 ;  /* 0x000000f8a4005986 */ /* 0x0003e8000c101904 */
[----:B-1----:R-:W4:Y:S04]  /*4ab00*/  LDL.LU R248, [R1+0x2bc] ;  /* 0x0002bc0001f87983 */ /* 0x002f280000300800 */
[----:B------:R-:W4:Y:S01]  /*4ab10*/  LDL.LU R249, [R1+0x2b8] ;  /* 0x0002b80001f97983 */ /* 0x000f220000300800 */
[----:B------:R-:W-:-:S02]  /*4ab20*/  ISETP.LT.AND P3, PT, R99, c[0x0][0x178], !P3 ;  /* 0x00005e0063007a0c */ /* 0x000fc40005f61270 */
[----:B------:R-:W-:Y:S02]  /*4ab30*/  ISETP.LT.AND P6, PT, R207, c[0x0][0x178], !P2 ;  /* 0x00005e00cf007a0c */ /* 0x000fe400057c1270 */
[C---:B------:R-:W-:Y:S01]  /*4ab40*/  IADD3 R3, R0.reuse, c[0x0][0x198], RZ ;  /* 0x0000660000037a10 */ /* 0x040fe20007ffe0ff */
[----:B------:R-:W-:Y:S01]  /*4ab50*/  IMAD.WIDE R168, R0, 0x4, R4 ;  /* 0x0000000400a87825 */ /* 0x000fe200078e0204 */
[----:B------:R-:W-:-:S03]  /*4ab60*/  ISETP.LT.AND P4, PT, R138, c[0x0][0x178], !P2 ;  /* 0x00005e008a007a0c */ /* 0x000fc60005781270 */
[----:B------:R-:W-:-:S04]  /*4ab70*/  IMAD.WIDE R166, R3, 0x4, R162 ;  /* 0x0000000403a67825 */ /* 0x000fc800078e02a2 */
[----:B------:R1:W-:Y:S01]  /*4ab80*/  @P3 STG.E [R168.64], R173 ;  /* 0x000000ada8003986 */ /* 0x0003e2000c101904 */
[----:B------:R-:W-:Y:S01]  /*4ab90*/  ISETP.LT.AND P3, PT, R139, c[0x0][0x178], !P2 ;  /* 0x00005e008b007a0c */ /* 0x000fe20005761270 */
[----:B------:R-:W-:Y:S01]  /*4aba0*/  IMAD.WIDE R164, R3, 0x4, R160 ;  /* 0x0000000403a47825 */ /* 0x000fe200078e02a0 */
[----:B------:R-:W-:Y:S01]  /*4abb0*/  ISETP.LT.AND P2, PT, R99, c[0x0][0x178], !P2 ;  /* 0x00005e0063007a0c */ /* 0x000fe20005741270 */
[----:B---3--:R3:W-:Y:S01]  /*4abc0*/  @P6 STG.E [R166.64], R174 ;  /* 0x000000aea6006986 */ /* 0x0087e2000c101904 */
[----:B------:R-:W-:Y:S02]  /*4abd0*/  ISETP.LT.AND P6, PT, R207, c[0x0][0x178], !P0 ;  /* 0x00005e00cf007a0c */ /* 0x000fe400047c1270 */
[----:B------:R-:W-:Y:S01]  /*4abe0*/  ISETP.LT.AND P5, PT, R138, c[0x0][0x178], !P0 ;  /* 0x00005e008a007a0c */ /* 0x000fe200047a1270 */
[----:B------:R3:W-:Y:S01]  /*4abf0*/  @P4 STG.E [R164.64], R212 ;  /* 0x000000d4a4004986 */ /* 0x0007e2000c101904 */
[----:B------:R-:W-:Y:S02]  /*4ac00*/  IADD3 R170, R252, 0xc2, RZ ;  /* 0x000000c2fcaa7810 */ /* 0x000fe40007ffe0ff */
[----:B-1----:R-:W-:-:S02]  /*4ac10*/  IADD3 R173, R3, c[0x0][0x198], RZ ;  /* 0x0000660003ad7a10 */ /* 0x002fc40007ffe0ff */
[----:B------:R-:W-:Y:S01]  /*4ac20*/  ISETP.LT.AND P4, PT, R139, c[0x0][0x178], !P0 ;  /* 0x00005e008b007a0c */ /* 0x000fe20004781270 */
[----:B---3--:R-:W-:Y:S01]  /*4ac30*/  IMAD.WIDE R166, R3, 0x4, R4 ;  /* 0x0000000403a67825 */ /* 0x008fe200078e0204 */
[----:B------:R-:W-:-:S03]  /*4ac40*/  ISETP.GE.AND P1, PT, R170, c[0x0][0x17c], PT ;  /* 0x00005f00aa007a0c */ /* 0x000fc60003f26270 */
[----:B------:R-:W-:-:S04]  /*4ac50*/  IMAD.WIDE R164, R3, 0x4, R6 ;  /* 0x0000000403a47825 */ /* 0x000fc800078e0206 */
[C---:B------:R-:W-:Y:S01]  /*4ac60*/  IMAD.WIDE R168, R173.reuse, 0x4, R162 ;  /* 0x00000004ada87825 */ /* 0x040fe200078e02a2 */
[----:B------:R1:W-:Y:S03]  /*4ac70*/  @P3 STG.E [R164.64], R60 ;  /* 0x0000003ca4003986 */ /* 0x0003e6000c101904 */
[----:B------:R-:W-:Y:S01]  /*4ac80*/  IMAD.WIDE R170, R173, 0x4, R160 ;  /* 0x00000004adaa7825 */ /* 0x000fe200078e02a0 */
[----:B------:R3:W-:Y:S01]  /*4ac90*/  @P2 STG.E [R166.64], R92 ;  /* 0x0000005ca6002986 */ /* 0x0007e2000c101904 */
[----:B------:R-:W-:Y:S02]  /*4aca0*/  ISETP.LT.AND P0, PT, R99, c[0x0][0x178], !P0 ;  /* 0x00005e0063007a0c */ /* 0x000fe40004701270 */
[----:B------:R-:W-:Y:S02]  /*4acb0*/  IADD3 R3, R173, c[0x0][0x198], RZ ;  /* 0x00006600ad037a10 */ /* 0x000fe40007ffe0ff */
[----:B------:R-:W-:-:S02]  /*4acc0*/  ISETP.LT.AND P2, PT, R139, c[0x0][0x178], !P1 ;  /* 0x00005e008b007a0c */ /* 0x000fc40004f41270 */
[----:B------:R-:W-:Y:S01]  /*4acd0*/  IADD3 R0, R252, 0xc3, RZ ;  /* 0x000000c3fc007810 */ /* 0x000fe20007ffe0ff */
[----:B-1----:R-:W-:-:S03]  /*4ace0*/  IMAD.WIDE R164, R3, 0x4, R162 ;  /* 0x0000000403a47825 */ /* 0x002fc600078e02a2 */
[----:B------:R-:W-:Y:S01]  /*4acf0*/  ISETP.GE.AND P3, PT, R0, c[0x0][0x17c], PT ;  /* 0x00005f0000007a0c */ /* 0x000fe20003f66270 */
[----:B---3--:R-:W-:Y:S01]  /*4ad00*/  IMAD.WIDE R166, R3, 0x4, R160 ;  /* 0x0000000403a67825 */ /* 0x008fe200078e02a0 */
[----:B------:R-:W-:Y:S01]  /*4ad10*/  IADD3 R0, R252, 0xc4, RZ ;  /* 0x000000c4fc007810 */ /* 0x000fe20007ffe0ff */
[----:B--2---:R1:W-:Y:S01]  /*4ad20*/  @P6 STG.E [R168.64], R175 ;  /* 0x000000afa8006986 */ /* 0x0043e2000c101904 */
[----:B------:R-:W-:-:S03]  /*4ad30*/  ISETP.LT.AND P6, PT, R207, c[0x0][0x178], !P1 ;  /* 0x00005e00cf007a0c */ /* 0x000fc60004fc1270 */
[----:B------:R2:W-:Y:S01]  /*4ad40*/  @P5 STG.E [R170.64], R213 ;  /* 0x000000d5aa005986 */ /* 0x0005e2000c101904 */
[----:B------:R-:W-:Y:S01]  /*4ad50*/  ISETP.LT.AND P5, PT, R138, c[0x0][0x178], !P1 ;  /* 0x00005e008a007a0c */ /* 0x000fe20004fa1270 */
[----:B-1----:R-:W-:-:S05]  /*4ad60*/  IMAD.WIDE R174, R173, 0x4, R6 ;  /* 0x00000004adae7825 */ /* 0x002fca00078e0206 */
[----:B------:R1:W-:Y:S01]  /*4ad70*/  @P4 STG.E [R174.64], R61 ;  /* 0x0000003dae004986 */ /* 0x0003e2000c101904 */
[----:B------:R-:W-:Y:S01]  /*4ad80*/  ISETP.LT.AND P4, PT, R99, c[0x0][0x178], !P1 ;  /* 0x00005e0063007a0c */ /* 0x000fe20004f81270 */
[----:B------:R-:W-:Y:S01]  /*4ad90*/  IMAD.WIDE R168, R3, 0x4, R6 ;  /* 0x0000000403a87825 */ /* 0x000fe200078e0206 */
[----:B------:R-:W-:-:S03]  /*4ada0*/  ISETP.GE.AND P1, PT, R0, c[0x0][0x17c], PT ;  /* 0x00005f0000007a0c */ /* 0x000fc60003f26270 */
[----:B--2---:R-:W-:-:S04]  /*4adb0*/  IMAD.WIDE R170, R3, 0x4, R4 ;  /* 0x0000000403aa7825 */ /* 0x004fc800078e0204 */
[----:B-1----:R-:W-:-:S05]  /*4adc0*/  IMAD.WIDE R60, R173, 0x4, R4 ;  /* 0x00000004ad3c7825 */ /* 0x002fca00078e0204 */
[----:B------:R-:W-:Y:S01]  /*4add0*/  @P0 STG.E [R60.64], R93 ;  /* 0x0000005d3c000986 */ /* 0x000fe2000c101904 */
[----:B------:R-:W-:-:S03]  /*4ade0*/  ISETP.LT.AND P0, PT, R138, c[0x0][0x178], !P3 ;  /* 0x00005e008a007a0c */ /* 0x000fc60005f01270 */
[----:B------:R-:W-:Y:S01]  /*4adf0*/  @P6 STG.E [R164.64], R236 ;  /* 0x000000eca4006986 */ /* 0x000fe2000c101904 */
[----:B------:R-:W-:-:S03]  /*4ae00*/  ISETP.LT.AND P6, PT, R139, c[0x0][0x178], !P3 ;  /* 0x00005e008b007a0c */ /* 0x000fc60005fc1270 */
[----:B------:R1:W-:Y:S01]  /*4ae10*/  @P5 STG.E [R166.64], R28 ;  /* 0x0000001ca6005986 */ /* 0x0003e2000c101904 */
[----:B------:R-:W-:Y:S02]  /*4ae20*/  ISETP.LT.AND P5, PT, R207, c[0x0][0x178], !P3 ;  /* 0x00005e00cf007a0c */ /* 0x000fe40005fa1270 */
[----:B------:R-:W-:Y:S01]  /*4ae30*/  IADD3 R3, R3, c[0x0][0x198], RZ ;  /* 0x0000660003037a10 */ /* 0x000fe20007ffe0ff */
[----:B------:R2:W-:Y:S01]  /*4ae40*/  @P2 STG.E [R168.64], R56 ;  /* 0x00000038a8002986 */ /* 0x0005e2000c101904 */
[----:B------:R-:W-:-:S03]  /*4ae50*/  ISETP.LT.AND P3, PT, R99, c[0x0][0x178], !P3 ;  /* 0x00005e0063007a0c */ /* 0x000fc60005f61270 */
[----:B------:R-:W-:Y:S01]  /*4ae60*/  @P4 STG.E [R170.64], R88 ;  /* 0x00000058aa004986 */ /* 0x000fe2000c101904 */
[----:B------:R-:W-:Y:S02]  /*4ae70*/  ISETP.LT.AND P4, PT, R207, c[0x0][0x178], !P1 ;  /* 0x00005e00cf007a0c */ /* 0x000fe40004f81270 */
[C---:B------:R-:W-:Y:S01]  /*4ae80*/  IADD3 R173, R3.reuse, c[0x0][0x198], RZ ;  /* 0x0000660003ad7a10 */ /* 0x040fe20007ffe0ff */
[----:B-1----:R-:W-:Y:S01]  /*4ae90*/  IMAD.WIDE R166, R3, 0x4, R162 ;  /* 0x0000000403a67825 */ /* 0x002fe200078e02a2 */
[----:B------:R-:W-:-:S03]  /*4aea0*/  IADD3 R0, R252, 0xc5, RZ ;  /* 0x000000c5fc007810 */ /* 0x000fc60007ffe0ff */
[C---:B------:R-:W-:Y:S01]  /*4aeb0*/  IMAD.WIDE R164, R3.reuse, 0x4, R160 ;  /* 0x0000000403a47825 */ /* 0x040fe200078e02a0 */
[----:B------:R1:W-:Y:S03]  /*4aec0*/  @P5 STG.E [R166.64], R237 ;  /* 0x000000eda6005986 */ /* 0x0003e6000c101904 */
[C---:B------:R-:W-:Y:S01]  /*4aed0*/  IMAD.WIDE R92, R3.reuse, 0x4, R6 ;  /* 0x00000004035c7825 */ /* 0x040fe200078e0206 */
[----:B------:R3:W-:Y:S03]  /*4aee0*/  @P0 STG.E [R164.64], R29 ;  /* 0x0000001da4000986 */ /* 0x0007e6000c101904 */
[----:B------:R-:W-:Y:S01]  /*4aef0*/  IMAD.WIDE R60, R3, 0x4, R4 ;  /* 0x00000004033c7825 */ /* 0x000fe200078e0204 */
[----:B------:R1:W-:Y:S03]  /*4af00*/  @P6 STG.E [R92.64], R57 ;  /* 0x000000395c006986 */ /* 0x0003e6000c101904 */
[----:B--2---:R-:W-:Y:S01]  /*4af10*/  IMAD.WIDE R168, R173, 0x4, R162 ;  /* 0x00000004ada87825 */ /* 0x004fe200078e02a2 */
[----:B------:R-:W-:Y:S01]  /*4af20*/  ISETP.GE.AND P2, PT, R0, c[0x0][0x17c], PT ;  /* 0x00005f0000007a0c */ /* 0x000fe20003f46270 */
[----:B------:R2:W-:Y:S01]  /*4af30*/  @P3 STG.E [R60.64], R89 ;  /* 0x000000593c003986 */ /* 0x0005e2000c101904 */
[----:B------:R-:W-:-:S03]  /*4af40*/  ISETP.LT.AND P3, PT, R138, c[0x0][0x178], !P1 ;  /* 0x00005e008a007a0c */ /* 0x000fc60004f61270 */
[----:B------:R-:W-:Y:S01]  /*4af50*/  @P4 STG.E [R168.64], R228 ;  /* 0x000000e4a8004986 */ /* 0x000fe2000c101904 */
[----:B------:R-:W-:Y:S02]  /*4af60*/  ISETP.LT.AND P4, PT, R139, c[0x0][0x178], !P1 ;  /* 0x00005e008b007a0c */ /* 0x000fe40004f81270 */
[----:B------:R-:W-:Y:S02]  /*4af70*/  ISETP.LT.AND P0, PT, R99, c[0x0][0x178], !P1 ;  /* 0x00005e0063007a0c */ /* 0x000fe40004f01270 */
[----:B------:R-:W-:Y:S02]  /*4af80*/  ISETP.LT.AND P6, PT, R207, c[0x0][0x178], !P2 ;  /* 0x00005e00cf007a0c */ /* 0x000fe400057c1270 */
[----:B------:R-:W-:Y:S02]  /*4af90*/  ISETP.LT.AND P5, PT, R138, c[0x0][0x178], !P2 ;  /* 0x00005e008a007a0c */ /* 0x000fe400057a1270 */
[C---:B-1----:R-:W-:Y:S01]  /*4afa0*/  IADD3 R167, R173.reuse, c[0x0][0x198], RZ ;  /* 0x00006600ada77a10 */ /* 0x042fe20007ffe0ff */
[----:B---3--:R-:W-:Y:S01]  /*4afb0*/  IMAD.WIDE R28, R173, 0x4, R160 ;  /* 0x00000004ad1c7825 */ /* 0x008fe200078e02a0 */
[----:B------:R-:W-:-:S03]  /*4afc0*/  IADD3 R0, R252, 0xc6, RZ ;  /* 0x000000c6fc007810 */ /* 0x000fc60007ffe0ff */
[C---:B------:R-:W-:Y:S01]  /*4afd0*/  IMAD.WIDE R56, R173.reuse, 0x4, R6 ;  /* 0x00000004ad387825 */ /* 0x040fe200078e0206 */
[----:B------:R1:W-:Y:S03]  /*4afe0*/  @P3 STG.E [R28.64], R24 ;  /* 0x000000181c003986 */ /* 0x0003e6000c101904 */
[----:B--2---:R-:W-:Y:S01]  /*4aff0*/  IMAD.WIDE R60, R173, 0x4, R4 ;  /* 0x00000004ad3c7825 */ /* 0x004fe200078e0204 */
[----:B------:R-:W-:-:S03]  /*4b000*/  ISETP.GE.AND P1, PT, R0, c[0x0][0x17c], PT ;  /* 0x00005f0000007a0c */ /* 0x000fc60003f26270 */
[C---:B------:R-:W-:Y:S01]  /*4b010*/  IMAD.WIDE R88, R167.reuse, 0x4, R162 ;  /* 0x00000004a7587825 */ /* 0x040fe200078e02a2 */
[----:B------:R2:W-:Y:S03]  /*4b020*/  @P4 STG.E [R56.64], R52 ;  /* 0x0000003438004986 */ /* 0x0005e6000c101904 */
[----:B------:R-:W-:Y:S01]  /*4b030*/  IMAD.WIDE R92, R167, 0x4, R160 ;  /* 0x00000004a75c7825 */ /* 0x000fe200078e02a0 */
[----:B------:R3:W-:Y:S01]  /*4b040*/  @P0 STG.E [R60.64], R84 ;  /* 0x000000543c000986 */ /* 0x0007e2000c101904 */
[----:B------:R-:W-:Y:S02]  /*4b050*/  ISETP.LT.AND P3, PT, R139, c[0x0][0x178], !P2 ;  /* 0x00005e008b007a0c */ /* 0x000fe40005761270 */
[----:B------:R-:W-:Y:S01]  /*4b060*/  ISETP.LT.AND P2, PT, R99, c[0x0][0x178], !P2 ;  /* 0x00005e0063007a0c */ /* 0x000fe20005741270 */
[----:B------:R-:W-:Y:S04]  /*4b070*/  @P6 STG.E [R88.64], R229 ;  /* 0x000000e558006986 */ /* 0x000fe8000c101904 */
[----:B------:R3:W-:Y:S01]  /*4b080*/  @P5 STG.E [R92.64], R25 ;  /* 0x000000195c005986 */ /* 0x0007e2000c101904 */
[----:B------:R-:W-:-:S02]  /*4b090*/  ISETP.LT.AND P5, PT, R207, c[0x0][0x178], !P1 ;  /* 0x00005e00cf007a0c */ /* 0x000fc40004fa1270 */
[C---:B------:R-:W-:Y:S01]  /*4b0a0*/  IADD3 R165, R167.reuse, c[0x0][0x198], RZ ;  /* 0x00006600a7a57a10 */ /* 0x040fe20007ffe0ff */
[----:B-1----:R-:W-:Y:S01]  /*4b0b0*/  IMAD.WIDE R28, R167, 0x4, R6 ;  /* 0x00000004a71c7825 */ /* 0x002fe200078e0206 */
[----:B------:R-:W-:-:S03]  /*4b0c0*/  IADD3 R3, R252, 0xc7, RZ ;  /* 0x000000c7fc037810 */ /* 0x000fc60007ffe0ff */
[----:B--2---:R-:W-:Y:S01]  /*4b0d0*/  IMAD.WIDE R56, R167, 0x4, R4 ;  /* 0x00000004a7387825 */ /* 0x004fe200078e0204 */
[----:B------:R-:W-:Y:S02]  /*4b0e0*/  ISETP.LT.AND P0, PT, R138, c[0x0][0x178], !P1 ;  /* 0x00005e008a007a0c */ /* 0x000fe40004f01270 */
[----:B------:R-:W-:Y:S01]  /*4b0f0*/  ISETP.GE.AND P6, PT, R3, c[0x0][0x17c], PT ;  /* 0x00005f0003007a0c */ /* 0x000fe20003fc6270 */
[----:B---3--:R-:W-:Y:S01]  /*4b100*/  IMAD.WIDE R60, R165, 0x4, R162 ;  /* 0x00000004a53c7825 */ /* 0x008fe200078e02a2 */
[----:B------:R-:W-:Y:S01]  /*4b110*/  ISETP.LT.AND P4, PT, R139, c[0x0][0x178], !P1 ;  /* 0x00005e008b007a0c */ /* 0x000fe20004f81270 */
[----:B------:R1:W-:Y:S01]  /*4b120*/  @P3 STG.E [R28.64], R53 ;  /* 0x000000351c003986 */ /* 0x0003e2000c101904 */
[----:B------:R-:W-:-:S03]  /*4b130*/  ISETP.LT.AND P1, PT, R99, c[0x0][0x178], !P1 ;  /* 0x00005e0063007a0c */ /* 0x000fc60004f21270 */
[----:B------:R2:W-:Y:S01]  /*4b140*/  @P2 STG.E [R56.64], R85 ;  /* 0x0000005538002986 */ /* 0x0005e2000c101904 */
[----:B------:R-:W-:-:S03]  /*4b150*/  ISETP.LT.AND P2, PT, R207, c[0x0][0x178], !P6 ;  /* 0x00005e00cf007a0c */ /* 0x000fc60007741270 */
[----:B------:R-:W-:Y:S01]  /*4b160*/  @P5 STG.E [R60.64], R220 ;  /* 0x000000dc3c005986 */ /* 0x000fe2000c101904 */
[----:B------:R-:W-:Y:S01]  /*4b170*/  ISETP.LT.AND P5, PT, R138, c[0x0][0x178], !P6 ;  /* 0x00005e008a007a0c */ /* 0x000fe200077a1270 */
[C---:B------:R-:W-:Y:S01]  /*4b180*/  IMAD.WIDE R24, R165.reuse, 0x4, R160 ;  /* 0x00000004a5187825 */ /* 0x040fe200078e02a0 */
[----:B------:R-:W-:-:S03]  /*4b190*/  IADD3 R3, R165, c[0x0][0x198], RZ ;  /* 0x00006600a5037a10 */ /* 0x000fc60007ffe0ff */
[C---:B------:R-:W-:Y:S01]  /*4b1a0*/  IMAD.WIDE R88, R165.reuse, 0x4, R6 ;  /* 0x00000004a5587825 */ /* 0x040fe200078e0206 */
[----:B------:R-:W-:Y:S01]  /*4b1b0*/  IADD3 R0, R252, 0xc8, RZ ;  /* 0x000000c8fc007810 */ /* 0x000fe20007ffe0ff */
[----:B------:R3:W-:Y:S02]  /*4b1c0*/  @P0 STG.E [R24.64], R20 ;  /* 0x0000001418000986 */ /* 0x0007e4000c101904 */
[----:B-1----:R-:W-:Y:S01]  /*4b1d0*/  IMAD.WIDE R28, R165, 0x4, R4 ;  /* 0x00000004a51c7825 */ /* 0x002fe200078e0204 */
[----:B------:R-:W-:Y:S01]  /*4b1e0*/  ISETP.GE.AND P3, PT, R0, c[0x0][0x17c], PT ;  /* 0x00005f0000007a0c */ /* 0x000fe20003f66270 */
[----:B------:R-:W-:Y:S02]  /*4b1f0*/  @P4 STG.E [R88.64], R48 ;  /* 0x0000003058004986 */ /* 0x000fe4000c101904 */
[----:B------:R-:W-:Y:S01]  /*4b200*/  IMAD.WIDE R52, R3, 0x4, R162 ;  /* 0x0000000403347825 */ /* 0x000fe200078e02a2 */
[----:B------:R-:W-:-:S03]  /*4b210*/  ISETP.LT.AND P4, PT, R139, c[0x0][0x178], !P6 ;  /* 0x00005e008b007a0c */ /* 0x000fc60007781270 */
[----:B--2---:R-:W-:Y:S01]  /*4b220*/  IMAD.WIDE R56, R3, 0x4, R160 ;  /* 0x0000000403387825 */ /* 0x004fe200078e02a0 */
[----:B------:R-:W-:Y:S01]  /*4b230*/  ISETP.LT.AND P6, PT, R99, c[0x0][0x178], !P6 ;  /* 0x00005e0063007a0c */ /* 0x000fe200077c1270 */
[----:B------:R-:W-:Y:S04]  /*4b240*/  @P1 STG.E [R28.64], R80 ;  /* 0x000000501c001986 */ /* 0x000fe8000c101904 */
[----:B------:R-:W-:Y:S01]  /*4b250*/  @P2 STG.E [R52.64], R221 ;  /* 0x000000dd34002986 */ /* 0x000fe2000c101904 */
[----:B---3--:R-:W-:-:S03]  /*4b260*/  IMAD.WIDE R24, R3, 0x4, R6 ;  /* 0x0000000403187825 */ /* 0x008fc600078e0206 */
[----:B------:R1:W-:Y:S01]  /*4b270*/  @P5 STG.E [R56.64], R21 ;  /* 0x0000001538005986 */ /* 0x0003e2000c101904 */
[----:B------:R-:W-:Y:S01]  /*4b280*/  ISETP.LT.AND P5, PT, R207, c[0x0][0x178], !P3 ;  /* 0x00005e00cf007a0c */ /* 0x000fe20005fa1270 */
[C---:B------:R-:W-:Y:S01]  /*4b290*/  IMAD.WIDE R60, R3.reuse, 0x4, R4 ;  /* 0x00000004033c7825 */ /* 0x040fe200078e0204 */
[----:B------:R-:W-:Y:S02]  /*4b2a0*/  IADD3 R0, R252, 0xc9, RZ ;  /* 0x000000c9fc007810 */ /* 0x000fe40007ffe0ff */
[----:B------:R-:W-:Y:S02]  /*4b2b0*/  IADD3 R3, R3, c[0x0][0x198], RZ ;  /* 0x0000660003037a10 */ /* 0x000fe40007ffe0ff */
[----:B------:R-:W-:Y:S01]  /*4b2c0*/  ISETP.GE.AND P0, PT, R0, c[0x0][0x17c], PT ;  /* 0x00005f0000007a0c */ /* 0x000fe20003f06270 */
[----:B------:R2:W-:Y:S01]  /*4b2d0*/  @P4 STG.E [R24.64], R49 ;  /* 0x0000003118004986 */ /* 0x0005e2000c101904 */
[----:B------:R-:W-:Y:S02]  /*4b2e0*/  ISETP.LT.AND P1, PT, R138, c[0x0][0x178], !P3 ;  /* 0x00005e008a007a0c */ /* 0x000fe40005f21270 */
[----:B------:R-:W-:Y:S01]  /*4b2f0*/  ISETP.LT.AND P2, PT, R139, c[0x0][0x178], !P3 ;  /* 0x00005e008b007a0c */ /* 0x000fe20005f41270 */
[----:B-1----:R-:W-:Y:S01]  /*4b300*/  IMAD.WIDE R20, R3, 0x4, R162 ;  /* 0x0000000403147825 */ /* 0x002fe200078e02a2 */
[----:B------:R-:W-:Y:S01]  /*4b310*/  @P6 STG.E [R60.64], R81 ;  /* 0x000000513c006986 */ /* 0x000fe2000c101904 */
[----:B------:R-:W-:-:S02]  /*4b320*/  ISETP.LT.AND P3, PT, R99, c[0x0][0x178], !P3 ;  /* 0x00005e0063007a0c */ /* 0x000fc40005f61270 */
[----:B------:R-:W-:Y:S01]  /*4b330*/  ISETP.LT.AND P6, PT, R207, c[0x0][0x178], !P0 ;  /* 0x00005e00cf007a0c */ /* 0x000fe200047c1270 */
[----:B------:R1:W-:Y:S01]  /*4b340*/  @P5 STG.E [R20.64], R240 ;  /* 0x000000f014005986 */ /* 0x0003e2000c101904 */
[----:B------:R-:W-:Y:S02]  /*4b350*/  ISETP.LT.AND P5, PT, R138, c[0x0][0x178], !P0 ;  /* 0x00005e008a007a0c */ /* 0x000fe400047a1270 */
[C---:B------:R-:W-:Y:S01]  /*4b360*/  IADD3 R85, R3.reuse, c[0x0][0x198], RZ ;  /* 0x0000660003557a10 */ /* 0x040fe20007ffe0ff */
[----:B------:R-:W-:Y:S01]  /*4b370*/  IMAD.WIDE R28, R3, 0x4, R160 ;  /* 0x00000004031c7825 */ /* 0x000fe200078e02a0 */
[----:B------:R-:W-:-:S03]  /*4b380*/  IADD3 R0, R252, 0xca, RZ ;  /* 0x000000cafc007810 */ /* 0x000fc60007ffe0ff */
[----:B------:R-:W-:Y:S01]  /*4b390*/  IMAD.WIDE R52, R3, 0x4, R6 ;  /* 0x0000000403347825 */ /* 0x000fe200078e0206 */
[----:B------:R-:W-:-:S03]  /*4b3a0*/  ISETP.GE.AND P4, PT, R0, c[0x0][0x17c], PT ;  /* 0x00005f0000007a0c */ /* 0x000fc60003f86270 */
[----:B--2---:R-:W-:Y:S01]  /*4b3b0*/  IMAD.WIDE R24, R3, 0x4, R4 ;  /* 0x0000000403187825 */ /* 0x004fe200078e0204 */
[----:B------:R2:W-:Y:S03]  /*4b3c0*/  @P1 STG.E [R28.64], R208 ;  /* 0x000000d01c001986 */ /* 0x0005e6000c101904 */
[----:B------:R-:W-:Y:S01]  /*4b3d0*/  IMAD.WIDE R48, R85, 0x4, R162 ;  /* 0x0000000455307825 */ /* 0x000fe200078e02a2 */
[----:B------:R-:W-:Y:S01]  /*4b3e0*/  @P2 STG.E [R52.64], R44 ;  /* 0x0000002c34002986 */ /* 0x000fe2000c101904 */
[----:B------:R-:W-:Y:S02]  /*4b3f0*/  ISETP.LT.AND P2, PT, R139, c[0x0][0x178], !P0 ;  /* 0x00005e008b007a0c */ /* 0x000fe40004741270 */
[----:B------:R-:W-:Y:S01]  /*4b400*/  IMAD.WIDE R56, R85, 0x4, R160 ;  /* 0x0000000455387825 */ /* 0x000fe200078e02a0 */
[----:B------:R3:W-:Y:S01]  /*4b410*/  @P3 STG.E [R24.64], R76 ;  /* 0x0000004c18003986 */ /* 0x0007e2000c101904 */
[----:B------:R-:W-:-:S03]  /*4b420*/  ISETP.LT.AND P0, PT, R99, c[0x0][0x178], !P0 ;  /* 0x00005e0063007a0c */ /* 0x000fc60004701270 */
[----:B------:R2:W-:Y:S01]  /*4b430*/  @P6 STG.E [R48.64], R241 ;  /* 0x000000f130006986 */ /* 0x0005e2000c101904 */
[----:B------:R-:W-:Y:S02]  /*4b440*/  ISETP.LT.AND P6, PT, R207, c[0x0][0x178], !P4 ;  /* 0x00005e00cf007a0c */ /* 0x000fe400067c1270 */
[----:B------:R-:W-:Y:S01]  /*4b450*/  ISETP.LT.AND P3, PT, R138, c[0x0][0x178], !P4 ;  /* 0x00005e008a007a0c */ /* 0x000fe20006761270 */
[----:B------:R3:W-:Y:S01]  /*4b460*/  @P5 STG.E [R56.64], R209 ;  /* 0x000000d138005986 */ /* 0x0007e2000c101904 */
[----:B------:R-:W-:Y:S02]  /*4b470*/  IADD3 R3, R85, c[0x0][0x198], RZ ;  /* 0x0000660055037a10 */ /* 0x000fe40007ffe0ff */
[----:B------:R-:W-:Y:S02]  /*4b480*/  ISETP.LT.AND P5, PT, R139, c[0x0][0x178], !P4 ;  /* 0x00005e008b007a0c */ /* 0x000fe400067a1270 */
[----:B------:R-:W-:Y:S01]  /*4b490*/  ISETP.LT.AND P4, PT, R99, c[0x0][0x178], !P4 ;  /* 0x00005e0063007a0c */ /* 0x000fe20006781270 */
[----:B-1----:R-:W-:Y:S01]  /*4b4a0*/  IMAD.WIDE R20, R85, 0x4, R6 ;  /* 0x0000000455147825 */ /* 0x002fe200078e0206 */
[----:B------:R-:W-:-:S03]  /*4b4b0*/  IADD3 R0, R252, 0xcb, RZ ;  /* 0x000000cbfc007810 */ /* 0x000fc60007ffe0ff */
[----:B--2---:R-:W-:Y:S01]  /*4b4c0*/  IMAD.WIDE R28, R85, 0x4, R4 ;  /* 0x00000004551c7825 */ /* 0x004fe200078e0204 */
[----:B------:R-:W-:-:S03]  /*4b4d0*/  ISETP.GE.AND P1, PT, R0, c[0x0][0x17c], PT ;  /* 0x00005f0000007a0c */ /* 0x000fc60003f26270 */
[C---:B---3--:R-:W-:Y:S01]  /*4b4e0*/  IMAD.WIDE R24, R3.reuse, 0x4, R162 ;  /* 0x0000000403187825 */ /* 0x048fe200078e02a2 */
[----:B------:R-:W-:Y:S01]  /*4b4f0*/  IADD3 R0, R252, 0xcc, RZ ;  /* 0x000000ccfc007810 */ /* 0x000fe20007ffe0ff */
[----:B------:R1:W-:Y:S02]  /*4b500*/  @P2 STG.E [R20.64], R45 ;  /* 0x0000002d14002986 */ /* 0x0003e4000c101904 */
[C---:B------:R-:W-:Y:S02]  /*4b510*/  IMAD.WIDE R48, R3.reuse, 0x4, R160 ;  /* 0x0000000403307825 */ /* 0x040fe400078e02a0 */
[----:B------:R-:W-:Y:S02]  /*4b520*/  @P0 STG.E [R28.64], R77 ;  /* 0x0000004d1c000986 */ /* 0x000fe4000c101904 */
[----:B------:R-:W-:Y:S01]  /*4b530*/  IMAD.WIDE R52, R3, 0x4, R6 ;  /* 0x0000000403347825 */ /* 0x000fe200078e0206 */
[----:B------:R-:W-:Y:S01]  /*4b540*/  ISETP.LT.AND P0, PT, R207, c[0x0][0x178], !P1 ;  /* 0x00005e00cf007a0c */ /* 0x000fe20004f01270 */
[----:B------:R2:W-:Y:S02]  /*4b550*/  @P6 STG.E [R24.64], R232 ;  /* 0x000000e818006986 */ /* 0x0005e4000c101904 */
[----:B------:R-:W-:Y:S01]  /*4b560*/  IMAD.WIDE R56, R3, 0x4, R4 ;  /* 0x0000000403387825 */ /* 0x000fe200078e0204 */
[----:B------:R-:W-:Y:S01]  /*4b570*/  ISETP.GE.AND P2, PT, R0, c[0x0][0x17c], PT ;  /* 0x00005f0000007a0c */ /* 0x000fe20003f46270 */
[----:B------:R3:W-:Y:S01]  /*4b580*/  @P3 STG.E [R48.64], R16 ;  /* 0x0000001030003986 */ /* 0x0007e2000c101904 */
[----:B------:R-:W-:-:S02]  /*4b590*/  ISETP.LT.AND P3, PT, R138, c[0x0][0x178], !P1 ;  /* 0x00005e008a007a0c */ /* 0x000fc40004f61270 */
[----:B------:R-:W-:Y:S01]  /*4b5a0*/  IADD3 R3, R3, c[0x0][0x198], RZ ;  /* 0x0000660003037a10 */ /* 0x000fe20007ffe0ff */
[----:B------:R2:W-:Y:S01]  /*4b5b0*/  @P5 STG.E [R52.64], R40 ;  /* 0x0000002834005986 */ /* 0x0005e2000c101904 */
[----:B------:R-:W-:Y:S02]  /*4b5c0*/  ISETP.LT.AND P6, PT, R139, c[0x0][0x178], !P1 ;  /* 0x00005e008b007a0c */ /* 0x000fe40004fc1270 */
[----:B------:R-:W-:Y:S01]  /*4b5d0*/  ISETP.LT.AND P1, PT, R99, c[0x0][0x178], !P1 ;  /* 0x00005e0063007a0c */ /* 0x000fe20004f21270 */
[----:B------:R-:W-:Y:S01]  /*4b5e0*/  @P4 STG.E [R56.64], R72 ;  /* 0x0000004838004986 */ /* 0x000fe2000c101904 */
[----:B------:R-:W-:Y:S02]  /*4b5f0*/  ISETP.LT.AND P4, PT, R207, c[0x0][0x178], !P2 ;  /* 0x00005e00cf007a0c */ /* 0x000fe40005781270 */
[----:B------:R-:W-:Y:S01]  /*4b600*/  ISETP.LT.AND P5, PT, R138, c[0x0][0x178], !P2 ;  /* 0x00005e008a007a0c */ /* 0x000fe200057a1270 */
[C---:B-1----:R-:W-:Y:S01]  /*4b610*/  IMAD.WIDE R20, R3.reuse, 0x4, R162 ;  /* 0x0000000403147825 */ /* 0x042fe200078e02a2 */
[----:B------:R-:W-:-:S02]  /*4b620*/  IADD3 R61, R3, c[0x0][0x198], RZ ;  /* 0x00006600033d7a10 */ /* 0x000fc40007ffe0ff */
[----:B------:R-:W-:Y:S01]  /*4b630*/  IADD3 R0, R252, 0xcd, RZ ;  /* 0x000000cdfc007810 */ /* 0x000fe20007ffe0ff */
[C---:B--2---:R-:W-:Y:S01]  /*4b640*/  IMAD.WIDE R24, R3.reuse, 0x4, R160 ;  /* 0x0000000403187825 */ /* 0x044fe200078e02a0 */
[----:B------:R-:W-:Y:S03]  /*4b650*/  @P0 STG.E [R20.64], R233 ;  /* 0x000000e914000986 */ /* 0x000fe6000c101904 */
[----:B------:R-:W-:Y:S01]  /*4b660*/  IMAD.WIDE R28, R3, 0x4, R6 ;  /* 0x00000004031c7825 */ /* 0x000fe200078e0206 */
[----:B------:R-:W-:-:S03]  /*4b670*/  ISETP.GE.AND P0, PT, R0, c[0x0][0x17c], PT ;  /* 0x00005f0000007a0c */ /* 0x000fc60003f06270 */
[----:B------:R-:W-:Y:S01]  /*4b680*/  IMAD.WIDE R44, R3, 0x4, R4 ;  /* 0x00000004032c7825 */ /* 0x000fe200078e0204 */
[----:B------:R1:W-:Y:S03]  /*4b690*/  @P3 STG.E [R24.64], R17 ;  /* 0x0000001118003986 */ /* 0x0003e6000c101904 */
[----:B---3--:R-:W-:Y:S01]  /*4b6a0*/  IMAD.WIDE R48, R61, 0x4, R162 ;  /* 0x000000043d307825 */ /* 0x008fe200078e02a2 */
[----:B------:R2:W-:Y:S01]  /*4b6b0*/  @P6 STG.E [R28.64], R41 ;  /* 0x000000291c006986 */ /* 0x0005e2000c101904 */
[----:B------:R-:W-:Y:S02]  /*4b6c0*/  ISETP.LT.AND P3, PT, R139, c[0x0][0x178], !P2 ;  /* 0x00005e008b007a0c */ /* 0x000fe40005761270 */
[----:B------:R-:W-:Y:S01]  /*4b6d0*/  IMAD.WIDE R52, R61, 0x4, R160 ;  /* 0x000000043d347825 */ /* 0x000fe200078e02a0 */
[----:B------:R3:W-:Y:S01]  /*4b6e0*/  @P1 STG.E [R44.64], R73 ;  /* 0x000000492c001986 */ /* 0x0007e2000c101904 */
[----:B------:R-:W-:-:S02]  /*4b6f0*/  ISETP.LT.AND P2, PT, R99, c[0x0][0x178], !P2 ;  /* 0x00005e0063007a0c */ /* 0x000fc40005741270 */
[----:B------:R-:W-:Y:S01]  /*4b700*/  ISETP.LT.AND P6, PT, R207, c[0x0][0x178], !P0 ;  /* 0x00005e00cf007a0c */ /* 0x000fe200047c1270 */
[----:B------:R-:W-:Y:S01]  /*4b710*/  @P4 STG.E [R48.64], R224 ;  /* 0x000000e030004986 */ /* 0x000fe2000c101904 */
[----:B------:R-:W-:-:S03]  /*4b720*/  ISETP.LT.AND P4, PT, R138, c[0x0][0x178], !P0 ;  /* 0x00005e008a007a0c */ /* 0x000fc60004781270 */
[----:B------:R-:W-:Y:S01]  /*4b730*/  @P5 STG.E [R52.64], R12 ;  /* 0x0000000c34005986 */ /* 0x000fe2000c101904 */
[----:B------:R-:W-:Y:S02]  /*4b740*/  ISETP.LT.AND P5, PT, R139, c[0x0][0x178], !P0 ;  /* 0x00005e008b007a0c */ /* 0x000fe400047a1270 */
[C---:B------:R-:W-:Y:S01]  /*4b750*/  IADD3 R3, R61.reuse, c[0x0][0x198], RZ ;  /* 0x000066003d037a10 */ /* 0x040fe20007ffe0ff */
[----:B-1----:R-:W-:Y:S01]  /*4b760*/  IMAD.WIDE R16, R61, 0x4, R6 ;  /* 0x000000043d107825 */ /* 0x002fe200078e0206 */
[----:B------:R-:W-:-:S03]  /*4b770*/  IADD3 R0, R252, 0xce, RZ ;  /* 0x000000cefc007810 */ /* 0x000fc60007ffe0ff */
[----:B------:R-:W-:Y:S01]  /*4b780*/  IMAD.WIDE R20, R61, 0x4, R4 ;  /* 0x000000043d147825 */ /* 0x000fe200078e0204 */
[----:B------:R-:W-:-:S03]  /*4b790*/  ISETP.GE.AND P1, PT, R0, c[0x0][0x17c], PT ;  /* 0x00005f0000007a0c */ /* 0x000fc60003f26270 */
[C---:B------:R-:W-:Y:S01]  /*4b7a0*/  IMAD.WIDE R24, R3.reuse, 0x4, R162 ;  /* 0x0000000403187825 */ /* 0x040fe200078e02a2 */
[----:B------:R-:W-:Y:S01]  /*4b7b0*/  IADD3 R0, R252, 0xcf, RZ ;  /* 0x000000cffc007810 */ /* 0x000fe20007ffe0ff */
[----:B------:R1:W-:Y:S02]  /*4b7c0*/  @P3 STG.E [R16.64], R36 ;  /* 0x0000002410003986 */ /* 0x0003e4000c101904 */
[C---:B--2---:R-:W-:Y:S02]  /*4b7d0*/  IMAD.WIDE R28, R3.reuse, 0x4, R160 ;  /* 0x00000004031c7825 */ /* 0x044fe400078e02a0 */
[----:B------:R2:W-:Y:S02]  /*4b7e0*/  @P2 STG.E [R20.64], R68 ;  /* 0x0000004414002986 */ /* 0x0005e4000c101904 */
[----:B------:R-:W-:Y:S01]  /*4b7f0*/  IMAD.WIDE R40, R3, 0x4, R6 ;  /* 0x0000000403287825 */ /* 0x000fe200078e0206 */
[----:B------:R-:W-:Y:S01]  /*4b800*/  ISETP.LT.AND P0, PT, R99, c[0x0][0x178], !P0 ;  /* 0x00005e0063007a0c */ /* 0x000fe20004701270 */
[----:B------:R-:W-:Y:S01]  /*4b810*/  @P6 STG.E [R24.64], R225 ;  /* 0x000000e118006986 */ /* 0x000fe2000c101904 */
[----:B------:R-:W-:-:S03]  /*4b820*/  ISETP.GE.AND P3, PT, R0, c[0x0][0x17c], PT ;  /* 0x00005f0000007a0c */ /* 0x000fc60003f66270 */
[----:B------:R1:W-:Y:S01]  /*4b830*/  @P4 STG.E [R28.64], R13 ;  /* 0x0000000d1c004986 */ /* 0x0003e2000c101904 */
[----:B------:R-:W-:-:S03]  /*4b840*/  ISETP.LT.AND P4, PT, R207, c[0x0][0x178], !P1 ;  /* 0x00005e00cf007a0c */ /* 0x000fc60004f81270 */
[----:B------:R2:W-:Y:S01]  /*4b850*/  @P5 STG.E [R40.64], R37 ;  /* 0x0000002528005986 */ /* 0x0005e2000c101904 */
[----:B------:R-:W-:Y:S02]  /*4b860*/  ISETP.LT.AND P5, PT, R138, c[0x0][0x178], !P1 ;  /* 0x00005e008a007a0c */ /* 0x000fe40004fa1270 */
[----:B------:R-:W-:Y:S02]  /*4b870*/  ISETP.LT.AND P2, PT, R139, c[0x0][0x178], !P1 ;  /* 0x00005e008b007a0c */ /* 0x000fe40004f41270 */
[----:B---3--:R-:W-:Y:S02]  /*4b880*/  IADD3 R45, R3, c[0x0][0x198], RZ ;  /* 0x00006600032d7a10 */ /* 0x008fe40007ffe0ff */
[----:B------:R-:W-:Y:S02]  /*4b890*/  ISETP.LT.AND P1, PT, R99, c[0x0][0x178], !P1 ;  /* 0x00005e0063007a0c */ /* 0x000fe40004f21270 */
[----:B------:R-:W-:Y:S01]  /*4b8a0*/  ISETP.LT.AND P6, PT, R207, c[0x0][0x178], !P3 ;  /* 0x00005e00cf007a0c */ /* 0x000fe20005fc1270 */
[----:B-1----:R-:W-:Y:S01]  /*4b8b0*/  IMAD.WIDE R16, R3, 0x4, R4 ;  /* 0x0000000403107825 */ /* 0x002fe200078e0204 */
[----:B------:R-:W-:-:S03]  /*4b8c0*/  IADD3 R3, R45, c[0x0][0x198], RZ ;  /* 0x000066002d037a10 */ /* 0x000fc60007ffe0ff */
[----:B--2---:R-:W-:Y:S01]  /*4b8d0*/  IMAD.WIDE R20, R45, 0x4, R162 ;  /* 0x000000042d147825 */ /* 0x004fe200078e02a2 */
[----:B------:R-:W-:-:S03]  /*4b8e0*/  IADD3 R0, R252, 0xd0, RZ ;  /* 0x000000d0fc007810 */ /* 0x000fc60007ffe0ff */
[C---:B------:R-:W-:Y:S01]  /*4b8f0*/  IMAD.WIDE R12, R45.reuse, 0x4, R160 ;  /* 0x000000042d0c7825 */ /* 0x040fe200078e02a0 */
[----:B------:R-:W-:Y:S03]  /*4b900*/  @P0 STG.E [R16.64], R69 ;  /* 0x0000004510000986 */ /* 0x000fe6000c101904 */
[C---:B------:R-:W-:Y:S01]  /*4b910*/  IMAD.WIDE R24, R45.reuse, 0x4, R6 ;  /* 0x000000042d187825 */ /* 0x040fe200078e0206 */
[----:B------:R-:W-:Y:S03]  /*4b920*/  @P4 STG.E [R20.64], R216 ;  /* 0x000000d814004986 */ /* 0x000fe6000c101904 */
[----:B------:R-:W-:Y:S01]  /*4b930*/  IMAD.WIDE R28, R45, 0x4, R4 ;  /* 0x000000042d1c7825 */ /* 0x000fe200078e0204 */
[----:B------:R-:W-:Y:S01]  /*4b940*/  ISETP.GE.AND P0, PT, R0, c[0x0][0x17c], PT ;  /* 0x00005f0000007a0c */ /* 0x000fe20003f06270 */
[----:B------:R1:W-:Y:S02]  /*4b950*/  @P5 STG.E [R12.64], R8 ;  /* 0x000000080c005986 */ /* 0x0003e4000c101904 */
[----:B------:R-:W-:Y:S01]  /*4b960*/  IMAD.WIDE R36, R3, 0x4, R162 ;  /* 0x0000000403247825 */ /* 0x000fe200078e02a2 */
[----:B------:R-:W-:Y:S01]  /*4b970*/  ISETP.LT.AND P5, PT, R138, c[0x0][0x178], !P3 ;  /* 0x00005e008a007a0c */ /* 0x000fe20005fa1270 */
[----:B------:R2:W-:Y:S01]  /*4b980*/  @P2 STG.E [R24.64], R32 ;  /* 0x0000002018002986 */ /* 0x0005e2000c101904 */
[----:B------:R-:W-:-:S02]  /*4b990*/  ISETP.LT.AND P4, PT, R139, c[0x0][0x178], !P3 ;  /* 0x00005e008b007a0c */ /* 0x000fc40005f81270 */
[----:B------:R-:W-:Y:S01]  /*4b9a0*/  ISETP.LT.AND P3, PT, R99, c[0x0][0x178], !P3 ;  /* 0x00005e0063007a0c */ /* 0x000fe20005f61270 */
[----:B------:R3:W-:Y:S01]  /*4b9b0*/  @P1 STG.E [R28.64], R64 ;  /* 0x000000401c001986 */ /* 0x0007e2000c101904 */
        /* <DEDUP_REMOVED lines=8> */
[----:B------:R-:W-:Y:S01]  /*4ba40*/  IMAD.WIDE R20, R3, 0x4, R4 ;  /* 0x0000000403147825 */ /* 0x000fe200078e0204 */
[----:B------:R1:W-:Y:S03]  /*4ba50*/  @P5 STG.E [R12.64], R9 ;  /* 0x000000090c005986 */ /* 0x0003e6000c101904 */
[----:B--2---:R-:W-:Y:S01]  /*4ba60*/  IMAD.WIDE R24, R41, 0x4, R162 ;  /* 0x0000000429187825 */ /* 0x004fe200078e02a2 */
[----:B------:R2:W-:Y:S01]  /*4ba70*/  @P4 STG.E [R16.64], R33 ;  /* 0x0000002110004986 */ /* 0x0005e2000c101904 */
[----:B------:R-:W-:Y:S02]  /*4ba80*/  ISETP.LT.AND P5, PT, R139, c[0x0][0x178], !P0 ;  /* 0x00005e008b007a0c */ /* 0x000fe400047a1270 */
[----:B---3--:R-:W-:Y:S01]  /*4ba90*/  IMAD.WIDE R28, R41, 0x4, R160 ;  /* 0x00000004291c7825 */ /* 0x008fe200078e02a0 */
[----:B------:R3:W-:Y:S01]  /*4baa0*/  @P3 STG.E [R20.64], R65 ;  /* 0x0000004114003986 */ /* 0x0007e2000c101904 */
[----:B------:R-:W-:-:S03]  /*4bab0*/  ISETP.LT.AND P0, PT, R99, c[0x0][0x178], !P0 ;  /* 0x00005e0063007a0c */ /* 0x000fc60004701270 */
[----:B----4-:R4:W-:Y:S01]  /*4bac0*/  @P6 STG.E [R24.64], R249 ;  /* 0x000000f918006986 */ /* 0x0109e2000c101904 */
[----:B------:R-:W-:Y:S02]  /*4bad0*/  ISETP.LT.AND P6, PT, R207, c[0x0][0x178], !P1 ;  /* 0x00005e00cf007a0c */ /* 0x000fe40004fc1270 */
[----:B------:R-:W-:Y:S01]  /*4bae0*/  ISETP.LT.AND P3, PT, R138, c[0x0][0x178], !P1 ;  /* 0x00005e008a007a0c */ /* 0x000fe20004f61270 */
[----:B------:R2:W-:Y:S01]  /*4baf0*/  @P2 STG.E [R28.64], R214 ;  /* 0x000000d61c002986 */ /* 0x0005e2000c101904 */
[----:B------:R-:W-:Y:S02]  /*4bb00*/  ISETP.LT.AND P2, PT, R139, c[0x0][0x178], !P1 ;  /* 0x00005e008b007a0c */ /* 0x000fe40004f41270 */
[----:B------:R-:W-:Y:S02]  /*4bb10*/  IADD3 R3, R41, c[0x0][0x198], RZ ;  /* 0x0000660029037a10 */ /* 0x000fe40007ffe0ff */
[----:B------:R-:W-:Y:S01]  /*4bb20*/  ISETP.LT.AND P1, PT, R99, c[0x0][0x178], !P1 ;  /* 0x00005e0063007a0c */ /* 0x000fe20004f21270 */
[----:B-1----:R-:W-:Y:S01]  /*4bb30*/  IMAD.WIDE R8, R41, 0x4, R6 ;  /* 0x0000000429087825 */ /* 0x002fe200078e0206 */
[----:B------:R-:W-:-:S03]  /*4bb40*/  IADD3 R0, R252, 0xd2, RZ ;  /* 0x000000d2fc007810 */ /* 0x000fc60007ffe0ff */
[----:B------:R-:W-:Y:S01]  /*4bb50*/  IMAD.WIDE R12, R41, 0x4, R4 ;  /* 0x00000004290c7825 */ /* 0x000fe200078e0204 */
[----:B------:R1:W-:Y:S03]  /*4bb60*/  @P5 STG.E [R8.64], R62 ;  /* 0x0000003e08005986 */ /* 0x0003e6000c101904 */
[----:B--2---:R-:W-:Y:S01]  /*4bb70*/  IMAD.WIDE R16, R3, 0x4, R162 ;  /* 0x0000000403107825 */ /* 0x004fe200078e02a2 */
[----:B------:R-:W-:-:S03]  /*4bb80*/  ISETP.GE.AND P4, PT, R0, c[0x0][0x17c], PT ;  /* 0x00005f0000007a0c */ /* 0x000fc60003f86270 */
[C---:B---3--:R-:W-:Y:S01]  /*4bb90*/  IMAD.WIDE R20, R3.reuse, 0x4, R160 ;  /* 0x0000000403147825 */ /* 0x048fe200078e02a0 */
[----:B------:R2:W-:Y:S03]  /*4bba0*/  @P0 STG.E [R12.64], R94 ;  /* 0x0000005e0c000986 */ /* 0x0005e6000c101904 */
[C---:B----4-:R-:W-:Y:S01]  /*4bbb0*/  IMAD.WIDE R24, R3.reuse, 0x4, R6 ;  /* 0x0000000403187825 */ /* 0x050fe200078e0206 */
[----:B------:R3:W-:Y:S03]  /*4bbc0*/  @P6 STG.E [R16.64], R248 ;  /* 0x000000f810006986 */ /* 0x0007e6000c101904 */
[----:B------:R-:W-:Y:S01]  /*4bbd0*/  IMAD.WIDE R28, R3, 0x4, R4 ;  /* 0x00000004031c7825 */ /* 0x000fe200078e0204 */
[----:B------:R4:W-:Y:S01]  /*4bbe0*/  @P3 STG.E [R20.64], R215 ;  /* 0x000000d714003986 */ /* 0x0009e2000c101904 */
[----:B------:R-:W-:-:S03]  /*4bbf0*/  IADD3 R0, R252, 0xd3, RZ ;  /* 0x000000d3fc007810 */ /* 0x000fc60007ffe0ff */
[----:B------:R1:W-:Y:S01]  /*4bc00*/  @P2 STG.E [R24.64], R63 ;  /* 0x0000003f18002986 */ /* 0x0003e2000c101904 */
[----:B------:R-:W-:Y:S02]  /*4bc10*/  ISETP.LT.AND P2, PT, R207, c[0x0][0x178], !P4 ;  /* 0x00005e00cf007a0c */ /* 0x000fe40006741270 */
[----:B------:R-:W-:Y:S01]  /*4bc20*/  ISETP.LT.AND P3, PT, R138, c[0x0][0x178], !P4 ;  /* 0x00005e008a007a0c */ /* 0x000fe20006761270 */
[----:B------:R-:W-:Y:S01]  /*4bc30*/  @P1 STG.E [R28.64], R95 ;  /* 0x0000005f1c001986 */ /* 0x000fe2000c101904 */
[----:B------:R-:W-:Y:S02]  /*4bc40*/  ISETP.LT.AND P1, PT, R139, c[0x0][0x178], !P4 ;  /* 0x00005e008b007a0c */ /* 0x000fe40006721270 */
[----:B------:R-:W-:Y:S02]  /*4bc50*/  IADD3 R3, R3, c[0x0][0x198], RZ ;  /* 0x0000660003037a10 */ /* 0x000fe40007ffe0ff */
[----:B------:R-:W-:Y:S02]  /*4bc60*/  ISETP.GE.AND P5, PT, R0, c[0x0][0x17c], PT ;  /* 0x00005f0000007a0c */ /* 0x000fe40003fa6270 */
[----:B------:R-:W-:Y:S01]  /*4bc70*/  ISETP.LT.AND P4, PT, R99, c[0x0][0x178], !P4 ;  /* 0x00005e0063007a0c */ /* 0x000fe20006781270 */
[----:B-1----:R-:W-:Y:S01]  /*4bc80*/  IMAD.WIDE R8, R3, 0x4, R162 ;  /* 0x0000000403087825 */ /* 0x002fe200078e02a2 */
[----:B------:R-:W-:-:S03]  /*4bc90*/  ISETP.LT.AND P6, PT, R207, c[0x0][0x178], !P5 ;  /* 0x00005e00cf007a0c */ /* 0x000fc60006fc1270 */
[C---:B--2---:R-:W-:Y:S01]  /*4bca0*/  IMAD.WIDE R12, R3.reuse, 0x4, R160 ;  /* 0x00000004030c7825 */ /* 0x044fe200078e02a0 */
[----:B------:R-:W-:-:S03]  /*4bcb0*/  IADD3 R33, R3, c[0x0][0x198], RZ ;  /* 0x0000660003217a10 */ /* 0x000fc60007ffe0ff */
[C---:B---3--:R-:W-:Y:S01]  /*4bcc0*/  IMAD.WIDE R16, R3.reuse, 0x4, R6 ;  /* 0x0000000403107825 */ /* 0x048fe200078e0206 */
[----:B------:R1:W-:Y:S01]  /*4bcd0*/  @P2 STG.E [R8.64], R238 ;  /* 0x000000ee08002986 */ /* 0x0003e2000c101904 */
[----:B------:R-:W-:Y:S02]  /*4bce0*/  IADD3 R0, R252, 0xd4, RZ ;  /* 0x000000d4fc007810 */ /* 0x000fe40007ffe0ff */
[----:B----4-:R-:W-:Y:S01]  /*4bcf0*/  IMAD.WIDE R20, R3, 0x4, R4 ;  /* 0x0000000403147825 */ /* 0x010fe200078e0204 */
[----:B------:R2:W-:Y:S01]  /*4bd00*/  @P3 STG.E [R12.64], R30 ;  /* 0x0000001e0c003986 */ /* 0x0005e2000c101904 */
[----:B------:R-:W-:Y:S02]  /*4bd10*/  ISETP.LT.AND P3, PT, R139, c[0x0][0x178], !P5 ;  /* 0x00005e008b007a0c */ /* 0x000fe40006f61270 */
[----:B------:R-:W-:Y:S01]  /*4bd20*/  IMAD.WIDE R24, R33, 0x4, R162 ;  /* 0x0000000421187825 */ /* 0x000fe200078e02a2 */
[----:B------:R3:W-:Y:S01]  /*4bd30*/  @P1 STG.E [R16.64], R58 ;  /* 0x0000003a10001986 */ /* 0x0007e2000c101904 */
[----:B------:R-:W-:-:S02]  /*4bd40*/  ISETP.LT.AND P1, PT, R138, c[0x0][0x178], !P5 ;  /* 0x00005e008a007a0c */ /* 0x000fc40006f21270 */
[----:B------:R-:W-:Y:S02]  /*4bd50*/  ISETP.GE.AND P0, PT, R0, c[0x0][0x17c], PT ;  /* 0x00005f0000007a0c */ /* 0x000fe40003f06270 */
[----:B------:R-:W-:Y:S01]  /*4bd60*/  ISETP.LT.AND P5, PT, R99, c[0x0][0x178], !P5 ;  /* 0x00005e0063007a0c */ /* 0x000fe20006fa1270 */
[----:B------:R4:W-:Y:S01]  /*4bd70*/  @P4 STG.E [R20.64], R90 ;  /* 0x0000005a14004986 */ /* 0x0009e2000c101904 */
[----:B-1----:R-:W-:-:S03]  /*4bd80*/  IMAD.WIDE R8, R33, 0x4, R160 ;  /* 0x0000000421087825 */ /* 0x002fc600078e02a0 */
[----:B------:R1:W-:Y:S01]  /*4bd90*/  @P6 STG.E [R24.64], R239 ;  /* 0x000000ef18006986 */ /* 0x0003e2000c101904 */
[----:B------:R-:W-:Y:S01]  /*4bda0*/  ISETP.LT.AND P6, PT, R207, c[0x0][0x178], !P0 ;  /* 0x00005e00cf007a0c */ /* 0x000fe200047c1270 */
[C---:B--2---:R-:W-:Y:S01]  /*4bdb0*/  IMAD.WIDE R12, R33.reuse, 0x4, R6 ;  /* 0x00000004210c7825 */ /* 0x044fe200078e0206 */
[C---:B------:R-:W-:Y:S02]  /*4bdc0*/  IADD3 R29, R33.reuse, c[0x0][0x198], RZ ;  /* 0x00006600211d7a10 */ /* 0x040fe40007ffe0ff */
[----:B------:R-:W-:Y:S01]  /*4bdd0*/  IADD3 R0, R252, 0xd5, RZ ;  /* 0x000000d5fc007810 */ /* 0x000fe20007ffe0ff */
[----:B---3--:R-:W-:Y:S01]  /*4bde0*/  IMAD.WIDE R16, R33, 0x4, R4 ;  /* 0x0000000421107825 */ /* 0x008fe200078e0204 */
[----:B------:R2:W-:Y:S01]  /*4bdf0*/  @P1 STG.E [R8.64], R31 ;  /* 0x0000001f08001986 */ /* 0x0005e2000c101904 */
[----:B------:R-:W-:Y:S02]  /*4be00*/  ISETP.LT.AND P4, PT, R138, c[0x0][0x178], !P0 ;  /* 0x00005e008a007a0c */ /* 0x000fe40004781270 */
[----:B------:R-:W-:Y:S01]  /*4be10*/  ISETP.GE.AND P2, PT, R0, c[0x0][0x17c], PT ;  /* 0x00005f0000007a0c */ /* 0x000fe20003f46270 */
[----:B----4-:R-:W-:Y:S01]  /*4be20*/  IMAD.WIDE R20, R29, 0x4, R162 ;  /* 0x000000041d147825 */ /* 0x010fe200078e02a2 */
[----:B------:R3:W-:Y:S04]  /*4be30*/  @P3 STG.E [R12.64], R59 ;  /* 0x0000003b0c003986 */ /* 0x0007e8000c101904 */
[----:B------:R4:W-:Y:S01]  /*4be40*/  @P5 STG.E [R16.64], R91 ;  /* 0x0000005b10005986 */ /* 0x0009e2000c101904 */
[----:B------:R-:W-:-:S02]  /*4be50*/  ISETP.LT.AND P5, PT, R139, c[0x0][0x178], !P0 ;  /* 0x00005e008b007a0c */ /* 0x000fc400047a1270 */
[----:B------:R-:W-:Y:S01]  /*4be60*/  ISETP.LT.AND P0, PT, R99, c[0x0][0x178], !P0 ;  /* 0x00005e0063007a0c */ /* 0x000fe20004701270 */
[----:B------:R4:W-:Y:S01]  /*4be70*/  @P6 STG.E [R20.64], R230 ;  /* 0x000000e614006986 */ /* 0x0009e2000c101904 */
[----:B------:R-:W-:Y:S01]  /*4be80*/  ISETP.LT.AND P1, PT, R207, c[0x0][0x178], !P2 ;  /* 0x00005e00cf007a0c */ /* 0x000fe20005721270 */
[----:B-1----:R-:W-:Y:S01]  /*4be90*/  IMAD.WIDE R24, R29, 0x4, R160 ;  /* 0x000000041d187825 */ /* 0x002fe200078e02a0 */
[----:B------:R-:W-:Y:S02]  /*4bea0*/  ISETP.LT.AND P3, PT, R138, c[0x0][0x178], !P2 ;  /* 0x00005e008a007a0c */ /* 0x000fe40005761270 */
[----:B------:R-:W-:Y:S01]  /*4beb0*/  ISETP.LT.AND P6, PT, R139, c[0x0][0x178], !P2 ;  /* 0x00005e008b007a0c */ /* 0x000fe200057c1270 */
[----:B--2---:R-:W-:-:S04]  /*4bec0*/  IMAD.WIDE R8, R29, 0x4, R6 ;  /* 0x000000041d087825 */ /* 0x004fc800078e0206 */
[C---:B---3--:R-:W-:Y:S01]  /*4bed0*/  IMAD.WIDE R12, R29.reuse, 0x4, R4 ;  /* 0x000000041d0c7825 */ /* 0x048fe200078e0204 */
[----:B------:R-:W-:Y:S02]  /*4bee0*/  IADD3 R29, R29, c[0x0][0x198], RZ ;  /* 0x000066001d1d7a10 */ /* 0x000fe40007ffe0ff */
[----:B------:R-:W-:Y:S01]  /*4bef0*/  IADD3 R3, R252, 0xd6, RZ ;  /* 0x000000d6fc037810 */ /* 0x000fe20007ffe0ff */
[----:B------:R1:W-:Y:S02]  /*4bf00*/  @P4 STG.E [R24.64], R26 ;  /* 0x0000001a18004986 */ /* 0x0003e4000c101904 */
[----:B----4-:R-:W-:Y:S01]  /*4bf10*/  IMAD.WIDE R16, R29, 0x4, R162 ;  /* 0x000000041d107825 */ /* 0x010fe200078e02a2 */
[----:B------:R-:W-:Y:S01]  /*4bf20*/  ISETP.GE.AND P4, PT, R3, c[0x0][0x17c], PT ;  /* 0x00005f0003007a0c */ /* 0x000fe20003f86270 */
[----:B------:R2:W-:Y:S02]  /*4bf30*/  @P5 STG.E [R8.64], R54 ;  /* 0x0000003608005986 */ /* 0x0005e4000c101904 */
[----:B------:R-:W-:Y:S01]  /*4bf40*/  IMAD.WIDE R20, R29, 0x4, R160 ;  /* 0x000000041d147825 */ /* 0x000fe200078e02a0 */
[----:B------:R-:W-:Y:S01]  /*4bf50*/  ISETP.LT.AND P2, PT, R99, c[0x0][0x178], !P2 ;  /* 0x00005e0063007a0c */ /* 0x000fe20005741270 */
[----:B------:R3:W-:Y:S02]  /*4bf60*/  @P0 STG.E [R12.64], R86 ;  /* 0x000000560c000986 */ /* 0x0007e4000c101904 */
[----:B-1----:R-:W-:-:S02]  /*4bf70*/  IMAD.WIDE R24, R29, 0x4, R6 ;  /* 0x000000041d187825 */ /* 0x002fc400078e0206 */
[----:B------:R1:W-:Y:S01]  /*4bf80*/  @P1 STG.E [R16.64], R231 ;  /* 0x000000e710001986 */ /* 0x0003e2000c101904 */
[----:B------:R-:W-:Y:S02]  /*4bf90*/  ISETP.LT.AND P0, PT, R207, c[0x0][0x178], !P4 ;  /* 0x00005e00cf007a0c */ /* 0x000fe40006701270 */
[----:B------:R-:W-:Y:S01]  /*4bfa0*/  ISETP.LT.AND P1, PT, R138, c[0x0][0x178], !P4 ;  /* 0x00005e008a007a0c */ /* 0x000fe20006721270 */
[----:B------:R4:W-:Y:S01]  /*4bfb0*/  @P3 STG.E [R20.64], R27 ;  /* 0x0000001b14003986 */ /* 0x0009e2000c101904 */
[----:B------:R-:W-:-:S03]  /*4bfc0*/  IADD3 R3, R29, c[0x0][0x198], RZ ;  /* 0x000066001d037a10 */ /* 0x000fc60007ffe0ff */
[----:B------:R4:W-:Y:S01]  /*4bfd0*/  @P6 STG.E [R24.64], R55 ;  /* 0x0000003718006986 */ /* 0x0009e2000c101904 */
[----:B------:R-:W-:Y:S01]  /*4bfe0*/  ISETP.LT.AND P6, PT, R139, c[0x0][0x178], !P4 ;  /* 0x00005e008b007a0c */ /* 0x000fe200067c1270 */
[----:B--2---:R-:W-:Y:S01]  /*4bff0*/  IMAD.WIDE R8, R29, 0x4, R4 ;  /* 0x000000041d087825 */ /* 0x004fe200078e0204 */
[----:B------:R-:W-:-:S03]  /*4c000*/  IADD3 R0, R252, 0xd7, RZ ;  /* 0x000000d7fc007810 */ /* 0x000fc60007ffe0ff */
[----:B---3--:R-:W-:Y:S01]  /*4c010*/  IMAD.WIDE R12, R3, 0x4, R162 ;  /* 0x00000004030c7825 */ /* 0x008fe200078e02a2 */
[----:B------:R-:W-:-:S03]  /*4c020*/  ISETP.GE.AND P5, PT, R0, c[0x0][0x17c], PT ;  /* 0x00005f0000007a0c */ /* 0x000fc60003fa6270 */
[C---:B-1----:R-:W-:Y:S01]  /*4c030*/  IMAD.WIDE R16, R3.reuse, 0x4, R160 ;  /* 0x0000000403107825 */ /* 0x042fe200078e02a0 */
[----:B------:R1:W-:Y:S03]  /*4c040*/  @P2 STG.E [R8.64], R87 ;  /* 0x0000005708002986 */ /* 0x0003e6000c101904 */
[----:B----4-:R-:W-:Y:S01]  /*4c050*/  IMAD.WIDE R20, R3, 0x4, R6 ;  /* 0x0000000403147825 */ /* 0x010fe200078e0206 */
[----:B------:R-:W-:Y:S01]  /*4c060*/  ISETP.LT.AND P4, PT, R99, c[0x0][0x178], !P4 ;  /* 0x00005e0063007a0c */ /* 0x000fe20006781270 */
[----:B------:R2:W-:Y:S01]  /*4c070*/  @P0 STG.E [R12.64], R222 ;  /* 0x000000de0c000986 */ /* 0x0005e2000c101904 */
[----:B------:R-:W-:-:S03]  /*4c080*/  ISETP.LT.AND P0, PT, R207, c[0x0][0x178], !P5 ;  /* 0x00005e00cf007a0c */ /* 0x000fc60006f01270 */
[----:B------:R3:W-:Y:S01]  /*4c090*/  @P1 STG.E [R16.64], R22 ;  /* 0x0000001610001986 */ /* 0x0007e2000c101904 */
[----:B------:R-:W-:-:S03]  /*4c0a0*/  ISETP.LT.AND P1, PT, R138, c[0x0][0x178], !P5 ;  /* 0x00005e008a007a0c */ /* 0x000fc60006f21270 */
[----:B------:R4:W-:Y:S01]  /*4c0b0*/  @P6 STG.E [R20.64], R50 ;  /* 0x0000003214006986 */ /* 0x0009e2000c101904 */
[----:B------:R-:W-:Y:S02]  /*4c0c0*/  ISETP.LT.AND P6, PT, R139, c[0x0][0x178], !P5 ;  /* 0x00005e008b007a0c */ /* 0x000fe40006fc1270 */
[----:B------:R-:W-:Y:S02]  /*4c0d0*/  IADD3 R27, R3, c[0x0][0x198], RZ ;  /* 0x00006600031b7a10 */ /* 0x000fe40007ffe0ff */
[----:B------:R-:W-:Y:S01]  /*4c0e0*/  ISETP.LT.AND P5, PT, R99, c[0x0][0x178], !P5 ;  /* 0x00005e0063007a0c */ /* 0x000fe20006fa1270 */
[----:B------:R-:W-:Y:S01]  /*4c0f0*/  IMAD.WIDE R24, R3, 0x4, R4 ;  /* 0x0000000403187825 */ /* 0x000fe200078e0204 */
[----:B------:R-:W-:-:S03]  /*4c100*/  IADD3 R0, R252, 0xd8, RZ ;  /* 0x000000d8fc007810 */ /* 0x000fc60007ffe0ff */
[----:B-1----:R-:W-:Y:S01]  /*4c110*/  IMAD.WIDE R8, R27, 0x4, R162 ;  /* 0x000000041b087825 */ /* 0x002fe200078e02a2 */
[----:B------:R-:W-:-:S03]  /*4c120*/  ISETP.GE.AND P3, PT, R0, c[0x0][0x17c], PT ;  /* 0x00005f0000007a0c */ /* 0x000fc60003f66270 */
[C---:B--2---:R-:W-:Y:S01]  /*4c130*/  IMAD.WIDE R12, R27.reuse, 0x4, R160 ;  /* 0x000000041b0c7825 */ /* 0x044fe200078e02a0 */
[----:B------:R-:W-:Y:S01]  /*4c140*/  IADD3 R0, R252, 0xd9, RZ ;  /* 0x000000d9fc007810 */ /* 0x000fe20007ffe0ff */
[----:B------:R1:W-:Y:S02]  /*4c150*/  @P4 STG.E [R24.64], R82 ;  /* 0x0000005218004986 */ /* 0x0003e4000c101904 */
[C---:B---3--:R-:W-:Y:S02]  /*4c160*/  IMAD.WIDE R16, R27.reuse, 0x4, R6 ;  /* 0x000000041b107825 */ /* 0x048fe400078e0206 */
[----:B------:R2:W-:Y:S02]  /*4c170*/  @P0 STG.E [R8.64], R223 ;  /* 0x000000df08000986 */ /* 0x0005e4000c101904 */
[----:B----4-:R-:W-:Y:S01]  /*4c180*/  IMAD.WIDE R20, R27, 0x4, R4 ;  /* 0x000000041b147825 */ /* 0x010fe200078e0204 */
[----:B------:R-:W-:Y:S01]  /*4c190*/  ISETP.LT.AND P4, PT, R207, c[0x0][0x178], !P3 ;  /* 0x00005e00cf007a0c */ /* 0x000fe20005f81270 */
[----:B------:R3:W-:Y:S01]  /*4c1a0*/  @P1 STG.E [R12.64], R23 ;  /* 0x000000170c001986 */ /* 0x0007e2000c101904 */
[----:B------:R-:W-:-:S02]  /*4c1b0*/  ISETP.GE.AND P2, PT, R0, c[0x0][0x17c], PT ;  /* 0x00005f0000007a0c */ /* 0x000fc40003f46270 */
[----:B------:R-:W-:Y:S01]  /*4c1c0*/  ISETP.LT.AND P1, PT, R138, c[0x0][0x178], !P3 ;  /* 0x00005e008a007a0c */ /* 0x000fe20005f21270 */
[----:B------:R4:W-:Y:S01]  /*4c1d0*/  @P6 STG.E [R16.64], R51 ;  /* 0x0000003310006986 */ /* 0x0009e2000c101904 */
[----:B------:R-:W-:-:S03]  /*4c1e0*/  IADD3 R3, R27, c[0x0][0x198], RZ ;  /* 0x000066001b037a10 */ /* 0x000fc60007ffe0ff */
[----:B------:R3:W-:Y:S01]  /*4c1f0*/  @P5 STG.E [R20.64], R83 ;  /* 0x0000005314005986 */ /* 0x0007e2000c101904 */
[----:B------:R-:W-:Y:S02]  /*4c200*/  ISETP.LT.AND P5, PT, R139, c[0x0][0x178], !P3 ;  /* 0x00005e008b007a0c */ /* 0x000fe40005fa1270 */
[----:B------:R-:W-:Y:S02]  /*4c210*/  ISETP.LT.AND P3, PT, R99, c[0x0][0x178], !P3 ;  /* 0x00005e0063007a0c */ /* 0x000fe40005f61270 */
[----:B------:R-:W-:Y:S01]  /*4c220*/  ISETP.LT.AND P6, PT, R207, c[0x0][0x178], !P2 ;  /* 0x00005e00cf007a0c */ /* 0x000fe200057c1270 */
[C---:B-1----:R-:W-:Y:S01]  /*4c230*/  IMAD.WIDE R24, R3.reuse, 0x4, R162 ;  /* 0x0000000403187825 */ /* 0x042fe200078e02a2 */
[----:B------:R-:W-:-:S03]  /*4c240*/  IADD3 R27, R3, c[0x0][0x198], RZ ;  /* 0x00006600031b7a10 */ /* 0x000fc60007ffe0ff */
[----:B--2---:R-:W-:Y:S01]  /*4c250*/  IMAD.WIDE R8, R3, 0x4, R160 ;  /* 0x0000000403087825 */ /* 0x004fe200078e02a0 */
[----:B------:R-:W-:-:S03]  /*4c260*/  IADD3 R0, R252, 0xda, RZ ;  /* 0x000000dafc007810 */ /* 0x000fc60007ffe0ff */
[C---:B---3--:R-:W-:Y:S01]  /*4c270*/  IMAD.WIDE R12, R3.reuse, 0x4, R6 ;  /* 0x00000004030c7825 */ /* 0x048fe200078e0206 */
[----:B------:R-:W-:Y:S03]  /*4c280*/  @P4 STG.E [R24.64], R242 ;  /* 0x000000f218004986 */ /* 0x000fe6000c101904 */
[----:B----4-:R-:W-:Y:S01]  /*4c290*/  IMAD.WIDE R16, R3, 0x4, R4 ;  /* 0x0000000403107825 */ /* 0x010fe200078e0204 */
[----:B------:R1:W-:Y:S01]  /*4c2a0*/  @P1 STG.E [R8.64], R210 ;  /* 0x000000d208001986 */ /* 0x0003e2000c101904 */
[----:B------:R-:W-:Y:S02]  /*4c2b0*/  ISETP.GE.AND P0, PT, R0, c[0x0][0x17c], PT ;  /* 0x00005f0000007a0c */ /* 0x000fe40003f06270 */
[----:B------:R-:W-:Y:S01]  /*4c2c0*/  IMAD.WIDE R20, R27, 0x4, R162 ;  /* 0x000000041b147825 */ /* 0x000fe200078e02a2 */
[----:B------:R2:W-:Y:S01]  /*4c2d0*/  @P5 STG.E [R12.64], R46 ;  /* 0x0000002e0c005986 */ /* 0x0005e2000c101904 */
[----:B------:R-:W-:-:S03]  /*4c2e0*/  ISETP.LT.AND P4, PT, R138, c[0x0][0x178], !P2 ;  /* 0x00005e008a007a0c */ /* 0x000fc60005781270 */
[----:B------:R3:W-:Y:S01]  /*4c2f0*/  @P3 STG.E [R16.64], R78 ;  /* 0x0000004e10003986 */ /* 0x0007e2000c101904 */
[----:B------:R-:W-:Y:S02]  /*4c300*/  ISETP.LT.AND P3, PT, R139, c[0x0][0x178], !P2 ;  /* 0x00005e008b007a0c */ /* 0x000fe40005761270 */
[----:B------:R-:W-:Y:S01]  /*4c310*/  ISETP.LT.AND P2, PT, R99, c[0x0][0x178], !P2 ;  /* 0x00005e0063007a0c */ /* 0x000fe20005741270 */
[----:B------:R4:W-:Y:S01]  /*4c320*/  @P6 STG.E [R20.64], R243 ;  /* 0x000000f314006986 */ /* 0x0009e2000c101904 */
[----:B------:R-:W-:Y:S02]  /*4c330*/  ISETP.LT.AND P6, PT, R207, c[0x0][0x178], !P0 ;  /* 0x00005e00cf007a0c */ /* 0x000fe400047c1270 */
[----:B------:R-:W-:Y:S02]  /*4c340*/  ISETP.LT.AND P5, PT, R138, c[0x0][0x178], !P0 ;  /* 0x00005e008a007a0c */ /* 0x000fe400047a1270 */
[C---:B------:R-:W-:Y:S01]  /*4c350*/  IADD3 R3, R27.reuse, c[0x0][0x198], RZ ;  /* 0x000066001b037a10 */ /* 0x040fe20007ffe0ff */
[----:B------:R-:W-:Y:S01]  /*4c360*/  IMAD.WIDE R22, R27, 0x4, R160 ;  /* 0x000000041b167825 */ /* 0x000fe200078e02a0 */
[----:B------:R-:W-:-:S03]  /*4c370*/  IADD3 R0, R252, 0xdb, RZ ;  /* 0x000000dbfc007810 */ /* 0x000fc60007ffe0ff */
[----:B-1----:R-:W-:Y:S01]  /*4c380*/  IMAD.WIDE R8, R27, 0x4, R6 ;  /* 0x000000041b087825 */ /* 0x002fe200078e0206 */
[----:B------:R-:W-:-:S03]  /*4c390*/  ISETP.GE.AND P1, PT, R0, c[0x0][0x17c], PT ;  /* 0x00005f0000007a0c */ /* 0x000fc60003f26270 */
[----:B--2---:R-:W-:Y:S01]  /*4c3a0*/  IMAD.WIDE R12, R27, 0x4, R4 ;  /* 0x000000041b0c7825 */ /* 0x004fe200078e0204 */
[----:B------:R1:W-:Y:S03]  /*4c3b0*/  @P4 STG.E [R22.64], R211 ;  /* 0x000000d316004986 */ /* 0x0003e6000c101904 */
[C---:B---3--:R-:W-:Y:S01]  /*4c3c0*/  IMAD.WIDE R16, R3.reuse, 0x4, R162 ;  /* 0x0000000403107825 */ /* 0x048fe200078e02a2 */
        /* <DEDUP_REMOVED lines=9> */
[----:B------:R-:W-:Y:S02]  /*4c460*/  ISETP.LT.AND P2, PT, R139, c[0x0][0x178], !P1 ;  /* 0x00005e008b007a0c */ /* 0x000fe40004f41270 */
[C---:B------:R-:W-:Y:S01]  /*4c470*/  IADD3 R25, R3.reuse, c[0x0][0x198], RZ ;  /* 0x0000660003197a10 */ /* 0x040fe20007ffe0ff */
[----:B-1----:R-:W-:Y:S01]  /*4c480*/  IMAD.WIDE R22, R3, 0x4, R6 ;  /* 0x0000000403167825 */ /* 0x002fe200078e0206 */
[----:B------:R-:W-:-:S03]  /*4c490*/  IADD3 R0, R252, 0xdc, RZ ;  /* 0x000000dcfc007810 */ /* 0x000fc60007ffe0ff */
[----:B--2---:R-:W-:Y:S01]  /*4c4a0*/  IMAD.WIDE R8, R3, 0x4, R4 ;  /* 0x0000000403087825 */ /* 0x004fe200078e0204 */
[----:B------:R1:W-:Y:S03]  /*4c4b0*/  @P4 STG.E [R22.64], R42 ;  /* 0x0000002a16004986 */ /* 0x0003e6000c101904 */
[----:B---3--:R-:W-:Y:S01]  /*4c4c0*/  IMAD.WIDE R12, R25, 0x4, R162 ;  /* 0x00000004190c7825 */ /* 0x008fe200078e02a2 */
[----:B------:R-:W-:-:S03]  /*4c4d0*/  ISETP.GE.AND P3, PT, R0, c[0x0][0x17c], PT ;  /* 0x00005f0000007a0c */ /* 0x000fc60003f66270 */
[C---:B----4-:R-:W-:Y:S01]  /*4c4e0*/  IMAD.WIDE R16, R25.reuse, 0x4, R160 ;  /* 0x0000000419107825 */ /* 0x050fe200078e02a0 */
[----:B------:R2:W-:Y:S03]  /*4c4f0*/  @P0 STG.E [R8.64], R74 ;  /* 0x0000004a08000986 */ /* 0x0005e6000c101904 */
[----:B------:R-:W-:Y:S01]  /*4c500*/  IMAD.WIDE R20, R25, 0x4, R6 ;  /* 0x0000000419147825 */ /* 0x000fe200078e0206 */
[----:B------:R-:W-:Y:S01]  /*4c510*/  ISETP.LT.AND P4, PT, R99, c[0x0][0x178], !P1 ;  /* 0x00005e0063007a0c */ /* 0x000fe20004f81270 */
[----:B------:R3:W-:Y:S04]  /*4c520*/  @P6 STG.E [R12.64], R235 ;  /* 0x000000eb0c006986 */ /* 0x0007e8000c101904 */
[----:B------:R4:W-:Y:S01]  /*4c530*/  @P5 STG.E [R16.64], R19 ;  /* 0x0000001310005986 */ /* 0x0009e2000c101904 */
[----:B-1----:R-:W-:-:S03]  /*4c540*/  IMAD.WIDE R22, R25, 0x4, R4 ;  /* 0x0000000419167825 */ /* 0x002fc600078e0204 */
[----:B------:R1:W-:Y:S01]  /*4c550*/  @P2 STG.E [R20.64], R43 ;  /* 0x0000002b14002986 */ /* 0x0003e2000c101904 */
[----:B------:R-:W-:Y:S02]  /*4c560*/  ISETP.LT.AND P2, PT, R207, c[0x0][0x178], !P3 ;  /* 0x00005e00cf007a0c */ /* 0x000fe40005f41270 */
[----:B------:R-:W-:Y:S02]  /*4c570*/  IADD3 R0, R252, 0xdd, RZ ;  /* 0x000000ddfc007810 */ /* 0x000fe40007ffe0ff */
[----:B------:R-:W-:Y:S02]  /*4c580*/  IADD3 R25, R25, c[0x0][0x198], RZ ;  /* 0x0000660019197a10 */ /* 0x000fe40007ffe0ff */
[----:B------:R-:W-:Y:S02]  /*4c590*/  ISETP.LT.AND P0, PT, R138, c[0x0][0x178], !P3 ;  /* 0x00005e008a007a0c */ /* 0x000fe40005f01270 */
[----:B------:R-:W-:Y:S01]  /*4c5a0*/  ISETP.LT.AND P5, PT, R139, c[0x0][0x178], !P3 ;  /* 0x00005e008b007a0c */ /* 0x000fe20005fa1270 */
[----:B--2---:R-:W-:Y:S01]  /*4c5b0*/  IMAD.WIDE R8, R25, 0x4, R162 ;  /* 0x0000000419087825 */ /* 0x004fe200078e02a2 */
[----:B------:R-:W-:-:S02]  /*4c5c0*/  ISETP.GE.AND P1, PT, R0, c[0x0][0x17c], PT ;  /* 0x00005f0000007a0c */ /* 0x000fc40003f26270 */
[----:B------:R-:W-:Y:S01]  /*4c5d0*/  ISETP.LT.AND P3, PT, R99, c[0x0][0x178], !P3 ;  /* 0x00005e0063007a0c */ /* 0x000fe20005f61270 */
[----:B------:R-:W-:Y:S01]  /*4c5e0*/  @P4 STG.E [R22.64], R75 ;  /* 0x0000004b16004986 */ /* 0x000fe2000c101904 */
[----:B------:R-:W-:Y:S01]  /*4c5f0*/  ISETP.LT.AND P4, PT, R207, c[0x0][0x178], !P1 ;  /* 0x00005e00cf007a0c */ /* 0x000fe20004f81270 */
[C---:B---3--:R-:W-:Y:S01]  /*4c600*/  IMAD.WIDE R12, R25.reuse, 0x4, R160 ;  /* 0x00000004190c7825 */ /* 0x048fe200078e02a0 */
[C---:B------:R-:W-:Y:S01]  /*4c610*/  IADD3 R3, R25.reuse, c[0x0][0x198], RZ ;  /* 0x0000660019037a10 */ /* 0x040fe20007ffe0ff */
[----:B------:R2:W-:Y:S01]  /*4c620*/  @P2 STG.E [R8.64], R226 ;  /* 0x000000e208002986 */ /* 0x0005e2000c101904 */
[----:B------:R-:W-:Y:S01]  /*4c630*/  ISETP.LT.AND P2, PT, R138, c[0x0][0x178], !P1 ;  /* 0x00005e008a007a0c */ /* 0x000fe20004f41270 */
[----:B----4-:R-:W-:Y:S01]  /*4c640*/  IMAD.WIDE R16, R25, 0x4, R6 ;  /* 0x0000000419107825 */ /* 0x010fe200078e0206 */
[----:B------:R-:W-:-:S03]  /*4c650*/  IADD3 R0, R252, 0xde, RZ ;  /* 0x000000defc007810 */ /* 0x000fc60007ffe0ff */
[----:B------:R-:W-:Y:S01]  /*4c660*/  IMAD.WIDE R18, R25, 0x4, R4 ;  /* 0x0000000419127825 */ /* 0x000fe200078e0204 */
[----:B------:R-:W-:Y:S01]  /*4c670*/  @P0 STG.E [R12.64], R14 ;  /* 0x0000000e0c000986 */ /* 0x000fe2000c101904 */
[----:B------:R-:W-:Y:S02]  /*4c680*/  ISETP.GE.AND P6, PT, R0, c[0x0][0x17c], PT ;  /* 0x00005f0000007a0c */ /* 0x000fe40003fc6270 */
[----:B-1----:R-:W-:Y:S01]  /*4c690*/  IMAD.WIDE R20, R3, 0x4, R162 ;  /* 0x0000000403147825 */ /* 0x002fe200078e02a2 */
[----:B------:R1:W-:Y:S04]  /*4c6a0*/  @P5 STG.E [R16.64], R38 ;  /* 0x0000002610005986 */ /* 0x0003e8000c101904 */
[----:B------:R3:W-:Y:S01]  /*4c6b0*/  @P3 STG.E [R18.64], R70 ;  /* 0x0000004612003986 */ /* 0x0007e2000c101904 */
[----:B------:R-:W-:Y:S01]  /*4c6c0*/  ISETP.LT.AND P3, PT, R139, c[0x0][0x178], !P1 ;  /* 0x00005e008b007a0c */ /* 0x000fe20004f61270 */
[----:B--2---:R-:W-:Y:S01]  /*4c6d0*/  IMAD.WIDE R8, R3, 0x4, R160 ;  /* 0x0000000403087825 */ /* 0x004fe200078e02a0 */
[----:B------:R-:W-:Y:S01]  /*4c6e0*/  ISETP.LT.AND P1, PT, R99, c[0x0][0x178], !P1 ;  /* 0x00005e0063007a0c */ /* 0x000fe20004f21270 */
[----:B------:R2:W-:Y:S01]  /*4c6f0*/  @P4 STG.E [R20.64], R227 ;  /* 0x000000e314004986 */ /* 0x0005e2000c101904 */
[----:B------:R-:W-:-:S02]  /*4c700*/  ISETP.LT.AND P5, PT, R207, c[0x0][0x178], !P6 ;  /* 0x00005e00cf007a0c */ /* 0x000fc400077a1270 */
[----:B------:R-:W-:Y:S01]  /*4c710*/  ISETP.LT.AND P4, PT, R138, c[0x0][0x178], !P6 ;  /* 0x00005e008a007a0c */ /* 0x000fe20007781270 */
[----:B------:R4:W-:Y:S01]  /*4c720*/  @P2 STG.E [R8.64], R15 ;  /* 0x0000000f08002986 */ /* 0x0009e2000c101904 */
[C---:B------:R-:W-:Y:S01]  /*4c730*/  IADD3 R25, R3.reuse, c[0x0][0x198], RZ ;  /* 0x0000660003197a10 */ /* 0x040fe20007ffe0ff */
[C---:B-1----:R-:W-:Y:S02]  /*4c740*/  IMAD.WIDE R16, R3.reuse, 0x4, R6 ;  /* 0x0000000403107825 */ /* 0x042fe400078e0206 */
[----:B------:R-:W1:Y:S01]  /*4c750*/  LDS.128 R12, [R2] ;  /* 0x00000000020c7984 */ /* 0x000e620000000c00 */
[----:B------:R-:W-:Y:S01]  /*4c760*/  IADD3 R0, R252, 0xdf, RZ ;  /* 0x000000dffc007810 */ /* 0x000fe20007ffe0ff */
[----:B---3--:R-:W-:Y:S02]  /*4c770*/  IMAD.WIDE R18, R3, 0x4, R4 ;  /* 0x0000000403127825 */ /* 0x008fe400078e0204 */
[----:B------:R3:W-:Y:S02]  /*4c780*/  @P3 STG.E [R16.64], R39 ;  /* 0x0000002710003986 */ /* 0x0007e4000c101904 */
[C---:B--2---:R-:W-:Y:S01]  /*4c790*/  IMAD.WIDE R20, R25.reuse, 0x4, R162 ;  /* 0x0000000419147825 */ /* 0x044fe200078e02a2 */
        /* <DEDUP_REMOVED lines=8> */
[----:B------:R-:W-:Y:S02]  /*4c820*/  ISETP.LT.AND P4, PT, R138, c[0x0][0x178], !P0 ;  /* 0x00005e008a007a0c */ /* 0x000fe40004781270 */
[C---:B------:R-:W-:Y:S01]  /*4c830*/  IADD3 R27, R25.reuse, c[0x0][0x198], RZ ;  /* 0x00006600191b7a10 */ /* 0x040fe20007ffe0ff */
[----:B----4-:R-:W-:Y:S01]  /*4c840*/  IMAD.WIDE R8, R25, 0x4, R6 ;  /* 0x0000000419087825 */ /* 0x010fe200078e0206 */
[----:B------:R-:W-:-:S03]  /*4c850*/  IADD3 R3, R252, 0xe0, RZ ;  /* 0x000000e0fc037810 */ /* 0x000fc60007ffe0ff */
[----:B---3--:R-:W-:Y:S01]  /*4c860*/  IMAD.WIDE R16, R25, 0x4, R4 ;  /* 0x0000000419107825 */ /* 0x008fe200078e0204 */
[----:B------:R-:W-:-:S03]  /*4c870*/  ISETP.GE.AND P5, PT, R3, c[0x0][0x17c], PT ;  /* 0x00005f0003007a0c */ /* 0x000fc60003fa6270 */
[----:B--2---:R-:W-:Y:S01]  /*4c880*/  IMAD.WIDE R18, R27, 0x4, R162 ;  /* 0x000000041b127825 */ /* 0x004fe200078e02a2 */
[----:B------:R-:W-:Y:S01]  /*4c890*/  ISETP.LT.AND P2, PT, R139, c[0x0][0x178], !P0 ;  /* 0x00005e008b007a0c */ /* 0x000fe20004741270 */
[----:B------:R-:W-:Y:S02]  /*4c8a0*/  @P1 STG.E [R8.64], R34 ;  /* 0x0000002208001986 */ /* 0x000fe4000c101904 */
[----:B------:R-:W-:Y:S01]  /*4c8b0*/  IMAD.WIDE R20, R27, 0x4, R160 ;  /* 0x000000041b147825 */ /* 0x000fe200078e02a0 */
[----:B------:R-:W-:Y:S01]  /*4c8c0*/  ISETP.LT.AND P0, PT, R99, c[0x0][0x178], !P0 ;  /* 0x00005e0063007a0c */ /* 0x000fe20004701270 */
[----:B------:R2:W-:Y:S01]  /*4c8d0*/  @P6 STG.E [R16.64], R66 ;  /* 0x0000004210006986 */ /* 0x0005e2000c101904 */
[----:B------:R-:W-:-:S03]  /*4c8e0*/  LOP3.LUT R250, R2, 0x20, RZ, 0x3c, !PT ;  /* 0x0000002002fa7812 */ /* 0x000fc600078e3cff */
[----:B------:R3:W-:Y:S01]  /*4c8f0*/  @P3 STG.E [R18.64], R219 ;  /* 0x000000db12003986 */ /* 0x0007e2000c101904 */
[----:B------:R-:W-:-:S03]  /*4c900*/  ISETP.LT.AND P3, PT, R207, c[0x0][0x178], !P5 ;  /* 0x00005e00cf007a0c */ /* 0x000fc60006f61270 */
[----:B------:R4:W-:Y:S01]  /*4c910*/  @P4 STG.E [R20.64], R11 ;  /* 0x0000000b14004986 */ /* 0x0009e2000c101904 */
[----:B------:R-:W-:Y:S02]  /*4c920*/  ISETP.LT.AND P4, PT, R138, c[0x0][0x178], !P5 ;  /* 0x00005e008a007a0c */ /* 0x000fe40006f81270 */
[----:B------:R-:W-:Y:S02]  /*4c930*/  ISETP.LT.AND P6, PT, R139, c[0x0][0x178], !P5 ;  /* 0x00005e008b007a0c */ /* 0x000fe40006fc1270 */
[C---:B------:R-:W-:Y:S01]  /*4c940*/  IADD3 R29, R27.reuse, c[0x0][0x198], RZ ;  /* 0x000066001b1d7a10 */ /* 0x040fe20007ffe0ff */
[----:B-1----:R-:W-:Y:S01]  /*4c950*/  IMAD.WIDE R22, R27, 0x4, R6 ;  /* 0x000000041b167825 */ /* 0x002fe200078e0206 */
[----:B------:R-:W-:Y:S01]  /*4c960*/  ISETP.LT.AND P5, PT, R99, c[0x0][0x178], !P5 ;  /* 0x00005e0063007a0c */ /* 0x000fe20006fa1270 */
[----:B------:R-:W1:Y:S01]  /*4c970*/  LDS.128 R8, [R250] ;  /* 0x00000000fa087984 */ /* 0x000e620000000c00 */
[----:B------:R-:W-:Y:S01]  /*4c980*/  IADD3 R0, R252, 0xe1, RZ ;  /* 0x000000e1fc007810 */ /* 0x000fe20007ffe0ff */
[----:B------:R-:W-:-:S02]  /*4c990*/  IMAD.WIDE R24, R27, 0x4, R4 ;  /* 0x000000041b187825 */ /* 0x000fc400078e0204 */
[----:B------:R4:W-:Y:S02]  /*4c9a0*/  @P2 STG.E [R22.64], R35 ;  /* 0x0000002316002986 */ /* 0x0009e4000c101904 */
[----:B--2---:R-:W-:Y:S01]  /*4c9b0*/  IMAD.WIDE R16, R29, 0x4, R162 ;  /* 0x000000041d107825 */ /* 0x004fe200078e02a2 */
[----:B------:R-:W-:-:S03]  /*4c9c0*/  ISETP.GE.AND P1, PT, R0, c[0x0][0x17c], PT ;  /* 0x00005f0000007a0c */ /* 0x000fc60003f26270 */
[C---:B---3--:R-:W-:Y:S01]  /*4c9d0*/  IMAD.WIDE R18, R29.reuse, 0x4, R160 ;  /* 0x000000041d127825 */ /* 0x048fe200078e02a0 */
[----:B------:R2:W-:Y:S03]  /*4c9e0*/  @P0 STG.E [R24.64], R67 ;  /* 0x0000004318000986 */ /* 0x0005e6000c101904 */
[C---:B----4-:R-:W-:Y:S01]  /*4c9f0*/  IMAD.WIDE R20, R29.reuse, 0x4, R6 ;  /* 0x000000041d147825 */ /* 0x050fe200078e0206 */
[----:B------:R-:W-:Y:S01]  /*4ca00*/  IADD3 R3, R252, 0xe2, RZ ;  /* 0x000000e2fc037810 */ /* 0x000fe20007ffe0ff */
[----:B------:R-:W-:Y:S02]  /*4ca10*/  @P3 STG.E [R16.64], R124 ;  /* 0x0000007c10003986 */ /* 0x000fe4000c101904 */
[----:B------:R-:W-:Y:S01]  /*4ca20*/  IMAD.WIDE R22, R29, 0x4, R4 ;  /* 0x000000041d167825 */ /* 0x000fe200078e0204 */
[----:B------:R-:W-:Y:S01]  /*4ca30*/  ISETP.LT.AND P3, PT, R207, c[0x0][0x178], !P1 ;  /* 0x00005e00cf007a0c */ /* 0x000fe20004f61270 */
[----:B------:R-:W-:Y:S01]  /*4ca40*/  @P4 STG.E [R18.64], R156 ;  /* 0x0000009c12004986 */ /* 0x000fe2000c101904 */
[----:B------:R-:W-:-:S03]  /*4ca50*/  ISETP.LT.AND P4, PT, R138, c[0x0][0x178], !P1 ;  /* 0x00005e008a007a0c */ /* 0x000fc60004f81270 */
[----:B------:R3:W-:Y:S01]  /*4ca60*/  @P6 STG.E [R20.64], R176 ;  /* 0x000000b014006986 */ /* 0x0007e2000c101904 */
[----:B------:R-:W-:-:S03]  /*4ca70*/  ISETP.GE.AND P2, PT, R3, c[0x0][0x17c], PT ;  /* 0x00005f0003007a0c */ /* 0x000fc60003f46270 */
[----:B------:R4:W-:Y:S01]  /*4ca80*/  @P5 STG.E [R22.64], R12 ;  /* 0x0000000c16005986 */ /* 0x0009e2000c101904 */
[----:B------:R-:W-:Y:S02]  /*4ca90*/  ISETP.LT.AND P5, PT, R139, c[0x0][0x178], !P1 ;  /* 0x00005e008b007a0c */ /* 0x000fe40004fa1270 */
[----:B------:R-:W-:Y:S02]  /*4caa0*/  IADD3 R3, R29, c[0x0][0x198], RZ ;  /* 0x000066001d037a10 */ /* 0x000fe40007ffe0ff */
[----:B------:R-:W-:Y:S02]  /*4cab0*/  ISETP.LT.AND P1, PT, R99, c[0x0][0x178], !P1 ;  /* 0x00005e0063007a0c */ /* 0x000fe40004f21270 */
[----:B------:R-:W-:Y:S01]  /*4cac0*/  ISETP.LT.AND P6, PT, R207, c[0x0][0x178], !P2 ;  /* 0x00005e00cf007a0c */ /* 0x000fe200057c1270 */
[C---:B--2---:R-:W-:Y:S01]  /*4cad0*/  IMAD.WIDE R24, R3.reuse, 0x4, R162 ;  /* 0x0000000403187825 */ /* 0x044fe200078e02a2 */
[----:B------:R-:W-:-:S03]  /*4cae0*/  IADD3 R31, R3, c[0x0][0x198], RZ ;  /* 0x00006600031f7a10 */ /* 0x000fc60007ffe0ff */
[----:B------:R-:W-:Y:S01]  /*4caf0*/  IMAD.WIDE R26, R3, 0x4, R160 ;  /* 0x00000004031a7825 */ /* 0x000fe200078e02a0 */
[----:B------:R-:W-:-:S03]  /*4cb00*/  IADD3 R0, R252, 0xe3, RZ ;  /* 0x000000e3fc007810 */ /* 0x000fc60007ffe0ff */
[C---:B---3--:R-:W-:Y:S01]  /*4cb10*/  IMAD.WIDE R20, R3.reuse, 0x4, R6 ;  /* 0x0000000403147825 */ /* 0x048fe200078e0206 */
[----:B------:R2:W-:Y:S01]  /*4cb20*/  @P3 STG.E [R24.64], R125 ;  /* 0x0000007d18003986 */ /* 0x0005e2000c101904 */
[----:B------:R-:W-:Y:S02]  /*4cb30*/  LOP3.LUT R249, R2, 0x40, RZ, 0x3c, !PT ;  /* 0x0000004002f97812 */ /* 0x000fe400078e3cff */
[----:B------:R-:W-:Y:S01]  /*4cb40*/  IMAD.WIDE R28, R3, 0x4, R4 ;  /* 0x00000004031c7825 */ /* 0x000fe200078e0204 */
[----:B------:R-:W-:Y:S01]  /*4cb50*/  @P4 STG.E [R26.64], R157 ;  /* 0x0000009d1a004986 */ /* 0x000fe2000c101904 */
[----:B------:R-:W-:Y:S02]  /*4cb60*/  ISETP.GE.AND P0, PT, R0, c[0x0][0x17c], PT ;  /* 0x00005f0000007a0c */ /* 0x000fe40003f06270 */
[----:B----4-:R-:W-:Y:S01]  /*4cb70*/  IMAD.WIDE R22, R31, 0x4, R162 ;  /* 0x000000041f167825 */ /* 0x010fe200078e02a2 */
[----:B------:R-:W-:Y:S01]  /*4cb80*/  @P5 STG.E [R20.64], R177 ;  /* 0x000000b114005986 */ /* 0x000fe2000c101904 */
[----:B------:R-:W-:-:S03]  /*4cb90*/  ISETP.LT.AND P3, PT, R138, c[0x0][0x178], !P2 ;  /* 0x00005e008a007a0c */ /* 0x000fc60005761270 */
[----:B------:R3:W-:Y:S01]  /*4cba0*/  @P1 STG.E [R28.64], R13 ;  /* 0x0000000d1c001986 */ /* 0x0007e2000c101904 */
[----:B------:R-:W-:Y:S02]  /*4cbb0*/  ISETP.LT.AND P1, PT, R139, c[0x0][0x178], !P2 ;  /* 0x00005e008b007a0c */ /* 0x000fe40005721270 */
[----:B------:R-:W-:Y:S01]  /*4cbc0*/  ISETP.LT.AND P2, PT, R99, c[0x0][0x178], !P2 ;  /* 0x00005e0063007a0c */ /* 0x000fe20005741270 */
[----:B------:R-:W4:Y:S01]  /*4cbd0*/  LDS.128 R16, [R249] ;  /* 0x00000000f9107984 */ /* 0x000f220000000c00 */
[----:B------:R-:W-:-:S03]  /*4cbe0*/  ISETP.LT.AND P5, PT, R207, c[0x0][0x178], !P0 ;  /* 0x00005e00cf007a0c */ /* 0x000fc600047a1270 */
[----:B------:R1:W-:Y:S01]  /*4cbf0*/  @P6 STG.E [R22.64], R120 ;  /* 0x0000007816006986 */ /* 0x0003e2000c101904 */
[----:B------:R-:W-:Y:S02]  /*4cc00*/  ISETP.LT.AND P6, PT, R138, c[0x0][0x178], !P0 ;  /* 0x00005e008a007a0c */ /* 0x000fe400047c1270 */
[C---:B------:R-:W-:Y:S01]  /*4cc10*/  IADD3 R3, R31.reuse, c[0x0][0x198], RZ ;  /* 0x000066001f037a10 */ /* 0x040fe20007ffe0ff */
[----:B--2---:R-:W-:Y:S01]  /*4cc20*/  IMAD.WIDE R24, R31, 0x4, R160 ;  /* 0x000000041f187825 */ /* 0x004fe200078e02a0 */
[----:B------:R-:W-:-:S03]  /*4cc30*/  IADD3 R0, R252, 0xe4, RZ ;  /* 0x000000e4fc007810 */ /* 0x000fc60007ffe0ff */
[----:B---3--:R-:W-:Y:S01]  /*4cc40*/  IMAD.WIDE R12, R31, 0x4, R6 ;  /* 0x000000041f0c7825 */ /* 0x008fe200078e0206 */
[----:B------:R-:W-:-:S03]  /*4cc50*/  ISETP.GE.AND P4, PT, R0, c[0x0][0x17c], PT ;  /* 0x00005f0000007a0c */ /* 0x000fc60003f86270 */
[----:B------:R-:W-:Y:S01]  /*4cc60*/  IMAD.WIDE R20, R31, 0x4, R4 ;  /* 0x000000041f147825 */ /* 0x000fe200078e0204 */
[----:B------:R2:W-:Y:S03]  /*4cc70*/  @P3 STG.E [R24.64], R152 ;  /* 0x0000009818003986 */ /* 0x0005e6000c101904 */
[----:B-1----:R-:W-:Y:S01]  /*4cc80*/  IMAD.WIDE R22, R3, 0x4, R162 ;  /* 0x0000000403167825 */ /* 0x002fe200078e02a2 */
[----:B------:R-:W-:Y:S01]  /*4cc90*/  ISETP.LT.AND P3, PT, R139, c[0x0][0x178], !P0 ;  /* 0x00005e008b007a0c */ /* 0x000fe20004761270 */
[----:B------:R1:W-:Y:S02]  /*4cca0*/  @P1 STG.E [R12.64], R184 ;  /* 0x000000b80c001986 */ /* 0x0003e4000c101904 */
[----:B------:R-:W-:Y:S01]  /*4ccb0*/  IMAD.WIDE R26, R3, 0x4, R160 ;  /* 0x00000004031a7825 */ /* 0x000fe200078e02a0 */
[----:B------:R-:W-:Y:S01]  /*4ccc0*/  ISETP.LT.AND P0, PT, R99, c[0x0][0x178], !P0 ;  /* 0x00005e0063007a0c */ /* 0x000fe20004701270 */
[----:B------:R-:W-:Y:S01]  /*4ccd0*/  @P2 STG.E [R20.64], R8 ;  /* 0x0000000814002986 */ /* 0x000fe2000c101904 */
[----:B------:R-:W-:-:S02]  /*4cce0*/  LOP3.LUT R248, R2, 0x60, RZ, 0x3c, !PT ;  /* 0x0000006002f87812 */ /* 0x000fc400078e3cff */
[----:B------:R-:W-:Y:S01]  /*4ccf0*/  ISETP.LT.AND P2, PT, R207, c[0x0][0x178], !P4 ;  /* 0x00005e00cf007a0c */ /* 0x000fe20006741270 */
[----:B------:R-:W-:Y:S01]  /*4cd00*/  @P5 STG.E [R22.64], R121 ;  /* 0x0000007916005986 */ /* 0x000fe2000c101904 */
[----:B------:R-:W-:-:S03]  /*4cd10*/  ISETP.LT.AND P5, PT, R138, c[0x0][0x178], !P4 ;  /* 0x00005e008a007a0c */ /* 0x000fc600067a1270 */
[----:B------:R3:W-:Y:S01]  /*4cd20*/  @P6 STG.E [R26.64], R153 ;  /* 0x000000991a006986 */ /* 0x0007e2000c101904 */
[----:B------:R-:W-:Y:S02]  /*4cd30*/  ISETP.LT.AND P6, PT, R139, c[0x0][0x178], !P4 ;  /* 0x00005e008b007a0c */ /* 0x000fe400067c1270 */
[C---:B------:R-:W-:Y:S01]  /*4cd40*/  IADD3 R33, R3.reuse, c[0x0][0x198], RZ ;  /* 0x0000660003217a10 */ /* 0x040fe20007ffe0ff */
[----:B------:R-:W4:Y:S01]  /*4cd50*/  LDS.128 R20, [R248] ;  /* 0x00000000f8147984 */ /* 0x000f220000000c00 */
[----:B------:R-:W-:Y:S01]  /*4cd60*/  IADD3 R0, R252, 0xe5, RZ ;  /* 0x000000e5fc007810 */ /* 0x000fe20007ffe0ff */
[----:B--2---:R-:W-:-:S04]  /*4cd70*/  IMAD.WIDE R24, R3, 0x4, R6 ;  /* 0x0000000403187825 */ /* 0x004fc800078e0206 */
[----:B-1----:R-:W-:Y:S01]  /*4cd80*/  IMAD.WIDE R12, R3, 0x4, R4 ;  /* 0x00000004030c7825 */ /* 0x002fe200078e0204 */
[----:B------:R-:W-:-:S03]  /*4cd90*/  ISETP.GE.AND P1, PT, R0, c[0x0][0x17c], PT ;  /* 0x00005f0000007a0c */ /* 0x000fc60003f26270 */
[C---:B---3--:R-:W-:Y:S01]  /*4cda0*/  IMAD.WIDE R26, R33.reuse, 0x4, R162 ;  /* 0x00000004211a7825 */ /* 0x048fe200078e02a2 */
[----:B------:R1:W-:Y:S03]  /*4cdb0*/  @P3 STG.E [R24.64], R185 ;  /* 0x000000b918003986 */ /* 0x0003e6000c101904 */
[C---:B------:R-:W-:Y:S01]  /*4cdc0*/  IMAD.WIDE R28, R33.reuse, 0x4, R160 ;  /* 0x00000004211c7825 */ /* 0x040fe200078e02a0 */
[----:B------:R2:W-:Y:S03]  /*4cdd0*/  @P0 STG.E [R12.64], R9 ;  /* 0x000000090c000986 */ /* 0x0005e6000c101904 */
[----:B------:R-:W-:Y:S01]  /*4cde0*/  IMAD.WIDE R30, R33, 0x4, R6 ;  /* 0x00000004211e7825 */ /* 0x000fe200078e0206 */
[----:B------:R-:W-:Y:S01]  /*4cdf0*/  ISETP.LT.AND P4, PT, R99, c[0x0][0x178], !P4 ;  /* 0x00005e0063007a0c */ /* 0x000fe20006781270 */
[----:B------:R-:W-:Y:S01]  /*4ce00*/  @P2 STG.E [R26.64], R112 ;  /* 0x000000701a002986 */ /* 0x000fe2000c101904 */
[----:B------:R-:W-:-:S03]  /*4ce10*/  ISETP.LT.AND P0, PT, R207, c[0x0][0x178], !P1 ;  /* 0x00005e00cf007a0c */ /* 0x000fc60004f01270 */
[----:B------:R3:W-:Y:S01]  /*4ce20*/  @P5 STG.E [R28.64], R128 ;  /* 0x000000801c005986 */ /* 0x0007e2000c101904 */
[----:B------:R-:W-:Y:S01]  /*4ce30*/  ISETP.LT.AND P5, PT, R138, c[0x0][0x178], !P1 ;  /* 0x00005e008a007a0c */ /* 0x000fe20004fa1270 */
[----:B-1----:R-:W-:Y:S02]  /*4ce40*/  IMAD.WIDE R24, R33, 0x4, R4 ;  /* 0x0000000421187825 */ /* 0x002fe400078e0204 */
[----:B------:R1:W-:Y:S01]  /*4ce50*/  @P6 STG.E [R30.64], R192 ;  /* 0x000000c01e006986 */ /* 0x0003e2000c101904 */
[----:B------:R-:W-:Y:S02]  /*4ce60*/  ISETP.LT.AND P6, PT, R139, c[0x0][0x178], !P1 ;  /* 0x00005e008b007a0c */ /* 0x000fe40004fc1270 */
[----:B------:R-:W-:Y:S02]  /*4ce70*/  IADD3 R33, R33, c[0x0][0x198], RZ ;  /* 0x0000660021217a10 */ /* 0x000fe40007ffe0ff */
[----:B------:R-:W-:-:S03]  /*4ce80*/  IADD3 R0, R252, 0xe6, RZ ;  /* 0x000000e6fc007810 */ /* 0x000fc60007ffe0ff */
[----:B--2---:R-:W-:Y:S01]  /*4ce90*/  IMAD.WIDE R8, R33, 0x4, R162 ;  /* 0x0000000421087825 */ /* 0x004fe200078e02a2 */
[----:B------:R-:W-:-:S03]  /*4cea0*/  ISETP.GE.AND P3, PT, R0, c[0x0][0x17c], PT ;  /* 0x00005f0000007a0c */ /* 0x000fc60003f66270 */
[C---:B------:R-:W-:Y:S01]  /*4ceb0*/  IMAD.WIDE R12, R33.reuse, 0x4, R160 ;  /* 0x00000004210c7825 */ /* 0x040fe200078e02a0 */
[----:B----4-:R-:W-:Y:S03]  /*4cec0*/  @P4 STG.E [R24.64], R16 ;  /* 0x0000001018004986 */ /* 0x010fe6000c101904 */
[----:B---3--:R-:W-:Y:S01]  /*4ced0*/  IMAD.WIDE R28, R33, 0x4, R6 ;  /* 0x00000004211c7825 */ /* 0x008fe200078e0206 */
[----:B------:R-:W-:Y:S01]  /*4cee0*/  ISETP.LT.AND P1, PT, R99, c[0x0][0x178], !P1 ;  /* 0x00005e0063007a0c */ /* 0x000fe20004f21270 */
[----:B------:R2:W-:Y:S01]  /*4cef0*/  @P0 STG.E [R8.64], R113 ;  /* 0x0000007108000986 */ /* 0x0005e2000c101904 */
[----:B------:R-:W-:-:S03]  /*4cf00*/  ISETP.LT.AND P4, PT, R207, c[0x0][0x178], !P3 ;  /* 0x00005e00cf007a0c */ /* 0x000fc60005f81270 */
[----:B------:R3:W-:Y:S01]  /*4cf10*/  @P5 STG.E [R12.64], R129 ;  /* 0x000000810c005986 */ /* 0x0007e2000c101904 */
[----:B------:R-:W-:-:S03]  /*4cf20*/  ISETP.LT.AND P5, PT, R138, c[0x0][0x178], !P3 ;  /* 0x00005e008a007a0c */ /* 0x000fc60005fa1270 */
[----:B------:R4:W-:Y:S01]  /*4cf30*/  @P6 STG.E [R28.64], R193 ;  /* 0x000000c11c006986 */ /* 0x0009e2000c101904 */
[----:B------:R-:W-:Y:S02]  /*4cf40*/  ISETP.LT.AND P6, PT, R139, c[0x0][0x178], !P3 ;  /* 0x00005e008b007a0c */ /* 0x000fe40005fc1270 */
[C---:B------:R-:W-:Y:S01]  /*4cf50*/  IADD3 R3, R33.reuse, c[0x0][0x198], RZ ;  /* 0x0000660021037a10 */ /* 0x040fe20007ffe0ff */
[----:B-1----:R-:W-:Y:S01]  /*4cf60*/  IMAD.WIDE R30, R33, 0x4, R4 ;  /* 0x00000004211e7825 */ /* 0x002fe200078e0204 */
[----:B------:R-:W-:Y:S01]  /*4cf70*/  ISETP.LT.AND P3, PT, R99, c[0x0][0x178], !P3 ;  /* 0x00005e0063007a0c */ /* 0x000fe20005f61270 */
[----:B------:R-:W1:Y:S01]  /*4cf80*/  LDS.128 R24, [R2+0x800] ;  /* 0x0008000002187984 */ /* 0x000e620000000c00 */
[----:B------:R-:W-:Y:S01]  /*4cf90*/  IADD3 R0, R252, 0xe7, RZ ;  /* 0x000000e7fc007810 */ /* 0x000fe20007ffe0ff */
[----:B------:R-:W-:-:S04]  /*4cfa0*/  IMAD.WIDE R32, R3, 0x4, R162 ;  /* 0x0000000403207825 */ /* 0x000fc800078e02a2 */
[C---:B--2---:R-:W-:Y:S01]  /*4cfb0*/  IMAD.WIDE R8, R3.reuse, 0x4, R160 ;  /* 0x0000000403087825 */ /* 0x044fe200078e02a0 */
[----:B------:R-:W-:Y:S01]  /*4cfc0*/  ISETP.GE.AND P2, PT, R0, c[0x0][0x17c], PT ;  /* 0x00005f0000007a0c */ /* 0x000fe20003f46270 */
[----:B------:R2:W-:Y:S02]  /*4cfd0*/  @P1 STG.E [R30.64], R17 ;  /* 0x000000111e001986 */ /* 0x0005e4000c101904 */
[C---:B---3--:R-:W-:Y:S02]  /*4cfe0*/  IMAD.WIDE R12, R3.reuse, 0x4, R6 ;  /* 0x00000004030c7825 */ /* 0x048fe400078e0206 */
[----:B------:R-:W-:Y:S02]  /*4cff0*/  @P4 STG.E [R32.64], R116 ;  /* 0x0000007420004986 */ /* 0x000fe4000c101904 */
[----:B----4-:R-:W-:Y:S02]  /*4d000*/  IMAD.WIDE R28, R3, 0x4, R4 ;  /* 0x00000004031c7825 */ /* 0x010fe400078e0204 */
[----:B------:R3:W-:Y:S01]  /*4d010*/  @P5 STG.E [R8.64], R144 ;  /* 0x0000009008005986 */ /* 0x0007e2000c101904 */
[----:B------:R-:W-:-:S03]  /*4d020*/  ISETP.LT.AND P4, PT, R207, c[0x0][0x178], !P2 ;  /* 0x00005e00cf007a0c */ /* 0x000fc60005781270 */
[----:B------:R4:W-:Y:S01]  /*4d030*/  @P6 STG.E [R12.64], R200 ;  /* 0x000000c80c006986 */ /* 0x0009e2000c101904 */
[----:B------:R-:W-:-:S03]  /*4d040*/  ISETP.LT.AND P5, PT, R139, c[0x0][0x178], !P2 ;  /* 0x00005e008b007a0c */ /* 0x000fc600057a1270 */
[----:B------:R-:W-:Y:S01]  /*4d050*/  @P3 STG.E [R28.64], R20 ;  /* 0x000000141c003986 */ /* 0x000fe2000c101904 */
[----:B------:R-:W-:Y:S02]  /*4d060*/  ISETP.LT.AND P3, PT, R138, c[0x0][0x178], !P2 ;  /* 0x00005e008a007a0c */ /* 0x000fe40005761270 */
[----:B------:R-:W-:Y:S01]  /*4d070*/  IADD3 R35, R3, c[0x0][0x198], RZ ;  /* 0x0000660003237a10 */ /* 0x000fe20007ffe0ff */
[----:B------:R-:W1:Y:S01]  /*4d080*/  LDS.128 R28, [R250+0x800] ;  /* 0x00080000fa1c7984 */ /* 0x000e620000000c00 */
[----:B------:R-:W-:-:S03]  /*4d090*/  IADD3 R0, R252, 0xe8, RZ ;  /* 0x000000e8fc007810 */ /* 0x000fc60007ffe0ff */
[----:B--2---:R-:W-:Y:S01]  /*4d0a0*/  IMAD.WIDE R16, R35, 0x4, R162 ;  /* 0x0000000423107825 */ /* 0x004fe200078e02a2 */
[----:B------:R-:W-:-:S03]  /*4d0b0*/  ISETP.GE.AND P0, PT, R0, c[0x0][0x17c], PT ;  /* 0x00005f0000007a0c */ /* 0x000fc60003f06270 */
[----:B------:R-:W-:Y:S01]  /*4d0c0*/  IMAD.WIDE R2, R35, 0x4, R160 ;  /* 0x0000000423027825 */ /* 0x000fe200078e02a0 */
[----:B------:R-:W-:-:S03]  /*4d0d0*/  ISETP.LT.AND P2, PT, R99, c[0x0][0x178], !P2 ;  /* 0x00005e0063007a0c */ /* 0x000fc60005741270 */
[----:B---3--:R-:W-:Y:S01]  /*4d0e0*/  IMAD.WIDE R8, R35, 0x4, R6 ;  /* 0x0000000423087825 */ /* 0x008fe200078e0206 */
[----:B------:R2:W-:Y:S01]  /*4d0f0*/  @P4 STG.E [R16.64], R117 ;  /* 0x0000007510004986 */ /* 0x0005e2000c101904 */
[----:B------:R-:W-:-:S03]  /*4d100*/  ISETP.LT.AND P6, PT, R207, c[0x0][0x178], !P0 ;  /* 0x00005e00cf007a0c */ /* 0x000fc600047c1270 */
[----:B------:R3:W-:Y:S01]  /*4d110*/  @P3 STG.E [R2.64], R145 ;  /* 0x0000009102003986 */ /* 0x0007e2000c101904 */
[----:B------:R-:W-:-:S03]  /*4d120*/  ISETP.LT.AND P3, PT, R138, c[0x0][0x178], !P0 ;  /* 0x00005e008a007a0c */ /* 0x000fc60004761270 */
[----:B------:R1:W-:Y:S01]  /*4d130*/  @P5 STG.E [R8.64], R201 ;  /* 0x000000c908005986 */ /* 0x0003e2000c101904 */
[----:B------:R-:W-:Y:S02]  /*4d140*/  ISETP.LT.AND P5, PT, R139, c[0x0][0x178], !P0 ;  /* 0x00005e008b007a0c */ /* 0x000fe400047a1270 */
[C---:B------:R-:W-:Y:S01]  /*4d150*/  IADD3 R37, R35.reuse, c[0x0][0x198], RZ ;  /* 0x0000660023257a10 */ /* 0x040fe20007ffe0ff */
[----:B----4-:R-:W-:Y:S01]  /*4d160*/  IMAD.WIDE R12, R35, 0x4, R4 ;  /* 0x00000004230c7825 */ /* 0x010fe200078e0204 */
[----:B------:R-:W-:-:S03]  /*4d170*/  IADD3 R0, R252, 0xe9, RZ ;  /* 0x000000e9fc007810 */ /* 0x000fc60007ffe0ff */
[----:B------:R-:W-:Y:S01]  /*4d180*/  IMAD.WIDE R32, R37, 0x4, R162 ;  /* 0x0000000425207825 */ /* 0x000fe200078e02a2 */
[----:B------:R-:W-:-:S03]  /*4d190*/  ISETP.GE.AND P1, PT, R0, c[0x0][0x17c], PT ;  /* 0x00005f0000007a0c */ /* 0x000fc60003f26270 */
[C---:B--2---:R-:W-:Y:S01]  /*4d1a0*/  IMAD.WIDE R16, R37.reuse, 0x4, R160 ;  /* 0x0000000425107825 */ /* 0x044fe200078e02a0 */
[----:B------:R2:W-:Y:S03]  /*4d1b0*/  @P2 STG.E [R12.64], R21 ;  /* 0x000000150c002986 */ /* 0x0005e6000c101904 */
[----:B---3--:R-:W-:Y:S01]  /*4d1c0*/  IMAD.WIDE R2, R37, 0x4, R6 ;  /* 0x0000000425027825 */ /* 0x008fe200078e0206 */
[----:B------:R-:W-:Y:S01]  /*4d1d0*/  @P6 STG.E [R32.64], R108 ;  /* 0x0000006c20006986 */ /* 0x000fe2000c101904 */
[----:B------:R-:W-:Y:S02]  /*4d1e0*/  ISETP.LT.AND P0, PT, R99, c[0x0][0x178], !P0 ;  /* 0x00005e0063007a0c */ /* 0x000fe40004701270 */
[----:B------:R-:W-:Y:S01]  /*4d1f0*/  ISETP.LT.AND P6, PT, R207, c[0x0][0x178], !P1 ;  /* 0x00005e00cf007a0c */ /* 0x000fe20004fc1270 */
[----:B------:R3:W-:Y:S01]  /*4d200*/  @P3 STG.E [R16.64], R140 ;  /* 0x0000008c10003986 */ /* 0x0007e2000c101904 */
[----:B------:R-:W-:-:S03]  /*4d210*/  ISETP.LT.AND P3, PT, R138, c[0x0][0x178], !P1 ;  /* 0x00005e008a007a0c */ /* 0x000fc60004f61270 */
[----:B------:R4:W-:Y:S01]  /*4d220*/  @P5 STG.E [R2.64], R180 ;  /* 0x000000b402005986 */ /* 0x0009e2000c101904 */
[----:B------:R-:W-:Y:S02]  /*4d230*/  ISETP.LT.AND P5, PT, R139, c[0x0][0x178], !P1 ;  /* 0x00005e008b007a0c */ /* 0x000fe40004fa1270 */
[----:B------:R-:W-:Y:S02]  /*4d240*/  IADD3 R35, R37, c[0x0][0x198], RZ ;  /* 0x0000660025237a10 */ /* 0x000fe40007ffe0ff */
        /* <DEDUP_REMOVED lines=9> */
[----:B------:R2:W-:Y:S02]  /*4d2e0*/  @P6 STG.E [R12.64], R109 ;  /* 0x0000006d0c006986 */ /* 0x0005e4000c101904 */
[----:B----4-:R-:W-:Y:S01]  /*4d2f0*/  IMAD.WIDE R2, R35, 0x4, R4 ;  /* 0x0000000423027825 */ /* 0x010fe200078e0204 */
[----:B------:R-:W-:Y:S01]  /*4d300*/  ISETP.GE.AND P2, PT, R0, c[0x0][0x17c], PT ;  /* 0x00005f0000007a0c */ /* 0x000fe20003f46270 */
[----:B------:R3:W-:Y:S01]  /*4d310*/  @P3 STG.E [R16.64], R141 ;  /* 0x0000008d10003986 */ /* 0x0007e2000c101904 */
[----:B------:R-:W-:-:S02]  /*4d320*/  ISETP.LT.AND P0, PT, R207, c[0x0][0x178], !P4 ;  /* 0x00005e00cf007a0c */ /* 0x000fc40006701270 */
[----:B------:R-:W-:Y:S01]  /*4d330*/  ISETP.LT.AND P6, PT, R138, c[0x0][0x178], !P4 ;  /* 0x00005e008a007a0c */ /* 0x000fe200067c1270 */
[----:B------:R-:W-:Y:S01]  /*4d340*/  @P5 STG.E [R20.64], R181 ;  /* 0x000000b514005986 */ /* 0x000fe2000c101904 */
[----:B------:R-:W-:-:S03]  /*4d350*/  IADD3 R37, R35, c[0x0][0x198], RZ ;  /* 0x0000660023257a10 */ /* 0x000fc60007ffe0ff */
[----:B------:R4:W-:Y:S01]  /*4d360*/  @P1 STG.E [R2.64], R25 ;  /* 0x0000001902001986 */ /* 0x0009e2000c101904 */
[----:B------:R-:W-:Y:S02]  /*4d370*/  ISETP.LT.AND P1, PT, R139, c[0x0][0x178], !P4 ;  /* 0x00005e008b007a0c */ /* 0x000fe40006721270 */
[----:B------:R-:W-:Y:S01]  /*4d380*/  ISETP.LT.AND P4, PT, R99, c[0x0][0x178], !P4 ;  /* 0x00005e0063007a0c */ /* 0x000fe20006781270 */
[----:B------:R-:W4:Y:S01]  /*4d390*/  LDS.128 R32, [R249+0x800] ;  /* 0x00080000f9207984 */ /* 0x000f220000000c00 */
[----:B------:R-:W-:Y:S01]  /*4d3a0*/  ISETP.LT.AND P5, PT, R207, c[0x0][0x178], !P2 ;  /* 0x00005e00cf007a0c */ /* 0x000fe200057a1270 */
[C---:B-1----:R-:W-:Y:S01]  /*4d3b0*/  IMAD.WIDE R8, R37.reuse, 0x4, R162 ;  /* 0x0000000425087825 */ /* 0x042fe200078e02a2 */
[C---:B------:R-:W-:Y:S02]  /*4d3c0*/  IADD3 R39, R37.reuse, c[0x0][0x198], RZ ;  /* 0x0000660025277a10 */ /* 0x040fe40007ffe0ff */
[----:B------:R-:W-:Y:S01]  /*4d3d0*/  IADD3 R0, R252, 0xec, RZ ;  /* 0x000000ecfc007810 */ /* 0x000fe20007ffe0ff */
[C---:B--2---:R-:W-:Y:S01]  /*4d3e0*/  IMAD.WIDE R12, R37.reuse, 0x4, R160 ;  /* 0x00000004250c7825 */ /* 0x044fe200078e02a0 */
[----:B------:R1:W-:Y:S03]  /*4d3f0*/  @P0 STG.E [R8.64], R104 ;  /* 0x0000006808000986 */ /* 0x0003e6000c101904 */
[----:B---3--:R-:W-:Y:S01]  /*4d400*/  IMAD.WIDE R16, R37, 0x4, R6 ;  /* 0x0000000425107825 */ /* 0x008fe200078e0206 */
[----:B------:R-:W-:-:S03]  /*4d410*/  ISETP.GE.AND P3, PT, R0, c[0x0][0x17c], PT ;  /* 0x00005f0000007a0c */ /* 0x000fc60003f66270 */
[----:B----4-:R-:W-:Y:S01]  /*4d420*/  IMAD.WIDE R2, R37, 0x4, R4 ;  /* 0x0000000425027825 */ /* 0x010fe200078e0204 */
[----:B------:R2:W-:Y:S03]  /*4d430*/  @P6 STG.E [R12.64], R148 ;  /* 0x000000940c006986 */ /* 0x0005e6000c101904 */
[----:B------:R-:W-:Y:S01]  /*4d440*/  IMAD.WIDE R20, R39, 0x4, R162 ;  /* 0x0000000427147825 */ /* 0x000fe200078e02a2 */
[C---:B------:R-:W-:Y:S01]  /*4d450*/  ISETP.LT.AND P6, PT, R138.reuse, c[0x0][0x178], !P2 ;  /* 0x00005e008a007a0c */ /* 0x040fe200057c1270 */
[----:B------:R-:W-:Y:S01]  /*4d460*/  @P1 STG.E [R16.64], R188 ;  /* 0x000000bc10001986 */ /* 0x000fe2000c101904 */
[----:B------:R-:W-:Y:S02]  /*4d470*/  ISETP.LT.AND P1, PT, R139, c[0x0][0x178], !P2 ;  /* 0x00005e008b007a0c */ /* 0x000fe40005721270 */
[----:B------:R-:W-:Y:S01]  /*4d480*/  ISETP.LT.AND P2, PT, R99, c[0x0][0x178], !P2 ;  /* 0x00005e0063007a0c */ /* 0x000fe20005741270 */
[----:B------:R3:W-:Y:S01]  /*4d490*/  @P4 STG.E [R2.64], R28 ;  /* 0x0000001c02004986 */ /* 0x0007e2000c101904 */
[----:B------:R-:W-:-:S03]  /*4d4a0*/  ISETP.LT.AND P4, PT, R138, c[0x0][0x178], !P3 ;  /* 0x00005e008a007a0c */ /* 0x000fc60005f81270 */
[----:B------:R4:W-:Y:S01]  /*4d4b0*/  @P5 STG.E [R20.64], R105 ;  /* 0x0000006914005986 */ /* 0x0009e2000c101904 */
[----:B------:R-:W-:Y:S02]  /*4d4c0*/  ISETP.LT.AND P5, PT, R207, c[0x0][0x178], !P3 ;  /* 0x00005e00cf007a0c */ /* 0x000fe40005fa1270 */
[C---:B------:R-:W-:Y:S01]  /*4d4d0*/  IADD3 R25, R39.reuse, c[0x0][0x198], RZ ;  /* 0x0000660027197a10 */ /* 0x040fe20007ffe0ff */
[----:B-1----:R-:W-:Y:S01]  /*4d4e0*/  IMAD.WIDE R8, R39, 0x4, R160 ;  /* 0x0000000427087825 */ /* 0x002fe200078e02a0 */
[----:B------:R-:W-:-:S03]  /*4d4f0*/  IADD3 R0, R252, 0xed, RZ ;  /* 0x000000edfc007810 */ /* 0x000fc60007ffe0ff */
[----:B--2---:R-:W-:-:S04]  /*4d500*/  IMAD.WIDE R12, R39, 0x4, R6 ;  /* 0x00000004270c7825 */ /* 0x004fc800078e0206 */
[----:B---3--:R-:W-:Y:S02]  /*4d510*/  IMAD.WIDE R2, R39, 0x4, R4 ;  /* 0x0000000427027825 */ /* 0x008fe400078e0204 */
[----:B------:R-:W1:Y:S02]  /*4d520*/  LDS.128 R36, [R248+0x800] ;  /* 0x00080000f8247984 */ /* 0x000e640000000c00 */
[C---:B------:R-:W-:Y:S01]  /*4d530*/  IMAD.WIDE R16, R25.reuse, 0x4, R162 ;  /* 0x0000000419107825 */ /* 0x040fe200078e02a2 */
[----:B------:R-:W-:Y:S01]  /*4d540*/  ISETP.GE.AND P0, PT, R0, c[0x0][0x17c], PT ;  /* 0x00005f0000007a0c */ /* 0x000fe20003f06270 */
[----:B------:R2:W-:Y:S02]  /*4d550*/  @P6 STG.E [R8.64], R149 ;  /* 0x0000009508006986 */ /* 0x0005e4000c101904 */
[----:B----4-:R-:W-:Y:S02]  /*4d560*/  IMAD.WIDE R20, R25, 0x4, R160 ;  /* 0x0000000419147825 */ /* 0x010fe400078e02a0 */
[----:B------:R-:W-:Y:S01]  /*4d570*/  @P1 STG.E [R12.64], R189 ;  /* 0x000000bd0c001986 */ /* 0x000fe2000c101904 */
[----:B------:R-:W-:-:S02]  /*4d580*/  ISETP.LT.AND P1, PT, R139, c[0x0][0x178], !P3 ;  /* 0x00005e008b007a0c */ /* 0x000fc40005f21270 */
        /* <DEDUP_REMOVED lines=12> */
[C---:B------:R-:W-:Y:S01]  /*4d650*/  IMAD.WIDE R12, R41.reuse, 0x4, R162 ;  /* 0x00000004290c7825 */ /* 0x040fe200078e02a2 */
[----:B------:R-:W-:Y:S03]  /*4d660*/  @P1 STG.E [R8.64], R196 ;  /* 0x000000c408001986 */ /* 0x000fe6000c101904 */
[C---:B----4-:R-:W-:Y:S01]  /*4d670*/  IMAD.WIDE R16, R41.reuse, 0x4, R160 ;  /* 0x0000000429107825 */ /* 0x050fe200078e02a0 */
[----:B------:R-:W-:Y:S01]  /*4d680*/  IADD3 R0, R252, 0xef, RZ ;  /* 0x000000effc007810 */ /* 0x000fe20007ffe0ff */
[----:B------:R2:W-:Y:S02]  /*4d690*/  @P3 STG.E [R2.64], R32 ;  /* 0x0000002002003986 */ /* 0x0005e4000c101904 */
[----:B-1----:R-:W-:Y:S02]  /*4d6a0*/  IMAD.WIDE R20, R41, 0x4, R6 ;  /* 0x0000000429147825 */ /* 0x002fe400078e0206 */
[----:B------:R1:W-:Y:S01]  /*4d6b0*/  @P5 STG.E [R12.64], R101 ;  /* 0x000000650c005986 */ /* 0x0003e2000c101904 */
[----:B------:R-:W-:-:S03]  /*4d6c0*/  ISETP.LT.AND P0, PT, R99, c[0x0][0x178], !P0 ;  /* 0x00005e0063007a0c */ /* 0x000fc60004701270 */
[----:B------:R3:W-:Y:S01]  /*4d6d0*/  @P4 STG.E [R16.64], R133 ;  /* 0x0000008510004986 */ /* 0x0007e2000c101904 */
[----:B------:R-:W-:-:S03]  /*4d6e0*/  ISETP.GE.AND P1, PT, R0, c[0x0][0x17c], PT ;  /* 0x00005f0000007a0c */ /* 0x000fc60003f26270 */
[----:B------:R4:W-:Y:S01]  /*4d6f0*/  @P2 STG.E [R20.64], R197 ;  /* 0x000000c514002986 */ /* 0x0009e2000c101904 */
[----:B------:R-:W-:Y:S01]  /*4d700*/  ISETP.LT.AND P2, PT, R207, c[0x0][0x178], !P6 ;  /* 0x00005e00cf007a0c */ /* 0x000fe20007741270 */
[----:B------:R-:W-:Y:S01]  /*4d710*/  IMAD.WIDE R24, R41, 0x4, R4 ;  /* 0x0000000429187825 */ /* 0x000fe200078e0204 */
[----:B------:R-:W-:Y:S02]  /*4d720*/  ISETP.LT.AND P4, PT, R138, c[0x0][0x178], !P6 ;  /* 0x00005e008a007a0c */ /* 0x000fe40007781270 */
[----:B------:R-:W-:Y:S02]  /*4d730*/  ISETP.LT.AND P3, PT, R139, c[0x0][0x178], !P6 ;  /* 0x00005e008b007a0c */ /* 0x000fe40007761270 */
[----:B------:R-:W-:Y:S02]  /*4d740*/  IADD3 R41, R41, c[0x0][0x198], RZ ;  /* 0x0000660029297a10 */ /* 0x000fe40007ffe0ff */
[----:B------:R-:W-:Y:S02]  /*4d750*/  ISETP.LT.AND P6, PT, R99, c[0x0][0x178], !P6 ;  /* 0x00005e0063007a0c */ /* 0x000fe400077c1270 */
[----:B------:R-:W-:Y:S01]  /*4d760*/  ISETP.LT.AND P5, PT, R207, c[0x0][0x178], !P1 ;  /* 0x00005e00cf007a0c */ /* 0x000fe20004fa1270 */
[C---:B--2---:R-:W-:Y:S01]  /*4d770*/  IMAD.WIDE R2, R41.reuse, 0x4, R162 ;  /* 0x0000000429027825 */ /* 0x044fe200078e02a2 */
[----:B------:R-:W-:-:S03]  /*4d780*/  IADD3 R29, R41, c[0x0][0x198], RZ ;  /* 0x00006600291d7a10 */ /* 0x000fc60007ffe0ff */
[C---:B------:R-:W-:Y:S01]  /*4d790*/  IMAD.WIDE R8, R41.reuse, 0x4, R160 ;  /* 0x0000000429087825 */ /* 0x040fe200078e02a0 */
[----:B------:R-:W-:Y:S01]  /*4d7a0*/  IADD3 R0, R252, 0xf0, RZ ;  /* 0x000000f0fc007810 */ /* 0x000fe20007ffe0ff */
[----:B------:R2:W-:Y:S02]  /*4d7b0*/  @P0 STG.E [R24.64], R33 ;  /* 0x0000002118000986 */ /* 0x0005e4000c101904 */
[C---:B-1----:R-:W-:Y:S02]  /*4d7c0*/  IMAD.WIDE R12, R41.reuse, 0x4, R6 ;  /* 0x00000004290c7825 */ /* 0x042fe400078e0206 */
[----:B------:R1:W-:Y:S02]  /*4d7d0*/  @P2 STG.E [R2.64], R96 ;  /* 0x0000006002002986 */ /* 0x0003e4000c101904 */
[----:B---3--:R-:W-:Y:S01]  /*4d7e0*/  IMAD.WIDE R16, R41, 0x4, R4 ;  /* 0x0000000429107825 */ /* 0x008fe200078e0204 */
[----:B------:R-:W-:Y:S01]  /*4d7f0*/  ISETP.GE.AND P0, PT, R0, c[0x0][0x17c], PT ;  /* 0x00005f0000007a0c */ /* 0x000fe20003f06270 */
[----:B------:R3:W-:Y:S02]  /*4d800*/  @P4 STG.E [R8.64], R136 ;  /* 0x0000008808004986 */ /* 0x0007e4000c101904 */
[----:B----4-:R-:W-:-:S02]  /*4d810*/  IMAD.WIDE R20, R29, 0x4, R162 ;  /* 0x000000041d147825 */ /* 0x010fc400078e02a2 */
[----:B------:R4:W-:Y:S01]  /*4d820*/  @P3 STG.E [R12.64], R204 ;  /* 0x000000cc0c003986 */ /* 0x0009e2000c101904 */
[----:B------:R-:W-:Y:S02]  /*4d830*/  ISETP.LT.AND P3, PT, R138, c[0x0][0x178], !P1 ;  /* 0x00005e008a007a0c */ /* 0x000fe40004f61270 */
[----:B------:R-:W-:Y:S01]  /*4d840*/  ISETP.LT.AND P4, PT, R139, c[0x0][0x178], !P1 ;  /* 0x00005e008b007a0c */ /* 0x000fe20004f81270 */
[----:B------:R3:W-:Y:S01]  /*4d850*/  @P6 STG.E [R16.64], R36 ;  /* 0x0000002410006986 */ /* 0x0007e2000c101904 */
[----:B------:R-:W-:-:S03]  /*4d860*/  ISETP.LT.AND P6, PT, R207, c[0x0][0x178], !P0 ;  /* 0x00005e00cf007a0c */ /* 0x000fc600047c1270 */
[----:B------:R4:W-:Y:S01]  /*4d870*/  @P5 STG.E [R20.64], R97 ;  /* 0x0000006114005986 */ /* 0x0009e2000c101904 */
[----:B------:R-:W-:Y:S02]  /*4d880*/  ISETP.LT.AND P5, PT, R99, c[0x0][0x178], !P1 ;  /* 0x00005e0063007a0c */ /* 0x000fe40004fa1270 */
[----:B------:R-:W-:Y:S02]  /*4d890*/  ISETP.LT.AND P1, PT, R138, c[0x0][0x178], !P0 ;  /* 0x00005e008a007a0c */ /* 0x000fe40004721270 */
[C---:B--2---:R-:W-:Y:S01]  /*4d8a0*/  IADD3 R25, R29.reuse, c[0x0][0x198], RZ ;  /* 0x000066001d197a10 */ /* 0x044fe20007ffe0ff */
[----:B-1----:R-:W-:Y:S01]  /*4d8b0*/  IMAD.WIDE R2, R29, 0x4, R160 ;  /* 0x000000041d027825 */ /* 0x002fe200078e02a0 */
[----:B------:R-:W-:-:S03]  /*4d8c0*/  IADD3 R0, R252, 0xf1, RZ ;  /* 0x000000f1fc007810 */ /* 0x000fc60007ffe0ff */
[C---:B---3--:R-:W-:Y:S01]  /*4d8d0*/  IMAD.WIDE R8, R29.reuse, 0x4, R6 ;  /* 0x000000041d087825 */ /* 0x048fe200078e0206 */
[----:B------:R1:W-:Y:S03]  /*4d8e0*/  @P3 STG.E [R2.64], R137 ;  /* 0x0000008902003986 */ /* 0x0003e6000c101904 */
[----:B----4-:R-:W-:Y:S01]  /*4d8f0*/  IMAD.WIDE R12, R29, 0x4, R4 ;  /* 0x000000041d0c7825 */ /* 0x010fe200078e0204 */
[----:B------:R-:W-:-:S03]  /*4d900*/  ISETP.GE.AND P2, PT, R0, c[0x0][0x17c], PT ;  /* 0x00005f0000007a0c */ /* 0x000fc60003f46270 */
[C---:B------:R-:W-:Y:S01]  /*4d910*/  IMAD.WIDE R16, R25.reuse, 0x4, R162 ;  /* 0x0000000419107825 */ /* 0x040fe200078e02a2 */
[----:B------:R2:W-:Y:S03]  /*4d920*/  @P4 STG.E [R8.64], R205 ;  /* 0x000000cd08004986 */ /* 0x0005e6000c101904 */
[----:B------:R-:W-:Y:S01]  /*4d930*/  IMAD.WIDE R20, R25, 0x4, R160 ;  /* 0x0000000419147825 */ /* 0x000fe200078e02a0 */
[----:B------:R3:W-:Y:S01]  /*4d940*/  @P5 STG.E [R12.64], R37 ;  /* 0x000000250c005986 */ /* 0x0007e2000c101904 */
[----:B------:R-:W-:Y:S02]  /*4d950*/  ISETP.LT.AND P5, PT, R139, c[0x0][0x178], !P0 ;  /* 0x00005e008b007a0c */ /* 0x000fe400047a1270 */
[----:B------:R-:W-:Y:S01]  /*4d960*/  ISETP.LT.AND P0, PT, R99, c[0x0][0x178], !P0 ;  /* 0x00005e0063007a0c */ /* 0x000fe20004701270 */
[----:B------:R4:W-:Y:S01]  /*4d970*/  @P6 STG.E [R16.64], R126 ;  /* 0x0000007e10006986 */ /* 0x0009e2000c101904 */
[----:B------:R-:W-:-:S03]  /*4d980*/  ISETP.LT.AND P3, PT, R138, c[0x0][0x178], !P2 ;  /* 0x00005e008a007a0c */ /* 0x000fc60005761270 */
[----:B------:R3:W-:Y:S01]  /*4d990*/  @P1 STG.E [R20.64], R158 ;  /* 0x0000009e14001986 */ /* 0x0007e2000c101904 */
[----:B------:R-:W-:Y:S01]  /*4d9a0*/  ISETP.LT.AND P1, PT, R207, c[0x0][0x178], !P2 ;  /* 0x00005e00cf007a0c */ /* 0x000fe20005721270 */
[----:B-1----:R-:W-:Y:S01]  /*4d9b0*/  IMAD.WIDE R2, R25, 0x4, R6 ;  /* 0x0000000419027825 */ /* 0x002fe200078e0206 */
[----:B------:R-:W-:-:S03]  /*4d9c0*/  ISETP.LT.AND P6, PT, R139, c[0x0][0x178], !P2 ;  /* 0x00005e008b007a0c */ /* 0x000fc600057c1270 */
[C---:B--2---:R-:W-:Y:S01]  /*4d9d0*/  IMAD.WIDE R8, R25.reuse, 0x4, R4 ;  /* 0x0000000419087825 */ /* 0x044fe200078e0204 */
[----:B------:R-:W-:Y:S02]  /*4d9e0*/  IADD3 R25, R25, c[0x0][0x198], RZ ;  /* 0x0000660019197a10 */ /* 0x000fe40007ffe0ff */
[----:B------:R-:W-:-:S03]  /*4d9f0*/  IADD3 R24, R252, 0xf2, RZ ;  /* 0x000000f2fc187810 */ /* 0x000fc60007ffe0ff */
[C---:B---3--:R-:W-:Y:S01]  /*4da00*/  IMAD.WIDE R12, R25.reuse, 0x4, R162 ;  /* 0x00000004190c7825 */ /* 0x048fe200078e02a2 */
[----:B------:R-:W-:Y:S01]  /*4da10*/  ISETP.GE.AND P4, PT, R24, c[0x0][0x17c], PT ;  /* 0x00005f0018007a0c */ /* 0x000fe20003f86270 */
[----:B------:R1:W-:Y:S02]  /*4da20*/  @P5 STG.E [R2.64], R178 ;  /* 0x000000b202005986 */ /* 0x0003e4000c101904 */
[----:B----4-:R-:W-:Y:S01]  /*4da30*/  IMAD.WIDE R16, R25, 0x4, R160 ;  /* 0x0000000419107825 */ /* 0x010fe200078e02a0 */
[----:B------:R-:W-:Y:S01]  /*4da40*/  ISETP.LT.AND P2, PT, R99, c[0x0][0x178], !P2 ;  /* 0x00005e0063007a0c */ /* 0x000fe20005741270 */
[----:B------:R2:W-:Y:S02]  /*4da50*/  @P0 STG.E [R8.64], R14 ;  /* 0x0000000e08000986 */ /* 0x0005e4000c101904 */
[----:B------:R-:W-:Y:S01]  /*4da60*/  IMAD.WIDE R20, R25, 0x4, R6 ;  /* 0x0000000419147825 */ /* 0x000fe200078e0206 */
[----:B------:R-:W-:Y:S01]  /*4da70*/  ISETP.LT.AND P0, PT, R207, c[0x0][0x178], !P4 ;  /* 0x00005e00cf007a0c */ /* 0x000fe20006701270 */
[----:B------:R3:W-:Y:S01]  /*4da80*/  @P1 STG.E [R12.64], R127 ;  /* 0x0000007f0c001986 */ /* 0x0007e2000c101904 */
[----:B------:R-:W-:-:S03]  /*4da90*/  ISETP.LT.AND P1, PT, R138, c[0x0][0x178], !P4 ;  /* 0x00005e008a007a0c */ /* 0x000fc60006721270 */
[----:B------:R4:W-:Y:S01]  /*4daa0*/  @P3 STG.E [R16.64], R159 ;  /* 0x0000009f10003986 */ /* 0x0009e2000c101904 */
[----:B------:R-:W-:-:S03]  /*4dab0*/  IADD3 R29, R25, c[0x0][0x198], RZ ;  /* 0x00006600191d7a10 */ /* 0x000fc60007ffe0ff */
[----:B------:R4:W-:Y:S01]  /*4dac0*/  @P6 STG.E [R20.64], R179 ;  /* 0x000000b314006986 */ /* 0x0009e2000c101904 */
[----:B------:R-:W-:Y:S01]  /*4dad0*/  ISETP.LT.AND P6, PT, R139, c[0x0][0x178], !P4 ;  /* 0x00005e008b007a0c */ /* 0x000fe200067c1270 */
[----:B-1----:R-:W-:Y:S01]  /*4dae0*/  IMAD.WIDE R2, R25, 0x4, R4 ;  /* 0x0000000419027825 */ /* 0x002fe200078e0204 */
[----:B------:R-:W-:-:S03]  /*4daf0*/  IADD3 R0, R252, 0xf3, RZ ;  /* 0x000000f3fc007810 */ /* 0x000fc60007ffe0ff */
[----:B--2---:R-:W-:Y:S01]  /*4db00*/  IMAD.WIDE R8, R29, 0x4, R162 ;  /* 0x000000041d087825 */ /* 0x004fe200078e02a2 */
[----:B------:R-:W-:-:S03]  /*4db10*/  ISETP.GE.AND P5, PT, R0, c[0x0][0x17c], PT ;  /* 0x00005f0000007a0c */ /* 0x000fc60003fa6270 */
        /* <DEDUP_REMOVED lines=21> */
[----:B------:R-:W-:Y:S01]  /*4dc70*/  IMAD.WIDE R14, R25, 0x4, R4 ;  /* 0x00000004190e7825 */ /* 0x000fe200078e0204 */
        /* <DEDUP_REMOVED lines=10> */
[C---:B----4-:R-:W-:Y:S01]  /*4dd20*/  IMAD.WIDE R16, R29.reuse, 0x4, R162 ;  /* 0x000000041d107825 */ /* 0x050fe200078e02a2 */
[----:B-1----:R-:W-:-:S03]  /*4dd30*/  IADD3 R21, R29, c[0x0][0x198], RZ ;  /* 0x000066001d157a10 */ /* 0x002fc60007ffe0ff */
[----:B--2---:R-:W-:Y:S01]  /*4dd40*/  IMAD.WIDE R2, R29, 0x4, R160 ;  /* 0x000000041d027825 */ /* 0x004fe200078e02a0 */
[----:B------:R-:W-:-:S03]  /*4dd50*/  IADD3 R0, R252, 0xf6, RZ ;  /* 0x000000f6fc007810 */ /* 0x000fc60007ffe0ff */
[C---:B---3--:R-:W-:Y:S01]  /*4dd60*/  IMAD.WIDE R8, R29.reuse, 0x4, R6 ;  /* 0x000000041d087825 */ /* 0x048fe200078e0206 */
[----:B------:R1:W-:Y:S03]  /*4dd70*/  @P4 STG.E [R16.64], R114 ;  /* 0x0000007210004986 */ /* 0x0003e6000c101904 */
[----:B------:R-:W-:Y:S01]  /*4dd80*/  IMAD.WIDE R12, R29, 0x4, R4 ;  /* 0x000000041d0c7825 */ /* 0x000fe200078e0204 */
[----:B------:R2:W-:Y:S01]  /*4dd90*/  @P1 STG.E [R2.64], R130 ;  /* 0x0000008202001986 */ /* 0x0005e2000c101904 */
[----:B------:R-:W-:Y:S02]  /*4dda0*/  ISETP.GE.AND P0, PT, R0, c[0x0][0x17c], PT ;  /* 0x00005f0000007a0c */ /* 0x000fe40003f06270 */
[----:B------:R-:W-:Y:S01]  /*4ddb0*/  IMAD.WIDE R10, R21, 0x4, R162 ;  /* 0x00000004150a7825 */ /* 0x000fe200078e02a2 */
[----:B------:R-:W-:Y:S01]  /*4ddc0*/  ISETP.LT.AND P4, PT, R138, c[0x0][0x178], !P2 ;  /* 0x00005e008a007a0c */ /* 0x000fe20005781270 */
[----:B------:R3:W-:Y:S04]  /*4ddd0*/  @P5 STG.E [R8.64], R194 ;  /* 0x000000c208005986 */ /* 0x0007e8000c101904 */
[----:B------:R4:W-:Y:S01]  /*4dde0*/  @P3 STG.E [R12.64], R18 ;  /* 0x000000120c003986 */ /* 0x0009e2000c101904 */
[----:B------:R-:W-:-:S02]  /*4ddf0*/  ISETP.LT.AND P3, PT, R139, c[0x0][0x178], !P2 ;  /* 0x00005e008b007a0c */ /* 0x000fc40005761270 */
[----:B------:R-:W-:Y:S01]  /*4de00*/  ISETP.LT.AND P2, PT, R99, c[0x0][0x178], !P2 ;  /* 0x00005e0063007a0c */ /* 0x000fe20005741270 */
[----:B------:R3:W-:Y:S01]  /*4de10*/  @P6 STG.E [R10.64], R115 ;  /* 0x000000730a006986 */ /* 0x0007e2000c101904 */
[----:B------:R-:W-:Y:S02]  /*4de20*/  ISETP.LT.AND P6, PT, R207, c[0x0][0x178], !P0 ;  /* 0x00005e00cf007a0c */ /* 0x000fe400047c1270 */
[----:B------:R-:W-:Y:S01]  /*4de30*/  ISETP.LT.AND P5, PT, R138, c[0x0][0x178], !P0 ;  /* 0x00005e008a007a0c */ /* 0x000fe200047a1270 */
[C---:B------:R-:W-:Y:S01]  /*4de40*/  IMAD.WIDE R14, R21.reuse, 0x4, R160 ;  /* 0x00000004150e7825 */ /* 0x040fe200078e02a0 */
[C---:B-1----:R-:W-:Y:S02]  /*4de50*/  IADD3 R17, R21.reuse, c[0x0][0x198], RZ ;  /* 0x0000660015117a10 */ /* 0x042fe40007ffe0ff */
[----:B------:R-:W-:Y:S01]  /*4de60*/  IADD3 R0, R252, 0xf7, RZ ;  /* 0x000000f7fc007810 */ /* 0x000fe20007ffe0ff */
[C---:B--2---:R-:W-:Y:S01]  /*4de70*/  IMAD.WIDE R2, R21.reuse, 0x4, R6 ;  /* 0x0000000415027825 */ /* 0x044fe200078e0206 */
[----:B------:R1:W-:Y:S03]  /*4de80*/  @P4 STG.E [R14.64], R131 ;  /* 0x000000830e004986 */ /* 0x0003e6000c101904 */
[----:B---3--:R-:W-:Y:S01]  /*4de90*/  IMAD.WIDE R8, R21, 0x4, R4 ;  /* 0x0000000415087825 */ /* 0x008fe200078e0204 */
[----:B------:R-:W-:-:S03]  /*4dea0*/  ISETP.GE.AND P1, PT, R0, c[0x0][0x17c], PT ;  /* 0x00005f0000007a0c */ /* 0x000fc60003f26270 */
[----:B----4-:R-:W-:Y:S01]  /*4deb0*/  IMAD.WIDE R12, R17, 0x4, R162 ;  /* 0x00000004110c7825 */ /* 0x010fe200078e02a2 */
[----:B------:R-:W-:Y:S01]  /*4dec0*/  ISETP.LT.AND P4, PT, R139, c[0x0][0x178], !P0 ;  /* 0x00005e008b007a0c */ /* 0x000fe20004781270 */
[----:B------:R2:W-:Y:S02]  /*4ded0*/  @P3 STG.E [R2.64], R195 ;  /* 0x000000c302003986 */ /* 0x0005e4000c101904 */
[----:B------:R-:W-:Y:S01]  /*4dee0*/  IMAD.WIDE R10, R17, 0x4, R160 ;  /* 0x00000004110a7825 */ /* 0x000fe200078e02a0 */
[----:B------:R-:W-:Y:S01]  /*4def0*/  ISETP.LT.AND P0, PT, R99, c[0x0][0x178], !P0 ;  /* 0x00005e0063007a0c */ /* 0x000fe20004701270 */
[----:B------:R3:W-:Y:S01]  /*4df00*/  @P2 STG.E [R8.64], R19 ;  /* 0x0000001308002986 */ /* 0x0007e2000c101904 */
[----:B------:R-:W-:-:S03]  /*4df10*/  ISETP.LT.AND P2, PT, R139, c[0x0][0x178], !P1 ;  /* 0x00005e008b007a0c */ /* 0x000fc60004f41270 */
[----:B------:R-:W-:Y:S01]  /*4df20*/  @P6 STG.E [R12.64], R118 ;  /* 0x000000760c006986 */ /* 0x000fe2000c101904 */
[----:B------:R-:W-:-:S03]  /*4df30*/  ISETP.LT.AND P6, PT, R207, c[0x0][0x178], !P1 ;  /* 0x00005e00cf007a0c */ /* 0x000fc60004fc1270 */
[----:B------:R4:W-:Y:S01]  /*4df40*/  @P5 STG.E [R10.64], R146 ;  /* 0x000000920a005986 */ /* 0x0009e2000c101904 */
[----:B------:R-:W-:Y:S01]  /*4df50*/  ISETP.LT.AND P5, PT, R138, c[0x0][0x178], !P1 ;  /* 0x00005e008a007a0c */ /* 0x000fe20004fa1270 */
[C---:B-1----:R-:W-:Y:S01]  /*4df60*/  IMAD.WIDE R14, R17.reuse, 0x4, R6 ;  /* 0x00000004110e7825 */ /* 0x042fe200078e0206 */
[C---:B------:R-:W-:Y:S02]  /*4df70*/  IADD3 R21, R17.reuse, c[0x0][0x198], RZ ;  /* 0x0000660011157a10 */ /* 0x040fe40007ffe0ff */
[----:B------:R-:W-:Y:S01]  /*4df80*/  IADD3 R0, R252, 0xf8, RZ ;  /* 0x000000f8fc007810 */ /* 0x000fe20007ffe0ff */
[----:B--2---:R-:W-:Y:S01]  /*4df90*/  IMAD.WIDE R2, R17, 0x4, R4 ;  /* 0x0000000411027825 */ /* 0x004fe200078e0204 */
[----:B------:R1:W-:Y:S01]  /*4dfa0*/  @P4 STG.E [R14.64], R202 ;  /* 0x000000ca0e004986 */ /* 0x0003e2000c101904 */
[----:B------:R-:W-:Y:S02]  /*4dfb0*/  ISETP.LT.AND P4, PT, R99, c[0x0][0x178], !P1 ;  /* 0x00005e0063007a0c */ /* 0x000fe40004f81270 */
[----:B---3--:R-:W-:Y:S01]  /*4dfc0*/  IMAD.WIDE R8, R21, 0x4, R162 ;  /* 0x0000000415087825 */ /* 0x008fe200078e02a2 */
[----:B------:R-:W-:-:S03]  /*4dfd0*/  ISETP.GE.AND P3, PT, R0, c[0x0][0x17c], PT ;  /* 0x00005f0000007a0c */ /* 0x000fc60003f66270 */
[C---:B----4-:R-:W-:Y:S01]  /*4dfe0*/  IMAD.WIDE R10, R21.reuse, 0x4, R160 ;  /* 0x00000004150a7825 */ /* 0x050fe200078e02a0 */
[----:B------:R2:W-:Y:S03]  /*4dff0*/  @P0 STG.E [R2.64], R22 ;  /* 0x0000001602000986 */ /* 0x0005e6000c101904 */
[----:B------:R-:W-:Y:S01]  /*4e000*/  IMAD.WIDE R12, R21, 0x4, R6 ;  /* 0x00000004150c7825 */ /* 0x000fe200078e0206 */
[----:B------:R3:W-:Y:S01]  /*4e010*/  @P6 STG.E [R8.64], R119 ;  /* 0x0000007708006986 */ /* 0x0007e2000c101904 */
[----:B------:R-:W-:-:S03]  /*4e020*/  IADD3 R0, R252, 0xf9, RZ ;  /* 0x000000f9fc007810 */ /* 0x000fc60007ffe0ff */
[----:B------:R4:W-:Y:S01]  /*4e030*/  @P5 STG.E [R10.64], R147 ;  /* 0x000000930a005986 */ /* 0x0009e2000c101904 */
[----:B------:R-:W-:-:S03]  /*4e040*/  ISETP.LT.AND P0, PT, R138, c[0x0][0x178], !P3 ;  /* 0x00005e008a007a0c */ /* 0x000fc60005f01270 */
[----:B------:R3:W-:Y:S01]  /*4e050*/  @P2 STG.E [R12.64], R203 ;  /* 0x000000cb0c002986 */ /* 0x0007e2000c101904 */
[----:B------:R-:W-:Y:S01]  /*4e060*/  ISETP.LT.AND P2, PT, R207, c[0x0][0x178], !P3 ;  /* 0x00005e00cf007a0c */ /* 0x000fe20005f41270 */
[C---:B-1----:R-:W-:Y:S01]  /*4e070*/  IMAD.WIDE R14, R21.reuse, 0x4, R4 ;  /* 0x00000004150e7825 */ /* 0x042fe200078e0204 */
[----:B------:R-:W-:Y:S02]  /*4e080*/  IADD3 R21, R21, c[0x0][0x198], RZ ;  /* 0x0000660015157a10 */ /* 0x000fe40007ffe0ff */
[----:B------:R-:W-:Y:S02]  /*4e090*/  ISETP.GE.AND P1, PT, R0, c[0x0][0x17c], PT ;  /* 0x00005f0000007a0c */ /* 0x000fe40003f26270 */
[----:B------:R-:W-:Y:S01]  /*4e0a0*/  ISETP.LT.AND P6, PT, R139, c[0x0][0x178], !P3 ;  /* 0x00005e008b007a0c */ /* 0x000fe20005fc1270 */
[----:B------:R-:W-:Y:S01]  /*4e0b0*/  @P4 STG.E [R14.64], R23 ;  /* 0x000000170e004986 */ /* 0x000fe2000c101904 */
[----:B------:R-:W-:Y:S01]  /*4e0c0*/  ISETP.LT.AND P3, PT, R99, c[0x0][0x178], !P3 ;  /* 0x00005e0063007a0c */ /* 0x000fe20005f61270 */
[----:B--2---:R-:W-:Y:S01]  /*4e0d0*/  IMAD.WIDE R2, R21, 0x4, R162 ;  /* 0x0000000415027825 */ /* 0x004fe200078e02a2 */
[----:B------:R-:W-:-:S03]  /*4e0e0*/  ISETP.LT.AND P4, PT, R207, c[0x0][0x178], !P1 ;  /* 0x00005e00cf007a0c */ /* 0x000fc60004f81270 */
[C---:B---3--:R-:W-:Y:S01]  /*4e0f0*/  IMAD.WIDE R8, R21.reuse, 0x4, R160 ;  /* 0x0000000415087825 */ /* 0x048fe200078e02a0 */
[----:B------:R-:W-:Y:S02]  /*4e100*/  IADD3 R0, R252, 0xfa, RZ ;  /* 0x000000fafc007810 */ /* 0x000fe40007ffe0ff */
[C---:B------:R-:W-:Y:S01]  /*4e110*/  IADD3 R19, R21.reuse, c[0x0][0x198], RZ ;  /* 0x0000660015137a10 */ /* 0x040fe20007ffe0ff */
[C---:B----4-:R-:W-:Y:S01]  /*4e120*/  IMAD.WIDE R10, R21.reuse, 0x4, R6 ;  /* 0x00000004150a7825 */ /* 0x050fe200078e0206 */
[----:B------:R1:W-:Y:S01]  /*4e130*/  @P2 STG.E [R2.64], R110 ;  /* 0x0000006e02002986 */ /* 0x0003e2000c101904 */
[----:B------:R-:W-:Y:S02]  /*4e140*/  ISETP.GE.AND P5, PT, R0, c[0x0][0x17c], PT ;  /* 0x00005f0000007a0c */ /* 0x000fe40003fa6270 */
[----:B------:R-:W-:Y:S01]  /*4e150*/  IMAD.WIDE R12, R21, 0x4, R4 ;  /* 0x00000004150c7825 */ /* 0x000fe200078e0204 */
[----:B------:R2:W-:Y:S01]  /*4e160*/  @P0 STG.E [R8.64], R142 ;  /* 0x0000008e08000986 */ /* 0x0005e2000c101904 */
[----:B------:R-:W-:-:S02]  /*4e170*/  ISETP.LT.AND P0, PT, R138, c[0x0][0x178], !P1 ;  /* 0x00005e008a007a0c */ /* 0x000fc40004f01270 */
[----:B------:R-:W-:Y:S01]  /*4e180*/  IMAD.WIDE R16, R19, 0x4, R162 ;  /* 0x0000000413107825 */ /* 0x000fe200078e02a2 */
[----:B------:R-:W-:Y:S01]  /*4e190*/  ISETP.LT.AND P2, PT, R139, c[0x0][0x178], !P1 ;  /* 0x00005e008b007a0c */ /* 0x000fe20004f41270 */
[----:B------:R3:W-:Y:S01]  /*4e1a0*/  @P6 STG.E [R10.64], R182 ;  /* 0x000000b60a006986 */ /* 0x0007e2000c101904 */
[----:B------:R-:W-:Y:S02]  /*4e1b0*/  ISETP.LT.AND P1, PT, R99, c[0x0][0x178], !P1 ;  /* 0x00005e0063007a0c */ /* 0x000fe40004f21270 */
[----:B------:R-:W-:Y:S01]  /*4e1c0*/  ISETP.LT.AND P6, PT, R207, c[0x0][0x178], !P5 ;  /* 0x00005e00cf007a0c */ /* 0x000fe20006fc1270 */
[----:B------:R4:W-:Y:S01]  /*4e1d0*/  @P3 STG.E [R12.64], R26 ;  /* 0x0000001a0c003986 */ /* 0x0009e2000c101904 */
[C---:B------:R-:W-:Y:S01]  /*4e1e0*/  IADD3 R21, R19.reuse, c[0x0][0x198], RZ ;  /* 0x0000660013157a10 */ /* 0x040fe20007ffe0ff */
[C---:B-1----:R-:W-:Y:S02]  /*4e1f0*/  IMAD.WIDE R2, R19.reuse, 0x4, R160 ;  /* 0x0000000413027825 */ /* 0x042fe400078e02a0 */
[----:B------:R1:W-:Y:S01]  /*4e200*/  @P4 STG.E [R16.64], R111 ;  /* 0x0000006f10004986 */ /* 0x0003e2000c101904 */
[----:B------:R-:W-:Y:S01]  /*4e210*/  ISETP.LT.AND P4, PT, R138, c[0x0][0x178], !P5 ;  /* 0x00005e008a007a0c */ /* 0x000fe20006f81270 */
[----:B--2---:R-:W-:Y:S01]  /*4e220*/  IMAD.WIDE R8, R19, 0x4, R6 ;  /* 0x0000000413087825 */ /* 0x004fe200078e0206 */
[----:B------:R-:W-:-:S03]  /*4e230*/  IADD3 R0, R252, 0xfb, RZ ;  /* 0x000000fbfc007810 */ /* 0x000fc60007ffe0ff */
[----:B---3--:R-:W-:Y:S01]  /*4e240*/  IMAD.WIDE R10, R19, 0x4, R4 ;  /* 0x00000004130a7825 */ /* 0x008fe200078e0204 */
[----:B------:R2:W-:Y:S01]  /*4e250*/  @P0 STG.E [R2.64], R143 ;  /* 0x0000008f02000986 */ /* 0x0005e2000c101904 */
[----:B------:R-:W-:Y:S02]  /*4e260*/  ISETP.GE.AND P3, PT, R0, c[0x0][0x17c], PT ;  /* 0x00005f0000007a0c */ /* 0x000fe40003f66270 */
[C---:B----4-:R-:W-:Y:S01]  /*4e270*/  IMAD.WIDE R12, R21.reuse, 0x4, R162 ;  /* 0x00000004150c7825 */ /* 0x050fe200078e02a2 */
[----:B------:R3:W-:Y:S03]  /*4e280*/  @P2 STG.E [R8.64], R183 ;  /* 0x000000b708002986 */ /* 0x0007e6000c101904 */
[----:B------:R-:W-:Y:S01]  /*4e290*/  IMAD.WIDE R14, R21, 0x4, R160 ;  /* 0x00000004150e7825 */ /* 0x000fe200078e02a0 */
[----:B------:R4:W-:Y:S01]  /*4e2a0*/  @P1 STG.E [R10.64], R27 ;  /* 0x0000001b0a001986 */ /* 0x0009e2000c101904 */
[----:B------:R-:W-:-:S02]  /*4e2b0*/  ISETP.LT.AND P1, PT, R139, c[0x0][0x178], !P5 ;  /* 0x00005e008b007a0c */ /* 0x000fc40006f21270 */
[----:B------:R-:W-:Y:S01]  /*4e2c0*/  ISETP.LT.AND P5, PT, R99, c[0x0][0x178], !P5 ;  /* 0x00005e0063007a0c */ /* 0x000fe20006fa1270 */
[----:B------:R3:W-:Y:S01]  /*4e2d0*/  @P6 STG.E [R12.64], R106 ;  /* 0x0000006a0c006986 */ /* 0x0007e2000c101904 */
[----:B------:R-:W-:Y:S02]  /*4e2e0*/  ISETP.LT.AND P6, PT, R207, c[0x0][0x178], !P3 ;  /* 0x00005e00cf007a0c */ /* 0x000fe40005fc1270 */
[----:B------:R-:W-:Y:S01]  /*4e2f0*/  ISETP.LT.AND P0, PT, R138, c[0x0][0x178], !P3 ;  /* 0x00005e008a007a0c */ /* 0x000fe20005f01270 */
[----:B------:R4:W-:Y:S01]  /*4e300*/  @P4 STG.E [R14.64], R150 ;  /* 0x000000960e004986 */ /* 0x0009e2000c101904 */
[----:B-1----:R-:W-:Y:S02]  /*4e310*/  IADD3 R17, R21, c[0x0][0x198], RZ ;  /* 0x0000660015117a10 */ /* 0x002fe40007ffe0ff */
[----:B------:R-:W-:Y:S01]  /*4e320*/  ISETP.LT.AND P4, PT, R139, c[0x0][0x178], !P3 ;  /* 0x00005e008b007a0c */ /* 0x000fe20005f81270 */
[----:B--2---:R-:W-:Y:S01]  /*4e330*/  IMAD.WIDE R2, R21, 0x4, R6 ;  /* 0x0000000415027825 */ /* 0x004fe200078e0206 */
[----:B------:R-:W-:-:S03]  /*4e340*/  IADD3 R16, R252, 0xfc, RZ ;  /* 0x000000fcfc107810 */ /* 0x000fc60007ffe0ff */
[----:B---3--:R-:W-:Y:S01]  /*4e350*/  IMAD.WIDE R8, R21, 0x4, R4 ;  /* 0x0000000415087825 */ /* 0x008fe200078e0204 */
[----:B------:R-:W-:-:S03]  /*4e360*/  ISETP.GE.AND P2, PT, R16, c[0x0][0x17c], PT ;  /* 0x00005f0010007a0c */ /* 0x000fc60003f46270 */
[C---:B----4-:R-:W-:Y:S01]  /*4e370*/  IMAD.WIDE R10, R17.reuse, 0x4, R162 ;  /* 0x00000004110a7825 */ /* 0x050fe200078e02a2 */
[----:B------:R1:W-:Y:S03]  /*4e380*/  @P1 STG.E [R2.64], R190 ;  /* 0x000000be02001986 */ /* 0x0003e6000c101904 */
[----:B------:R-:W-:Y:S01]  /*4e390*/  IMAD.WIDE R12, R17, 0x4, R160 ;  /* 0x00000004110c7825 */ /* 0x000fe200078e02a0 */
[----:B------:R2:W-:Y:S01]  /*4e3a0*/  @P5 STG.E [R8.64], R30 ;  /* 0x0000001e08005986 */ /* 0x0005e2000c101904 */
[----:B------:R-:W-:Y:S02]  /*4e3b0*/  ISETP.LT.AND P3, PT, R99, c[0x0][0x178], !P3 ;  /* 0x00005e0063007a0c */ /* 0x000fe40005f61270 */
[----:B------:R-:W-:Y:S01]  /*4e3c0*/  IMAD.WIDE R14, R17, 0x4, R6 ;  /* 0x00000004110e7825 */ /* 0x000fe200078e0206 */
[----:B------:R3:W-:Y:S01]  /*4e3d0*/  @P6 STG.E [R10.64], R107 ;  /* 0x0000006b0a006986 */ /* 0x0007e2000c101904 */
[----:B------:R-:W-:-:S02]  /*4e3e0*/  ISETP.LT.AND P6, PT, R207, c[0x0][0x178], !P2 ;  /* 0x00005e00cf007a0c */ /* 0x000fc400057c1270 */
[----:B------:R-:W-:Y:S01]  /*4e3f0*/  ISETP.LT.AND P5, PT, R138, c[0x0][0x178], !P2 ;  /* 0x00005e008a007a0c */ /* 0x000fe200057a1270 */
[----:B------:R4:W-:Y:S01]  /*4e400*/  @P0 STG.E [R12.64], R151 ;  /* 0x000000970c000986 */ /* 0x0009e2000c101904 */
[----:B------:R-:W-:-:S03]  /*4e410*/  IADD3 R19, R17, c[0x0][0x198], RZ ;  /* 0x0000660011137a10 */ /* 0x000fc60007ffe0ff */
[----:B------:R3:W-:Y:S01]  /*4e420*/  @P4 STG.E [R14.64], R191 ;  /* 0x000000bf0e004986 */ /* 0x0007e2000c101904 */
        /* <DEDUP_REMOVED lines=9> */
[C---:B----4-:R-:W-:Y:S02]  /*4e4c0*/  IMAD.WIDE R12, R19.reuse, 0x4, R6 ;  /* 0x00000004130c7825 */ /* 0x050fe400078e0206 */
[----:B------:R2:W-:Y:S02]  /*4e4d0*/  @P6 STG.E [R8.64], R102 ;  /* 0x0000006608006986 */ /* 0x0005e4000c101904 */
[----:B------:R-:W-:Y:S01]  /*4e4e0*/  IMAD.WIDE R14, R19, 0x4, R4 ;  /* 0x00000004130e7825 */ /* 0x000fe200078e0204 */
[----:B------:R-:W-:Y:S01]  /*4e4f0*/  ISETP.GE.AND P0, PT, R0, c[0x0][0x17c], PT ;  /* 0x00005f0000007a0c */ /* 0x000fe20003f06270 */
[----:B------:R3:W-:Y:S01]  /*4e500*/  @P5 STG.E [R10.64], R134 ;  /* 0x000000860a005986 */ /* 0x0007e2000c101904 */
[----:B------:R-:W-:-:S02]  /*4e510*/  ISETP.LT.AND P5, PT, R207, c[0x0][0x178], !P1 ;  /* 0x00005e00cf007a0c */ /* 0x000fc40004fa1270 */
[----:B------:R-:W-:Y:S01]  /*4e520*/  ISETP.LT.AND P6, PT, R138, c[0x0][0x178], !P1 ;  /* 0x00005e008a007a0c */ /* 0x000fe20004fc1270 */
[----:B------:R4:W-:Y:S01]  /*4e530*/  @P4 STG.E [R12.64], R198 ;  /* 0x000000c60c004986 */ /* 0x0009e2000c101904 */
[----:B------:R-:W-:Y:S02]  /*4e540*/  ISETP.LT.AND P4, PT, R139, c[0x0][0x178], !P1 ;  /* 0x00005e008b007a0c */ /* 0x000fe40004f81270 */
[----:B------:R-:W-:Y:S01]  /*4e550*/  IADD3 R17, R19, c[0x0][0x198], RZ ;  /* 0x0000660013117a10 */ /* 0x000fe20007ffe0ff */
[----:B------:R3:W-:Y:S01]  /*4e560*/  @P2 STG.E [R14.64], R34 ;  /* 0x000000220e002986 */ /* 0x0007e2000c101904 */
[----:B------:R-:W-:Y:S02]  /*4e570*/  ISETP.LT.AND P1, PT, R99, c[0x0][0x178], !P1 ;  /* 0x00005e0063007a0c */ /* 0x000fe40004f21270 */
[----:B------:R-:W-:Y:S01]  /*4e580*/  ISETP.LT.AND P2, PT, R207, c[0x0][0x178], !P0 ;  /* 0x00005e00cf007a0c */ /* 0x000fe20004741270 */
[----:B-1----:R-:W-:Y:S01]  /*4e590*/  IMAD.WIDE R2, R17, 0x4, R162 ;  /* 0x0000000411027825 */ /* 0x002fe200078e02a2 */
[----:B------:R-:W-:-:S02]  /*4e5a0*/  IADD3 R252, R252, 0xff, RZ ;  /* 0x000000fffcfc7810 */ /* 0x000fc40007ffe0ff */
[C---:B------:R-:W-:Y:S01]  /*4e5b0*/  IADD3 R19, R17.reuse, c[0x0][0x198], RZ ;  /* 0x0000660011137a10 */ /* 0x040fe20007ffe0ff */
[----:B--2---:R-:W-:Y:S01]  /*4e5c0*/  IMAD.WIDE R8, R17, 0x4, R160 ;  /* 0x0000000411087825 */ /* 0x004fe200078e02a0 */
[----:B------:R-:W-:-:S03]  /*4e5d0*/  ISETP.GE.AND P3, PT, R252, c[0x0][0x17c], PT ;  /* 0x00005f00fc007a0c */ /* 0x000fc60003f66270 */
[C---:B---3--:R-:W-:Y:S01]  /*4e5e0*/  IMAD.WIDE R10, R17.reuse, 0x4, R6 ;  /* 0x00000004110a7825 */ /* 0x048fe200078e0206 */
[----:B------:R1:W-:Y:S03]  /*4e5f0*/  @P5 STG.E [R2.64], R103 ;  /* 0x0000006702005986 */ /* 0x0003e6000c101904 */
[----:B----4-:R-:W-:Y:S01]  /*4e600*/  IMAD.WIDE R12, R17, 0x4, R4 ;  /* 0x00000004110c7825 */ /* 0x010fe200078e0204 */
[----:B------:R2:W-:Y:S03]  /*4e610*/  @P6 STG.E [R8.64], R135 ;  /* 0x0000008708006986 */ /* 0x0005e6000c101904 */
[----:B------:R-:W-:Y:S01]  /*4e620*/  IMAD.WIDE R16, R19, 0x4, R162 ;  /* 0x0000000413107825 */ /* 0x000fe200078e02a2 */
[----:B------:R-:W-:Y:S01]  /*4e630*/  ISETP.LT.AND P5, PT, R207, c[0x0][0x178], !P3 ;  /* 0x00005e00cf007a0c */ /* 0x000fe20005fa1270 */
[----:B------:R3:W-:Y:S01]  /*4e640*/  @P4 STG.E [R10.64], R199 ;  /* 0x000000c70a004986 */ /* 0x0007e2000c101904 */
[----:B------:R-:W-:-:S02]  /*4e650*/  ISETP.LT.AND P6, PT, R138, c[0x0][0x178], !P3 ;  /* 0x00005e008a007a0c */ /* 0x000fc40005fc1270 */
[----:B------:R-:W-:Y:S01]  /*4e660*/  ISETP.LT.AND P4, PT, R138, c[0x0][0x178], !P0 ;  /* 0x00005e008a007a0c */ /* 0x000fe20004781270 */
[----:B------:R-:W4:Y:S04]  /*4e670*/  LDL.LU R207, [R1+0x1b24] ;  /* 0x001b240001cf7983 */ /* 0x000f280000300800 */
[----:B------:R1:W-:Y:S01]  /*4e680*/  @P1 STG.E [R12.64], R35 ;  /* 0x000000230c001986 */ /* 0x0003e2000c101904 */
[----:B------:R-:W-:-:S03]  /*4e690*/  ISETP.LT.AND P1, PT, R139, c[0x0][0x178], !P0 ;  /* 0x00005e008b007a0c */ /* 0x000fc60004721270 */
[----:B------:R-:W4:Y:S01]  /*4e6a0*/  LDL.LU R138, [R1+0x1b20] ;  /* 0x001b2000018a7983 */ /* 0x000f220000300800 */
[----:B------:R-:W-:-:S03]  /*4e6b0*/  ISETP.LT.AND P0, PT, R99, c[0x0][0x178], !P0 ;  /* 0x00005e0063007a0c */ /* 0x000fc60004701270 */
[----:B------:R2:W-:Y:S01]  /*4e6c0*/  @P2 STG.E [R16.64], R98 ;  /* 0x0000006210002986 */ /* 0x0005e2000c101904 */
[----:B------:R-:W-:Y:S02]  /*4e6d0*/  ISETP.LT.AND P2, PT, R139, c[0x0][0x178], !P3 ;  /* 0x00005e008b007a0c */ /* 0x000fe40005f41270 */
[----:B------:R-:W-:Y:S01]  /*4e6e0*/  ISETP.LT.AND P3, PT, R99, c[0x0][0x178], !P3 ;  /* 0x00005e0063007a0c */ /* 0x000fe20005f61270 */
[----:B------:R-:W4:Y:S04]  /*4e6f0*/  LDL.LU R139, [R1+0x1b1c] ;  /* 0x001b1c00018b7983 */ /* 0x000f280000300800 */
[----:B------:R-:W4:Y:S01]  /*4e700*/  LDL.LU R99, [R1+0x1b18] ;  /* 0x001b180001637983 */ /* 0x000f220000300800 */
[C---:B------:R-:W-:Y:S01]  /*4e710*/  IADD3 R15, R19.reuse, c[0x0][0x198], RZ ;  /* 0x00006600130f7a10 */ /* 0x040fe20007ffe0ff */
[----:B-1----:R-:W-:-:S04]  /*4e720*/  IMAD.WIDE R2, R19, 0x4, R160 ;  /* 0x0000000413027825 */ /* 0x002fc800078e02a0 */
[----:B--2---:R-:W-:-:S04]  /*4e730*/  IMAD.WIDE R8, R19, 0x4, R6 ;  /* 0x0000000413087825 */ /* 0x004fc800078e0206 */
[----:B---3--:R-:W-:-:S04]  /*4e740*/  IMAD.WIDE R10, R19, 0x4, R4 ;  /* 0x00000004130a7825 */ /* 0x008fc800078e0204 */
[----:B------:R-:W-:-:S04]  /*4e750*/  IMAD.WIDE R162, R15, 0x4, R162 ;  /* 0x000000040fa27825 */ /* 0x000fc800078e02a2 */
[----:B------:R-:W-:-:S04]  /*4e760*/  IMAD.WIDE R160, R15, 0x4, R160 ;  /* 0x000000040fa07825 */ /* 0x000fc800078e02a0 */
[----:B------:R-:W-:-:S04]  /*4e770*/  IMAD.WIDE R6, R15, 0x4, R6 ;  /* 0x000000040f067825 */ /* 0x000fc800078e0206 */
[----:B------:R-:W-:Y:S01]  /*4e780*/  IMAD.WIDE R4, R15, 0x4, R4 ;  /* 0x000000040f047825 */ /* 0x000fe200078e0204 */
[----:B----4-:R1:W-:Y:S04]  /*4e790*/  @P4 STG.E [R2.64], R138 ;  /* 0x0000008a02004986 */ /* 0x0103e8000c101904 */
[----:B------:R1:W-:Y:S04]  /*4e7a0*/  @P1 STG.E [R8.64], R206 ;  /* 0x000000ce08001986 */ /* 0x0003e8000c101904 */
[----:B------:R1:W-:Y:S04]  /*4e7b0*/  @P0 STG.E [R10.64], R38 ;  /* 0x000000260a000986 */ /* 0x0003e8000c101904 */
[----:B------:R1:W-:Y:S04]  /*4e7c0*/  @P5 STG.E [R162.64], R99 ;  /* 0x00000063a2005986 */ /* 0x0003e8000c101904 */
[----:B------:R1:W-:Y:S04]  /*4e7d0*/  @P6 STG.E [R160.64], R139 ;  /* 0x0000008ba0006986 */ /* 0x0003e8000c101904 */
[----:B------:R1:W-:Y:S02]  /*4e7e0*/  @P2 STG.E [R6.64], R207 ;  /* 0x000000cf06002986 */ /* 0x0003e4000c101904 */
[----:B------:R-:W-:Y:S05]  /*4e7f0*/  @!P3 EXIT ;  /* 0x000000000000b94d */ /* 0x000fea0003800000 */
[----:B------:R-:W-:Y:S01]  /*4e800*/  STG.E [R4.64], R39 ;  /* 0x0000002704007986 */ /* 0x000fe2000c101904 */
[----:B------:R-:W-:Y:S05]  /*4e810*/  EXIT ;  /* 0x000000000000794d */ /* 0x000fea0003800000 */
.L_x_3:
[----:B------:R-:W-:-:S00]  /*4e820*/  BRA `(.L_x_3) ;  /* 0xfffffff000007947 */ /* 0x000fc0000383ffff */
[----:B------:R-:W-:-:S00]  /*4e830*/  NOP ;  /* 0x0000000000007918 */ /* 0x000fc00000000000 */
        /* <DEDUP_REMOVED lines=12> */
.L_x_4:


//--------------------- .nv.shared.matmul_kernel  --------------------------
	.section	.nv.shared.matmul_kernel,"aw",@nobits
	.sectionflags	@""
	.align	16
